//
// Generated by NVIDIA NVVM Compiler
//
// Compiler Build ID: CL-36424714
// Cuda compilation tools, release 13.0, V13.0.88
// Based on NVVM 20.0.0
//

.version 9.0
.target sm_100
.address_size 64

	// .globl	vector_sqr
.global .align 4 .b8 __cudart_i2opi_f[24] = {65, 144, 67, 60, 153, 149, 98, 219, 192, 221, 52, 245, 209, 87, 39, 252, 41, 21, 68, 78, 110, 131, 249, 162};

.visible .entry vector_sqr(
	.param .u32 vector_sqr_param_0,
	.param .u64 .ptr .align 1 vector_sqr_param_1,
	.param .u32 vector_sqr_param_2,
	.param .u32 vector_sqr_param_3,
	.param .u64 .ptr .align 1 vector_sqr_param_4,
	.param .u32 vector_sqr_param_5,
	.param .u32 vector_sqr_param_6
)
{
	.reg .pred 	%p<2>;
	.reg .b32 	%r<12>;
	.reg .b32 	%f<3>;
	.reg .b64 	%rd<9>;

	ld.param.u32 	%r6, [vector_sqr_param_0];
	ld.param.u64 	%rd1, [vector_sqr_param_1];
	ld.param.u32 	%r2, [vector_sqr_param_2];
	ld.param.u32 	%r3, [vector_sqr_param_3];
	ld.param.u64 	%rd2, [vector_sqr_param_4];
	ld.param.u32 	%r4, [vector_sqr_param_5];
	ld.param.u32 	%r5, [vector_sqr_param_6];
	mov.u32 	%r7, %ctaid.x;
	mov.u32 	%r8, %ntid.x;
	mov.u32 	%r9, %tid.x;
	mad.lo.s32 	%r1, %r7, %r8, %r9;
	setp.ge.s32 	%p1, %r1, %r6;
	@%p1 bra 	$L__BB0_2;
	cvta.to.global.u64 	%rd3, %rd1;
	cvta.to.global.u64 	%rd4, %rd2;
	mad.lo.s32 	%r10, %r3, %r1, %r2;
	mul.wide.s32 	%rd5, %r10, 4;
	add.s64 	%rd6, %rd3, %rd5;
	ld.global.f32 	%f1, [%rd6];
	mul.f32 	%f2, %f1, %f1;
	mad.lo.s32 	%r11, %r5, %r1, %r4;
	mul.wide.s32 	%rd7, %r11, 4;
	add.s64 	%rd8, %rd4, %rd7;
	st.global.f32 	[%rd8], %f2;
$L__BB0_2:
	ret;

}
	// .globl	vector_mul
.visible .entry vector_mul(
	.param .u32 vector_mul_param_0,
	.param .u64 .ptr .align 1 vector_mul_param_1,
	.param .u32 vector_mul_param_2,
	.param .u32 vector_mul_param_3,
	.param .u64 .ptr .align 1 vector_mul_param_4,
	.param .u32 vector_mul_param_5,
	.param .u32 vector_mul_param_6,
	.param .u64 .ptr .align 1 vector_mul_param_7,
	.param .u32 vector_mul_param_8,
	.param .u32 vector_mul_param_9
)
{
	.reg .pred 	%p<2>;
	.reg .b32 	%r<15>;
	.reg .b32 	%f<4>;
	.reg .b64 	%rd<13>;

	ld.param.u32 	%r8, [vector_mul_param_0];
	ld.param.u64 	%rd1, [vector_mul_param_1];
	ld.param.u32 	%r2, [vector_mul_param_2];
	ld.param.u32 	%r3, [vector_mul_param_3];
	ld.param.u64 	%rd2, [vector_mul_param_4];
	ld.param.u32 	%r4, [vector_mul_param_5];
	ld.param.u32 	%r5, [vector_mul_param_6];
	ld.param.u64 	%rd3, [vector_mul_param_7];
	ld.param.u32 	%r6, [vector_mul_param_8];
	ld.param.u32 	%r7, [vector_mul_param_9];
	mov.u32 	%r9, %ctaid.x;
	mov.u32 	%r10, %ntid.x;
	mov.u32 	%r11, %tid.x;
	mad.lo.s32 	%r1, %r9, %r10, %r11;
	setp.ge.s32 	%p1, %r1, %r8;
	@%p1 bra 	$L__BB1_2;
	cvta.to.global.u64 	%rd4, %rd1;
	cvta.to.global.u64 	%rd5, %rd2;
	cvta.to.global.u64 	%rd6, %rd3;
	mad.lo.s32 	%r12, %r3, %r1, %r2;
	mul.wide.s32 	%rd7, %r12, 4;
	add.s64 	%rd8, %rd4, %rd7;
	ld.global.f32 	%f1, [%rd8];
	mad.lo.s32 	%r13, %r5, %r1, %r4;
	mul.wide.s32 	%rd9, %r13, 4;
	add.s64 	%rd10, %rd5, %rd9;
	ld.global.f32 	%f2, [%rd10];
	mul.f32 	%f3, %f1, %f2;
	mad.lo.s32 	%r14, %r7, %r1, %r6;
	mul.wide.s32 	%rd11, %r14, 4;
	add.s64 	%rd12, %rd6, %rd11;
	st.global.f32 	[%rd12], %f3;
$L__BB1_2:
	ret;

}
	// .globl	vector_div
.visible .entry vector_div(
	.param .u32 vector_div_param_0,
	.param .u64 .ptr .align 1 vector_div_param_1,
	.param .u32 vector_div_param_2,
	.param .u32 vector_div_param_3,
	.param .u64 .ptr .align 1 vector_div_param_4,
	.param .u32 vector_div_param_5,
	.param .u32 vector_div_param_6,
	.param .u64 .ptr .align 1 vector_div_param_7,
	.param .u32 vector_div_param_8,
	.param .u32 vector_div_param_9
)
{
	.reg .pred 	%p<2>;
	.reg .b32 	%r<15>;
	.reg .b32 	%f<4>;
	.reg .b64 	%rd<13>;

	ld.param.u32 	%r8, [vector_div_param_0];
	ld.param.u64 	%rd1, [vector_div_param_1];
	ld.param.u32 	%r2, [vector_div_param_2];
	ld.param.u32 	%r3, [vector_div_param_3];
	ld.param.u64 	%rd2, [vector_div_param_4];
	ld.param.u32 	%r4, [vector_div_param_5];
	ld.param.u32 	%r5, [vector_div_param_6];
	ld.param.u64 	%rd3, [vector_div_param_7];
	ld.param.u32 	%r6, [vector_div_param_8];
	ld.param.u32 	%r7, [vector_div_param_9];
	mov.u32 	%r9, %ctaid.x;
	mov.u32 	%r10, %ntid.x;
	mov.u32 	%r11, %tid.x;
	mad.lo.s32 	%r1, %r9, %r10, %r11;
	setp.ge.s32 	%p1, %r1, %r8;
	@%p1 bra 	$L__BB2_2;
	cvta.to.global.u64 	%rd4, %rd1;
	cvta.to.global.u64 	%rd5, %rd2;
	cvta.to.global.u64 	%rd6, %rd3;
	mad.lo.s32 	%r12, %r3, %r1, %r2;
	mul.wide.s32 	%rd7, %r12, 4;
	add.s64 	%rd8, %rd4, %rd7;
	ld.global.f32 	%f1, [%rd8];
	mad.lo.s32 	%r13, %r5, %r1, %r4;
	mul.wide.s32 	%rd9, %r13, 4;
	add.s64 	%rd10, %rd5, %rd9;
	ld.global.f32 	%f2, [%rd10];
	div.rn.f32 	%f3, %f1, %f2;
	mad.lo.s32 	%r14, %r7, %r1, %r6;
	mul.wide.s32 	%rd11, %r14, 4;
	add.s64 	%rd12, %rd6, %rd11;
	st.global.f32 	[%rd12], %f3;
$L__BB2_2:
	ret;

}
	// .globl	vector_inv
.visible .entry vector_inv(
	.param .u32 vector_inv_param_0,
	.param .u64 .ptr .align 1 vector_inv_param_1,
	.param .u32 vector_inv_param_2,
	.param .u32 vector_inv_param_3,
	.param .u64 .ptr .align 1 vector_inv_param_4,
	.param .u32 vector_inv_param_5,
	.param .u32 vector_inv_param_6
)
{
	.reg .pred 	%p<2>;
	.reg .b32 	%r<12>;
	.reg .b32 	%f<3>;
	.reg .b64 	%rd<9>;

	ld.param.u32 	%r6, [vector_inv_param_0];
	ld.param.u64 	%rd1, [vector_inv_param_1];
	ld.param.u32 	%r2, [vector_inv_param_2];
	ld.param.u32 	%r3, [vector_inv_param_3];
	ld.param.u64 	%rd2, [vector_inv_param_4];
	ld.param.u32 	%r4, [vector_inv_param_5];
	ld.param.u32 	%r5, [vector_inv_param_6];
	mov.u32 	%r7, %ctaid.x;
	mov.u32 	%r8, %ntid.x;
	mov.u32 	%r9, %tid.x;
	mad.lo.s32 	%r1, %r7, %r8, %r9;
	setp.ge.s32 	%p1, %r1, %r6;
	@%p1 bra 	$L__BB3_2;
	cvta.to.global.u64 	%rd3, %rd1;
	cvta.to.global.u64 	%rd4, %rd2;
	mad.lo.s32 	%r10, %r3, %r1, %r2;
	mul.wide.s32 	%rd5, %r10, 4;
	add.s64 	%rd6, %rd3, %rd5;
	ld.global.f32 	%f1, [%rd6];
	rcp.rn.f32 	%f2, %f1;
	mad.lo.s32 	%r11, %r5, %r1, %r4;
	mul.wide.s32 	%rd7, %r11, 4;
	add.s64 	%rd8, %rd4, %rd7;
	st.global.f32 	[%rd8], %f2;
$L__BB3_2:
	ret;

}
	// .globl	vector_abs
.visible .entry vector_abs(
	.param .u32 vector_abs_param_0,
	.param .u64 .ptr .align 1 vector_abs_param_1,
	.param .u32 vector_abs_param_2,
	.param .u32 vector_abs_param_3,
	.param .u64 .ptr .align 1 vector_abs_param_4,
	.param .u32 vector_abs_param_5,
	.param .u32 vector_abs_param_6
)
{
	.reg .pred 	%p<2>;
	.reg .b32 	%r<12>;
	.reg .b32 	%f<3>;
	.reg .b64 	%rd<9>;

	ld.param.u32 	%r6, [vector_abs_param_0];
	ld.param.u64 	%rd1, [vector_abs_param_1];
	ld.param.u32 	%r2, [vector_abs_param_2];
	ld.param.u32 	%r3, [vector_abs_param_3];
	ld.param.u64 	%rd2, [vector_abs_param_4];
	ld.param.u32 	%r4, [vector_abs_param_5];
	ld.param.u32 	%r5, [vector_abs_param_6];
	mov.u32 	%r7, %ctaid.x;
	mov.u32 	%r8, %ntid.x;
	mov.u32 	%r9, %tid.x;
	mad.lo.s32 	%r1, %r7, %r8, %r9;
	setp.ge.s32 	%p1, %r1, %r6;
	@%p1 bra 	$L__BB4_2;
	cvta.to.global.u64 	%rd3, %rd1;
	cvta.to.global.u64 	%rd4, %rd2;
	mad.lo.s32 	%r10, %r3, %r1, %r2;
	mul.wide.s32 	%rd5, %r10, 4;
	add.s64 	%rd6, %rd3, %rd5;
	ld.global.f32 	%f1, [%rd6];
	abs.f32 	%f2, %f1;
	mad.lo.s32 	%r11, %r5, %r1, %r4;
	mul.wide.s32 	%rd7, %r11, 4;
	add.s64 	%rd8, %rd4, %rd7;
	st.global.f32 	[%rd8], %f2;
$L__BB4_2:
	ret;

}
	// .globl	vector_linear_frac
.visible .entry vector_linear_frac(
	.param .u32 vector_linear_frac_param_0,
	.param .u64 .ptr .align 1 vector_linear_frac_param_1,
	.param .u32 vector_linear_frac_param_2,
	.param .u32 vector_linear_frac_param_3,
	.param .u64 .ptr .align 1 vector_linear_frac_param_4,
	.param .u32 vector_linear_frac_param_5,
	.param .u32 vector_linear_frac_param_6,
	.param .f32 vector_linear_frac_param_7,
	.param .f32 vector_linear_frac_param_8,
	.param .f32 vector_linear_frac_param_9,
	.param .f32 vector_linear_frac_param_10,
	.param .u64 .ptr .align 1 vector_linear_frac_param_11,
	.param .u32 vector_linear_frac_param_12,
	.param .u32 vector_linear_frac_param_13
)
{
	.reg .pred 	%p<2>;
	.reg .b32 	%r<15>;
	.reg .b32 	%f<10>;
	.reg .b64 	%rd<13>;

	ld.param.u32 	%r8, [vector_linear_frac_param_0];
	ld.param.u64 	%rd1, [vector_linear_frac_param_1];
	ld.param.u32 	%r2, [vector_linear_frac_param_2];
	ld.param.u32 	%r3, [vector_linear_frac_param_3];
	ld.param.u64 	%rd2, [vector_linear_frac_param_4];
	ld.param.u32 	%r4, [vector_linear_frac_param_5];
	ld.param.u32 	%r5, [vector_linear_frac_param_6];
	ld.param.f32 	%f1, [vector_linear_frac_param_7];
	ld.param.f32 	%f2, [vector_linear_frac_param_8];
	ld.param.f32 	%f3, [vector_linear_frac_param_9];
	ld.param.f32 	%f4, [vector_linear_frac_param_10];
	ld.param.u64 	%rd3, [vector_linear_frac_param_11];
	ld.param.u32 	%r6, [vector_linear_frac_param_12];
	ld.param.u32 	%r7, [vector_linear_frac_param_13];
	mov.u32 	%r9, %ctaid.x;
	mov.u32 	%r10, %ntid.x;
	mov.u32 	%r11, %tid.x;
	mad.lo.s32 	%r1, %r9, %r10, %r11;
	setp.ge.s32 	%p1, %r1, %r8;
	@%p1 bra 	$L__BB5_2;
	cvta.to.global.u64 	%rd4, %rd1;
	cvta.to.global.u64 	%rd5, %rd2;
	cvta.to.global.u64 	%rd6, %rd3;
	mad.lo.s32 	%r12, %r3, %r1, %r2;
	mul.wide.s32 	%rd7, %r12, 4;
	add.s64 	%rd8, %rd4, %rd7;
	ld.global.f32 	%f5, [%rd8];
	fma.rn.f32 	%f6, %f1, %f5, %f2;
	mad.lo.s32 	%r13, %r5, %r1, %r4;
	mul.wide.s32 	%rd9, %r13, 4;
	add.s64 	%rd10, %rd5, %rd9;
	ld.global.f32 	%f7, [%rd10];
	fma.rn.f32 	%f8, %f3, %f7, %f4;
	div.rn.f32 	%f9, %f6, %f8;
	mad.lo.s32 	%r14, %r7, %r1, %r6;
	mul.wide.s32 	%rd11, %r14, 4;
	add.s64 	%rd12, %rd6, %rd11;
	st.global.f32 	[%rd12], %f9;
$L__BB5_2:
	ret;

}
	// .globl	vector_scale_shift
.visible .entry vector_scale_shift(
	.param .u32 vector_scale_shift_param_0,
	.param .u64 .ptr .align 1 vector_scale_shift_param_1,
	.param .u32 vector_scale_shift_param_2,
	.param .u32 vector_scale_shift_param_3,
	.param .f32 vector_scale_shift_param_4,
	.param .f32 vector_scale_shift_param_5,
	.param .f32 vector_scale_shift_param_6,
	.param .f32 vector_scale_shift_param_7,
	.param .u64 .ptr .align 1 vector_scale_shift_param_8,
	.param .u32 vector_scale_shift_param_9,
	.param .u32 vector_scale_shift_param_10
)
{
	.reg .pred 	%p<2>;
	.reg .b32 	%r<12>;
	.reg .b32 	%f<5>;
	.reg .b64 	%rd<9>;

	ld.param.u32 	%r6, [vector_scale_shift_param_0];
	ld.param.u64 	%rd1, [vector_scale_shift_param_1];
	ld.param.u32 	%r2, [vector_scale_shift_param_2];
	ld.param.u32 	%r3, [vector_scale_shift_param_3];
	ld.param.f32 	%f1, [vector_scale_shift_param_4];
	ld.param.f32 	%f2, [vector_scale_shift_param_5];
	ld.param.u64 	%rd2, [vector_scale_shift_param_8];
	ld.param.u32 	%r4, [vector_scale_shift_param_9];
	ld.param.u32 	%r5, [vector_scale_shift_param_10];
	mov.u32 	%r7, %ctaid.x;
	mov.u32 	%r8, %ntid.x;
	mov.u32 	%r9, %tid.x;
	mad.lo.s32 	%r1, %r7, %r8, %r9;
	setp.ge.s32 	%p1, %r1, %r6;
	@%p1 bra 	$L__BB6_2;
	cvta.to.global.u64 	%rd3, %rd1;
	cvta.to.global.u64 	%rd4, %rd2;
	mad.lo.s32 	%r10, %r3, %r1, %r2;
	mul.wide.s32 	%rd5, %r10, 4;
	add.s64 	%rd6, %rd3, %rd5;
	ld.global.f32 	%f3, [%rd6];
	fma.rn.f32 	%f4, %f1, %f3, %f2;
	mad.lo.s32 	%r11, %r5, %r1, %r4;
	mul.wide.s32 	%rd7, %r11, 4;
	add.s64 	%rd8, %rd4, %rd7;
	st.global.f32 	[%rd8], %f4;
$L__BB6_2:
	ret;

}
	// .globl	vector_fmod
.visible .entry vector_fmod(
	.param .u32 vector_fmod_param_0,
	.param .u64 .ptr .align 1 vector_fmod_param_1,
	.param .u32 vector_fmod_param_2,
	.param .u32 vector_fmod_param_3,
	.param .u64 .ptr .align 1 vector_fmod_param_4,
	.param .u32 vector_fmod_param_5,
	.param .u32 vector_fmod_param_6,
	.param .u64 .ptr .align 1 vector_fmod_param_7,
	.param .u32 vector_fmod_param_8,
	.param .u32 vector_fmod_param_9
)
{
	.reg .pred 	%p<16>;
	.reg .b32 	%r<35>;
	.reg .b32 	%f<47>;
	.reg .b64 	%rd<13>;

	ld.param.u32 	%r18, [vector_fmod_param_0];
	ld.param.u64 	%rd1, [vector_fmod_param_1];
	ld.param.u32 	%r12, [vector_fmod_param_2];
	ld.param.u32 	%r13, [vector_fmod_param_3];
	ld.param.u64 	%rd2, [vector_fmod_param_4];
	ld.param.u32 	%r14, [vector_fmod_param_5];
	ld.param.u32 	%r15, [vector_fmod_param_6];
	ld.param.u64 	%rd3, [vector_fmod_param_7];
	ld.param.u32 	%r16, [vector_fmod_param_8];
	ld.param.u32 	%r17, [vector_fmod_param_9];
	mov.u32 	%r19, %ctaid.x;
	mov.u32 	%r20, %ntid.x;
	mov.u32 	%r21, %tid.x;
	mad.lo.s32 	%r1, %r19, %r20, %r21;
	setp.ge.s32 	%p1, %r1, %r18;
	@%p1 bra 	$L__BB7_14;
	cvta.to.global.u64 	%rd4, %rd1;
	cvta.to.global.u64 	%rd5, %rd2;
	mad.lo.s32 	%r22, %r13, %r1, %r12;
	mul.wide.s32 	%rd6, %r22, 4;
	add.s64 	%rd7, %rd4, %rd6;
	ld.global.f32 	%f1, [%rd7];
	mad.lo.s32 	%r23, %r15, %r1, %r14;
	mul.wide.s32 	%rd8, %r23, 4;
	add.s64 	%rd9, %rd5, %rd8;
	ld.global.f32 	%f20, [%rd9];
	abs.f32 	%f2, %f20;
	abs.f32 	%f46, %f1;
	setp.lt.f32 	%p2, %f46, %f2;
	@%p2 bra 	$L__BB7_13;
	mul.f32 	%f4, %f2, 0f4B000000;
	setp.gtu.f32 	%p3, %f46, %f4;
	@%p3 bra 	$L__BB7_9;
	div.approx.f32 	%f21, %f46, %f2;
	cvt.rzi.f32.f32 	%f44, %f21;
	neg.f32 	%f6, %f2;
	fma.rn.f32 	%f7, %f6, %f44, %f46;
	mov.b32 	%r2, %f7;
	mov.b32 	%r24, %f2;
	setp.lt.u32 	%p4, %r2, %r24;
	@%p4 bra 	$L__BB7_8;
	setp.lt.u32 	%p5, %r2, -2147483647;
	@%p5 bra 	$L__BB7_6;
	add.f32 	%f26, %f44, 0fBF800000;
	setp.lt.f32 	%p8, %f7, %f6;
	add.f32 	%f27, %f26, 0fBF800000;
	selp.f32 	%f44, %f27, %f26, %p8;
	bra.uni 	$L__BB7_8;
$L__BB7_6:
	add.f32 	%f44, %f44, 0f3F800000;
	add.f32 	%f22, %f2, %f2;
	setp.ltu.f32 	%p6, %f7, %f22;
	@%p6 bra 	$L__BB7_8;
	add.f32 	%f23, %f44, 0f3F800000;
	fma.rn.f32 	%f24, %f2, 0fC0400000, %f7;
	setp.ge.f32 	%p7, %f24, 0f00000000;
	add.f32 	%f25, %f23, 0f3F800000;
	selp.f32 	%f44, %f25, %f23, %p7;
$L__BB7_8:
	fma.rn.f32 	%f46, %f6, %f44, %f46;
	bra.uni 	$L__BB7_13;
$L__BB7_9:
	mov.b32 	%r3, %f46;
	mov.b32 	%r25, %f4;
	and.b32  	%r4, %r25, -8388608;
	and.b32  	%r26, %r3, 8388607;
	or.b32  	%r33, %r26, 1065353216;
	and.b32  	%r27, %r25, 8388607;
	or.b32  	%r6, %r27, 1065353216;
	mov.b32 	%f45, %r33;
	sub.s32 	%r28, %r3, %r4;
	add.s32 	%r29, %r28, 192937984;
	and.b32  	%r34, %r29, -8388608;
	setp.eq.s32 	%p9, %r34, 0;
	@%p9 bra 	$L__BB7_12;
	mov.b32 	%f28, %r6;
	rcp.approx.ftz.f32 	%f14, %f28;
	neg.f32 	%f15, %f28;
$L__BB7_11:
	min.u32 	%r30, %r34, 192937984;
	add.s32 	%r31, %r33, %r30;
	mov.b32 	%f29, %r31;
	mul.f32 	%f30, %f14, %f29;
	fma.rn.f32 	%f31, %f15, %f30, %f29;
	fma.rn.f32 	%f32, %f31, %f14, %f30;
	fma.rn.f32 	%f33, %f15, %f32, %f29;
	fma.rz.f32 	%f34, %f33, %f14, %f32;
	cvt.rzi.f32.f32 	%f35, %f34;
	fma.rn.f32 	%f45, %f15, %f35, %f29;
	sub.s32 	%r34, %r34, %r30;
	mov.b32 	%r33, %f45;
	setp.ne.s32 	%p10, %r34, 0;
	setp.ne.s32 	%p11, %r33, 0;
	and.pred  	%p12, %p10, %p11;
	@%p12 bra 	$L__BB7_11;
$L__BB7_12:
	mov.b32 	%f37, %r4;
	setp.leu.f32 	%p13, %f2, 0f00000000;
	setp.gt.u32 	%p14, %r3, 2139095039;
	selp.f32 	%f38, 0f7FFFFFFF, %f37, %p14;
	selp.f32 	%f39, 0f7FFFFFFF, %f38, %p13;
	mul.f32 	%f40, %f45, 0f34000000;
	mul.f32 	%f46, %f39, %f40;
$L__BB7_13:
	abs.f32 	%f41, %f46;
	setp.nan.f32 	%p15, %f41, %f41;
	copysign.f32 	%f42, %f1, %f46;
	selp.f32 	%f43, %f46, %f42, %p15;
	mad.lo.s32 	%r32, %r17, %r1, %r16;
	cvta.to.global.u64 	%rd10, %rd3;
	mul.wide.s32 	%rd11, %r32, 4;
	add.s64 	%rd12, %rd10, %rd11;
	st.global.f32 	[%rd12], %f43;
$L__BB7_14:
	ret;

}
	// .globl	vector_frem
.visible .entry vector_frem(
	.param .u32 vector_frem_param_0,
	.param .u64 .ptr .align 1 vector_frem_param_1,
	.param .u32 vector_frem_param_2,
	.param .u32 vector_frem_param_3,
	.param .u64 .ptr .align 1 vector_frem_param_4,
	.param .u32 vector_frem_param_5,
	.param .u32 vector_frem_param_6,
	.param .u64 .ptr .align 1 vector_frem_param_7,
	.param .u32 vector_frem_param_8,
	.param .u32 vector_frem_param_9
)
{
	.reg .pred 	%p<22>;
	.reg .b32 	%r<56>;
	.reg .b32 	%f<53>;
	.reg .b64 	%rd<13>;

	ld.param.u32 	%r25, [vector_frem_param_0];
	ld.param.u64 	%rd1, [vector_frem_param_1];
	ld.param.u32 	%r19, [vector_frem_param_2];
	ld.param.u32 	%r20, [vector_frem_param_3];
	ld.param.u64 	%rd2, [vector_frem_param_4];
	ld.param.u32 	%r21, [vector_frem_param_5];
	ld.param.u32 	%r22, [vector_frem_param_6];
	ld.param.u64 	%rd3, [vector_frem_param_7];
	ld.param.u32 	%r23, [vector_frem_param_8];
	ld.param.u32 	%r24, [vector_frem_param_9];
	mov.u32 	%r26, %ctaid.x;
	mov.u32 	%r27, %ntid.x;
	mov.u32 	%r28, %tid.x;
	mad.lo.s32 	%r1, %r26, %r27, %r28;
	setp.ge.s32 	%p1, %r1, %r25;
	@%p1 bra 	$L__BB8_17;
	cvta.to.global.u64 	%rd4, %rd1;
	cvta.to.global.u64 	%rd5, %rd2;
	mad.lo.s32 	%r30, %r20, %r1, %r19;
	mul.wide.s32 	%rd6, %r30, 4;
	add.s64 	%rd7, %rd4, %rd6;
	ld.global.f32 	%f1, [%rd7];
	mad.lo.s32 	%r31, %r22, %r1, %r21;
	mul.wide.s32 	%rd8, %r31, 4;
	add.s64 	%rd9, %rd5, %rd8;
	ld.global.f32 	%f23, [%rd9];
	abs.f32 	%f2, %f23;
	abs.f32 	%f51, %f1;
	setp.lt.f32 	%p2, %f51, %f2;
	mov.b32 	%r55, 0;
	@%p2 bra 	$L__BB8_13;
	mul.f32 	%f4, %f2, 0f4B000000;
	setp.gtu.f32 	%p3, %f51, %f4;
	@%p3 bra 	$L__BB8_9;
	div.approx.f32 	%f24, %f51, %f2;
	cvt.rzi.f32.f32 	%f49, %f24;
	neg.f32 	%f6, %f2;
	fma.rn.f32 	%f7, %f6, %f49, %f51;
	mov.b32 	%r2, %f7;
	mov.b32 	%r32, %f2;
	setp.lt.u32 	%p4, %r2, %r32;
	@%p4 bra 	$L__BB8_8;
	setp.lt.u32 	%p5, %r2, -2147483647;
	@%p5 bra 	$L__BB8_6;
	add.f32 	%f29, %f49, 0fBF800000;
	setp.lt.f32 	%p8, %f7, %f6;
	add.f32 	%f30, %f29, 0fBF800000;
	selp.f32 	%f49, %f30, %f29, %p8;
	bra.uni 	$L__BB8_8;
$L__BB8_6:
	add.f32 	%f49, %f49, 0f3F800000;
	add.f32 	%f25, %f2, %f2;
	setp.ltu.f32 	%p6, %f7, %f25;
	@%p6 bra 	$L__BB8_8;
	add.f32 	%f26, %f49, 0f3F800000;
	fma.rn.f32 	%f27, %f2, 0fC0400000, %f7;
	setp.ge.f32 	%p7, %f27, 0f00000000;
	add.f32 	%f28, %f26, 0f3F800000;
	selp.f32 	%f49, %f28, %f26, %p7;
$L__BB8_8:
	cvt.rzi.u32.f32 	%r55, %f49;
	fma.rn.f32 	%f51, %f6, %f49, %f51;
	bra.uni 	$L__BB8_13;
$L__BB8_9:
	mov.b32 	%r4, %f51;
	mov.b32 	%r34, %f4;
	and.b32  	%r5, %r34, -8388608;
	and.b32  	%r35, %r4, 8388607;
	or.b32  	%r50, %r35, 1065353216;
	and.b32  	%r36, %r34, 8388607;
	or.b32  	%r7, %r36, 1065353216;
	mov.b32 	%f50, %r50;
	sub.s32 	%r37, %r4, %r5;
	add.s32 	%r38, %r37, 192937984;
	and.b32  	%r8, %r38, -8388608;
	setp.eq.s32 	%p9, %r8, 0;
	mov.b32 	%r53, 0;
	mov.u32 	%r54, %r53;
	@%p9 bra 	$L__BB8_12;
	mov.b32 	%f31, %r7;
	rcp.approx.ftz.f32 	%f14, %f31;
	neg.f32 	%f15, %f31;
	mov.b32 	%r53, 0;
	mov.u32 	%r54, %r8;
$L__BB8_11:
	min.u32 	%r40, %r54, 192937984;
	add.s32 	%r41, %r50, %r40;
	mov.b32 	%f32, %r41;
	mul.f32 	%f33, %f14, %f32;
	fma.rn.f32 	%f34, %f15, %f33, %f32;
	fma.rn.f32 	%f35, %f34, %f14, %f33;
	fma.rn.f32 	%f36, %f15, %f35, %f32;
	fma.rz.f32 	%f37, %f36, %f14, %f35;
	cvt.rzi.f32.f32 	%f38, %f37;
	fma.rn.f32 	%f50, %f15, %f38, %f32;
	sub.s32 	%r54, %r54, %r40;
	mov.b32 	%r50, %f50;
	shr.u32 	%r42, %r40, 23;
	shl.b32 	%r43, %r53, %r42;
	cvt.rzi.u32.f32 	%r44, %f38;
	add.s32 	%r53, %r43, %r44;
	setp.ne.s32 	%p10, %r54, 0;
	setp.ne.s32 	%p11, %r50, 0;
	and.pred  	%p12, %p10, %p11;
	@%p12 bra 	$L__BB8_11;
$L__BB8_12:
	min.u32 	%r45, %r54, 33554431;
	shr.u32 	%r46, %r45, 23;
	shl.b32 	%r55, %r53, %r46;
	mov.b32 	%f40, %r5;
	setp.leu.f32 	%p13, %f2, 0f00000000;
	setp.gt.u32 	%p14, %r4, 2139095039;
	selp.f32 	%f41, 0f7FFFFFFF, %f40, %p14;
	selp.f32 	%f42, 0f7FFFFFFF, %f41, %p13;
	mul.f32 	%f43, %f50, 0f34000000;
	mul.f32 	%f51, %f42, %f43;
$L__BB8_13:
	add.f32 	%f20, %f51, %f51;
	setp.gt.f32 	%p15, %f20, %f2;
	@%p15 bra 	$L__BB8_15;
	setp.neu.f32 	%p16, %f20, %f2;
	and.b32  	%r47, %r55, 1;
	setp.eq.b32 	%p17, %r47, 1;
	not.pred 	%p18, %p17;
	or.pred  	%p19, %p16, %p18;
	@%p19 bra 	$L__BB8_16;
$L__BB8_15:
	sub.f32 	%f51, %f51, %f2;
$L__BB8_16:
	mov.b32 	%r48, %f1;
	abs.f32 	%f44, %f51;
	setp.num.f32 	%p20, %f44, %f44;
	neg.f32 	%f46, %f51;
	setp.lt.s32 	%p21, %r48, 0;
	selp.f32 	%f47, %f46, %f51, %p20;
	selp.f32 	%f48, %f47, %f51, %p21;
	mad.lo.s32 	%r49, %r24, %r1, %r23;
	cvta.to.global.u64 	%rd10, %rd3;
	mul.wide.s32 	%rd11, %r49, 4;
	add.s64 	%rd12, %rd10, %rd11;
	st.global.f32 	[%rd12], %f48;
$L__BB8_17:
	ret;

}
	// .globl	vector_sqrt
.visible .entry vector_sqrt(
	.param .u32 vector_sqrt_param_0,
	.param .u64 .ptr .align 1 vector_sqrt_param_1,
	.param .u32 vector_sqrt_param_2,
	.param .u32 vector_sqrt_param_3,
	.param .u64 .ptr .align 1 vector_sqrt_param_4,
	.param .u32 vector_sqrt_param_5,
	.param .u32 vector_sqrt_param_6
)
{
	.reg .pred 	%p<2>;
	.reg .b32 	%r<12>;
	.reg .b32 	%f<3>;
	.reg .b64 	%rd<9>;

	ld.param.u32 	%r6, [vector_sqrt_param_0];
	ld.param.u64 	%rd1, [vector_sqrt_param_1];
	ld.param.u32 	%r2, [vector_sqrt_param_2];
	ld.param.u32 	%r3, [vector_sqrt_param_3];
	ld.param.u64 	%rd2, [vector_sqrt_param_4];
	ld.param.u32 	%r4, [vector_sqrt_param_5];
	ld.param.u32 	%r5, [vector_sqrt_param_6];
	mov.u32 	%r7, %ctaid.x;
	mov.u32 	%r8, %ntid.x;
	mov.u32 	%r9, %tid.x;
	mad.lo.s32 	%r1, %r7, %r8, %r9;
	setp.ge.s32 	%p1, %r1, %r6;
	@%p1 bra 	$L__BB9_2;
	cvta.to.global.u64 	%rd3, %rd1;
	cvta.to.global.u64 	%rd4, %rd2;
	mad.lo.s32 	%r10, %r3, %r1, %r2;
	mul.wide.s32 	%rd5, %r10, 4;
	add.s64 	%rd6, %rd3, %rd5;
	ld.global.f32 	%f1, [%rd6];
	sqrt.rn.f32 	%f2, %f1;
	mad.lo.s32 	%r11, %r5, %r1, %r4;
	mul.wide.s32 	%rd7, %r11, 4;
	add.s64 	%rd8, %rd4, %rd7;
	st.global.f32 	[%rd8], %f2;
$L__BB9_2:
	ret;

}
	// .globl	vector_inv_sqrt
.visible .entry vector_inv_sqrt(
	.param .u32 vector_inv_sqrt_param_0,
	.param .u64 .ptr .align 1 vector_inv_sqrt_param_1,
	.param .u32 vector_inv_sqrt_param_2,
	.param .u32 vector_inv_sqrt_param_3,
	.param .u64 .ptr .align 1 vector_inv_sqrt_param_4,
	.param .u32 vector_inv_sqrt_param_5,
	.param .u32 vector_inv_sqrt_param_6
)
{
	.reg .pred 	%p<2>;
	.reg .b32 	%r<12>;
	.reg .b32 	%f<3>;
	.reg .b64 	%rd<9>;

	ld.param.u32 	%r6, [vector_inv_sqrt_param_0];
	ld.param.u64 	%rd1, [vector_inv_sqrt_param_1];
	ld.param.u32 	%r2, [vector_inv_sqrt_param_2];
	ld.param.u32 	%r3, [vector_inv_sqrt_param_3];
	ld.param.u64 	%rd2, [vector_inv_sqrt_param_4];
	ld.param.u32 	%r4, [vector_inv_sqrt_param_5];
	ld.param.u32 	%r5, [vector_inv_sqrt_param_6];
	mov.u32 	%r7, %ctaid.x;
	mov.u32 	%r8, %ntid.x;
	mov.u32 	%r9, %tid.x;
	mad.lo.s32 	%r1, %r7, %r8, %r9;
	setp.ge.s32 	%p1, %r1, %r6;
	@%p1 bra 	$L__BB10_2;
	cvta.to.global.u64 	%rd3, %rd1;
	cvta.to.global.u64 	%rd4, %rd2;
	mad.lo.s32 	%r10, %r3, %r1, %r2;
	mul.wide.s32 	%rd5, %r10, 4;
	add.s64 	%rd6, %rd3, %rd5;
	ld.global.f32 	%f1, [%rd6];
	rsqrt.approx.f32 	%f2, %f1;
	mad.lo.s32 	%r11, %r5, %r1, %r4;
	mul.wide.s32 	%rd7, %r11, 4;
	add.s64 	%rd8, %rd4, %rd7;
	st.global.f32 	[%rd8], %f2;
$L__BB10_2:
	ret;

}
	// .globl	vector_cbrt
.visible .entry vector_cbrt(
	.param .u32 vector_cbrt_param_0,
	.param .u64 .ptr .align 1 vector_cbrt_param_1,
	.param .u32 vector_cbrt_param_2,
	.param .u32 vector_cbrt_param_3,
	.param .u64 .ptr .align 1 vector_cbrt_param_4,
	.param .u32 vector_cbrt_param_5,
	.param .u32 vector_cbrt_param_6
)
{
	.reg .pred 	%p<4>;
	.reg .b32 	%r<12>;
	.reg .b32 	%f<16>;
	.reg .b64 	%rd<9>;

	ld.param.u32 	%r6, [vector_cbrt_param_0];
	ld.param.u64 	%rd1, [vector_cbrt_param_1];
	ld.param.u32 	%r2, [vector_cbrt_param_2];
	ld.param.u32 	%r3, [vector_cbrt_param_3];
	ld.param.u64 	%rd2, [vector_cbrt_param_4];
	ld.param.u32 	%r4, [vector_cbrt_param_5];
	ld.param.u32 	%r5, [vector_cbrt_param_6];
	mov.u32 	%r7, %ctaid.x;
	mov.u32 	%r8, %ntid.x;
	mov.u32 	%r9, %tid.x;
	mad.lo.s32 	%r1, %r7, %r8, %r9;
	setp.ge.s32 	%p1, %r1, %r6;
	@%p1 bra 	$L__BB11_2;
	cvta.to.global.u64 	%rd3, %rd1;
	cvta.to.global.u64 	%rd4, %rd2;
	mad.lo.s32 	%r10, %r3, %r1, %r2;
	mul.wide.s32 	%rd5, %r10, 4;
	add.s64 	%rd6, %rd3, %rd5;
	ld.global.f32 	%f1, [%rd6];
	abs.f32 	%f2, %f1;
	lg2.approx.f32 	%f3, %f2;
	mul.f32 	%f4, %f3, 0fBF2AAAAB;
	ex2.approx.ftz.f32 	%f5, %f4;
	mul.f32 	%f6, %f2, %f5;
	neg.f32 	%f7, %f6;
	mul.f32 	%f8, %f5, %f7;
	fma.rn.f32 	%f9, %f6, %f8, 0f3F800000;
	mul.f32 	%f10, %f9, 0f3EAAAAAB;
	fma.rn.f32 	%f11, %f6, %f10, %f6;
	setp.lt.f32 	%p2, %f1, 0f00000000;
	neg.f32 	%f12, %f11;
	selp.f32 	%f13, %f12, %f11, %p2;
	add.f32 	%f14, %f1, %f1;
	setp.eq.f32 	%p3, %f14, %f1;
	selp.f32 	%f15, %f14, %f13, %p3;
	mad.lo.s32 	%r11, %r5, %r1, %r4;
	mul.wide.s32 	%rd7, %r11, 4;
	add.s64 	%rd8, %rd4, %rd7;
	st.global.f32 	[%rd8], %f15;
$L__BB11_2:
	ret;

}
	// .globl	vector_inv_cbrt
.visible .entry vector_inv_cbrt(
	.param .u32 vector_inv_cbrt_param_0,
	.param .u64 .ptr .align 1 vector_inv_cbrt_param_1,
	.param .u32 vector_inv_cbrt_param_2,
	.param .u32 vector_inv_cbrt_param_3,
	.param .u64 .ptr .align 1 vector_inv_cbrt_param_4,
	.param .u32 vector_inv_cbrt_param_5,
	.param .u32 vector_inv_cbrt_param_6
)
{
	.reg .pred 	%p<4>;
	.reg .b32 	%r<14>;
	.reg .b32 	%f<17>;
	.reg .b64 	%rd<9>;

	ld.param.u32 	%r6, [vector_inv_cbrt_param_0];
	ld.param.u64 	%rd1, [vector_inv_cbrt_param_1];
	ld.param.u32 	%r2, [vector_inv_cbrt_param_2];
	ld.param.u32 	%r3, [vector_inv_cbrt_param_3];
	ld.param.u64 	%rd2, [vector_inv_cbrt_param_4];
	ld.param.u32 	%r4, [vector_inv_cbrt_param_5];
	ld.param.u32 	%r5, [vector_inv_cbrt_param_6];
	mov.u32 	%r7, %ctaid.x;
	mov.u32 	%r8, %ntid.x;
	mov.u32 	%r9, %tid.x;
	mad.lo.s32 	%r1, %r7, %r8, %r9;
	setp.ge.s32 	%p1, %r1, %r6;
	@%p1 bra 	$L__BB12_2;
	cvta.to.global.u64 	%rd3, %rd1;
	cvta.to.global.u64 	%rd4, %rd2;
	mad.lo.s32 	%r10, %r3, %r1, %r2;
	mul.wide.s32 	%rd5, %r10, 4;
	add.s64 	%rd6, %rd3, %rd5;
	ld.global.f32 	%f1, [%rd6];
	abs.f32 	%f2, %f1;
	lg2.approx.f32 	%f3, %f2;
	mul.f32 	%f4, %f3, 0fBEAAAAAB;
	ex2.approx.ftz.f32 	%f5, %f4;
	mul.f32 	%f6, %f5, %f5;
	neg.f32 	%f7, %f2;
	mul.f32 	%f8, %f5, %f7;
	fma.rn.f32 	%f9, %f6, %f8, 0f3F800000;
	mul.f32 	%f10, %f5, 0f3EAAAAAB;
	fma.rn.f32 	%f11, %f9, %f10, %f5;
	setp.lt.f32 	%p2, %f1, 0f00000000;
	neg.f32 	%f12, %f11;
	selp.f32 	%f13, %f12, %f11, %p2;
	add.f32 	%f14, %f1, %f1;
	setp.eq.f32 	%p3, %f14, %f1;
	mov.b32 	%r11, %f14;
	xor.b32  	%r12, %r11, 2139095040;
	mov.b32 	%f15, %r12;
	selp.f32 	%f16, %f15, %f13, %p3;
	mad.lo.s32 	%r13, %r5, %r1, %r4;
	mul.wide.s32 	%rd7, %r13, 4;
	add.s64 	%rd8, %rd4, %rd7;
	st.global.f32 	[%rd8], %f16;
$L__BB12_2:
	ret;

}
	// .globl	vector_pow2o3
.visible .entry vector_pow2o3(
	.param .u32 vector_pow2o3_param_0,
	.param .u64 .ptr .align 1 vector_pow2o3_param_1,
	.param .u32 vector_pow2o3_param_2,
	.param .u32 vector_pow2o3_param_3,
	.param .u64 .ptr .align 1 vector_pow2o3_param_4,
	.param .u32 vector_pow2o3_param_5,
	.param .u32 vector_pow2o3_param_6
)
{
	.reg .pred 	%p<12>;
	.reg .b32 	%r<23>;
	.reg .b32 	%f<66>;
	.reg .b64 	%rd<9>;

	ld.param.u32 	%r6, [vector_pow2o3_param_0];
	ld.param.u64 	%rd1, [vector_pow2o3_param_1];
	ld.param.u32 	%r2, [vector_pow2o3_param_2];
	ld.param.u32 	%r3, [vector_pow2o3_param_3];
	ld.param.u64 	%rd2, [vector_pow2o3_param_4];
	ld.param.u32 	%r4, [vector_pow2o3_param_5];
	ld.param.u32 	%r5, [vector_pow2o3_param_6];
	mov.u32 	%r7, %ctaid.x;
	mov.u32 	%r8, %ntid.x;
	mov.u32 	%r9, %tid.x;
	mad.lo.s32 	%r1, %r7, %r8, %r9;
	setp.ge.s32 	%p1, %r1, %r6;
	@%p1 bra 	$L__BB13_9;
	cvta.to.global.u64 	%rd3, %rd1;
	mad.lo.s32 	%r10, %r3, %r1, %r2;
	mul.wide.s32 	%rd4, %r10, 4;
	add.s64 	%rd5, %rd3, %rd4;
	ld.global.f32 	%f1, [%rd5];
	abs.f32 	%f2, %f1;
	setp.eq.f32 	%p2, %f1, 0f3F800000;
	mov.f32 	%f65, 0f3F800000;
	@%p2 bra 	$L__BB13_8;
	setp.num.f32 	%p3, %f2, %f2;
	@%p3 bra 	$L__BB13_4;
	mov.f32 	%f64, 0f3F2AAAAB;
	add.rn.f32 	%f65, %f1, %f64;
	bra.uni 	$L__BB13_8;
$L__BB13_4:
	setp.neu.f32 	%p4, %f1, 0f00000000;
	setp.neu.f32 	%p5, %f2, 0f7F800000;
	and.pred  	%p6, %p4, %p5;
	@%p6 bra 	$L__BB13_6;
	add.f32 	%f63, %f1, %f1;
	mov.b32 	%r20, %f63;
	and.b32  	%r21, %r20, 2147483647;
	mov.b32 	%f65, %r21;
	bra.uni 	$L__BB13_8;
$L__BB13_6:
	setp.lt.f32 	%p7, %f2, 0f00800000;
	mul.f32 	%f8, %f2, 0f4B800000;
	selp.f32 	%f9, %f8, %f2, %p7;
	mov.b32 	%r11, %f9;
	add.s32 	%r12, %r11, -1060439283;
	and.b32  	%r13, %r12, -8388608;
	sub.s32 	%r14, %r11, %r13;
	mov.b32 	%f10, %r14;
	cvt.rn.f32.s32 	%f11, %r13;
	selp.f32 	%f12, 0fC1C00000, 0f00000000, %p7;
	fma.rn.f32 	%f13, %f11, 0f34000000, %f12;
	add.f32 	%f14, %f10, 0fBF800000;
	add.f32 	%f15, %f10, 0f3F800000;
	rcp.approx.ftz.f32 	%f16, %f15;
	add.f32 	%f17, %f14, %f14;
	mul.f32 	%f18, %f17, %f16;
	mul.f32 	%f19, %f18, %f18;
	neg.f32 	%f20, %f18;
	sub.f32 	%f21, %f14, %f18;
	add.f32 	%f22, %f21, %f21;
	fma.rn.f32 	%f23, %f20, %f14, %f22;
	mul.rn.f32 	%f24, %f16, %f23;
	fma.rn.f32 	%f25, %f19, 0f3A2C32E4, 0f3B52E7DB;
	fma.rn.f32 	%f26, %f25, %f19, 0f3C93BB73;
	fma.rn.f32 	%f27, %f26, %f19, 0f3DF6384F;
	mul.rn.f32 	%f28, %f27, %f19;
	fma.rn.f32 	%f29, %f18, 0f3FB8AA3B, %f13;
	mul.f32 	%f30, %f28, 0f40400000;
	sub.f32 	%f31, %f13, %f29;
	fma.rn.f32 	%f32, %f18, 0f3FB8AA3B, %f31;
	fma.rn.f32 	%f33, %f24, 0f3FB8AA3B, %f32;
	fma.rn.f32 	%f34, %f18, 0f32A55E34, %f33;
	fma.rn.f32 	%f35, %f30, %f24, %f34;
	fma.rn.f32 	%f36, %f28, %f18, %f35;
	add.rn.f32 	%f37, %f29, %f36;
	mov.f32 	%f38, 0f3F2AAAAB;
	mul.rn.f32 	%f39, %f37, %f38;
	cvt.rni.f32.f32 	%f40, %f39;
	sub.f32 	%f41, %f39, %f40;
	neg.f32 	%f42, %f39;
	fma.rn.f32 	%f43, %f37, 0f3F2AAAAB, %f42;
	neg.f32 	%f44, %f29;
	add.rn.f32 	%f45, %f37, %f44;
	neg.f32 	%f46, %f45;
	add.rn.f32 	%f47, %f36, %f46;
	fma.rn.f32 	%f48, %f47, 0f3F2AAAAB, %f43;
	add.f32 	%f49, %f41, %f48;
	setp.gt.f32 	%p8, %f40, 0f00000000;
	selp.b32 	%r15, 0, -2097152000, %p8;
	setp.geu.f32 	%p9, %f1, 0f00000000;
	setp.lt.f32 	%p10, %f39, 0f00000000;
	selp.f32 	%f50, 0f00000000, 0f7F800000, %p10;
	abs.f32 	%f51, %f39;
	setp.gt.f32 	%p11, %f51, 0f43180000;
	cvt.rzi.s32.f32 	%r16, %f40;
	shl.b32 	%r17, %r16, 23;
	sub.s32 	%r18, %r17, %r15;
	mov.b32 	%f52, %r18;
	add.s32 	%r19, %r15, 2130706432;
	mov.b32 	%f53, %r19;
	fma.rn.f32 	%f54, %f49, 0f391FCB8E, 0f3AAF85ED;
	fma.rn.f32 	%f55, %f54, %f49, 0f3C1D9856;
	fma.rn.f32 	%f56, %f55, %f49, 0f3D6357BB;
	fma.rn.f32 	%f57, %f56, %f49, 0f3E75FDEC;
	fma.rn.f32 	%f58, %f57, %f49, 0f3F317218;
	fma.rn.f32 	%f59, %f58, %f49, 0f3F800000;
	mul.f32 	%f60, %f59, %f53;
	mul.f32 	%f61, %f60, %f52;
	selp.f32 	%f65, %f50, %f61, %p11;
	@%p9 bra 	$L__BB13_8;
	mov.f32 	%f65, 0f7FFFFFFF;
$L__BB13_8:
	mad.lo.s32 	%r22, %r5, %r1, %r4;
	cvta.to.global.u64 	%rd6, %rd2;
	mul.wide.s32 	%rd7, %r22, 4;
	add.s64 	%rd8, %rd6, %rd7;
	st.global.f32 	[%rd8], %f65;
$L__BB13_9:
	ret;

}
	// .globl	vector_pow3o2
.visible .entry vector_pow3o2(
	.param .u32 vector_pow3o2_param_0,
	.param .u64 .ptr .align 1 vector_pow3o2_param_1,
	.param .u32 vector_pow3o2_param_2,
	.param .u32 vector_pow3o2_param_3,
	.param .u64 .ptr .align 1 vector_pow3o2_param_4,
	.param .u32 vector_pow3o2_param_5,
	.param .u32 vector_pow3o2_param_6
)
{
	.reg .pred 	%p<12>;
	.reg .b32 	%r<23>;
	.reg .b32 	%f<66>;
	.reg .b64 	%rd<9>;

	ld.param.u32 	%r6, [vector_pow3o2_param_0];
	ld.param.u64 	%rd1, [vector_pow3o2_param_1];
	ld.param.u32 	%r2, [vector_pow3o2_param_2];
	ld.param.u32 	%r3, [vector_pow3o2_param_3];
	ld.param.u64 	%rd2, [vector_pow3o2_param_4];
	ld.param.u32 	%r4, [vector_pow3o2_param_5];
	ld.param.u32 	%r5, [vector_pow3o2_param_6];
	mov.u32 	%r7, %ctaid.x;
	mov.u32 	%r8, %ntid.x;
	mov.u32 	%r9, %tid.x;
	mad.lo.s32 	%r1, %r7, %r8, %r9;
	setp.ge.s32 	%p1, %r1, %r6;
	@%p1 bra 	$L__BB14_9;
	cvta.to.global.u64 	%rd3, %rd1;
	mad.lo.s32 	%r10, %r3, %r1, %r2;
	mul.wide.s32 	%rd4, %r10, 4;
	add.s64 	%rd5, %rd3, %rd4;
	ld.global.f32 	%f1, [%rd5];
	abs.f32 	%f2, %f1;
	setp.eq.f32 	%p2, %f1, 0f3F800000;
	mov.f32 	%f65, 0f3F800000;
	@%p2 bra 	$L__BB14_8;
	setp.num.f32 	%p3, %f2, %f2;
	@%p3 bra 	$L__BB14_4;
	mov.f32 	%f64, 0f3FC00000;
	add.rn.f32 	%f65, %f1, %f64;
	bra.uni 	$L__BB14_8;
$L__BB14_4:
	setp.neu.f32 	%p4, %f1, 0f00000000;
	setp.neu.f32 	%p5, %f2, 0f7F800000;
	and.pred  	%p6, %p4, %p5;
	@%p6 bra 	$L__BB14_6;
	add.f32 	%f63, %f1, %f1;
	mov.b32 	%r20, %f63;
	and.b32  	%r21, %r20, 2147483647;
	mov.b32 	%f65, %r21;
	bra.uni 	$L__BB14_8;
$L__BB14_6:
	setp.lt.f32 	%p7, %f2, 0f00800000;
	mul.f32 	%f8, %f2, 0f4B800000;
	selp.f32 	%f9, %f8, %f2, %p7;
	mov.b32 	%r11, %f9;
	add.s32 	%r12, %r11, -1060439283;
	and.b32  	%r13, %r12, -8388608;
	sub.s32 	%r14, %r11, %r13;
	mov.b32 	%f10, %r14;
	cvt.rn.f32.s32 	%f11, %r13;
	selp.f32 	%f12, 0fC1C00000, 0f00000000, %p7;
	fma.rn.f32 	%f13, %f11, 0f34000000, %f12;
	add.f32 	%f14, %f10, 0fBF800000;
	add.f32 	%f15, %f10, 0f3F800000;
	rcp.approx.ftz.f32 	%f16, %f15;
	add.f32 	%f17, %f14, %f14;
	mul.f32 	%f18, %f17, %f16;
	mul.f32 	%f19, %f18, %f18;
	neg.f32 	%f20, %f18;
	sub.f32 	%f21, %f14, %f18;
	add.f32 	%f22, %f21, %f21;
	fma.rn.f32 	%f23, %f20, %f14, %f22;
	mul.rn.f32 	%f24, %f16, %f23;
	fma.rn.f32 	%f25, %f19, 0f3A2C32E4, 0f3B52E7DB;
	fma.rn.f32 	%f26, %f25, %f19, 0f3C93BB73;
	fma.rn.f32 	%f27, %f26, %f19, 0f3DF6384F;
	mul.rn.f32 	%f28, %f27, %f19;
	fma.rn.f32 	%f29, %f18, 0f3FB8AA3B, %f13;
	mul.f32 	%f30, %f28, 0f40400000;
	sub.f32 	%f31, %f13, %f29;
	fma.rn.f32 	%f32, %f18, 0f3FB8AA3B, %f31;
	fma.rn.f32 	%f33, %f24, 0f3FB8AA3B, %f32;
	fma.rn.f32 	%f34, %f18, 0f32A55E34, %f33;
	fma.rn.f32 	%f35, %f30, %f24, %f34;
	fma.rn.f32 	%f36, %f28, %f18, %f35;
	add.rn.f32 	%f37, %f29, %f36;
	mov.f32 	%f38, 0f3FC00000;
	mul.rn.f32 	%f39, %f37, %f38;
	cvt.rni.f32.f32 	%f40, %f39;
	sub.f32 	%f41, %f39, %f40;
	neg.f32 	%f42, %f39;
	fma.rn.f32 	%f43, %f37, 0f3FC00000, %f42;
	neg.f32 	%f44, %f29;
	add.rn.f32 	%f45, %f37, %f44;
	neg.f32 	%f46, %f45;
	add.rn.f32 	%f47, %f36, %f46;
	fma.rn.f32 	%f48, %f47, 0f3FC00000, %f43;
	add.f32 	%f49, %f41, %f48;
	setp.gt.f32 	%p8, %f40, 0f00000000;
	selp.b32 	%r15, 0, -2097152000, %p8;
	setp.geu.f32 	%p9, %f1, 0f00000000;
	setp.lt.f32 	%p10, %f39, 0f00000000;
	selp.f32 	%f50, 0f00000000, 0f7F800000, %p10;
	abs.f32 	%f51, %f39;
	setp.gt.f32 	%p11, %f51, 0f43180000;
	cvt.rzi.s32.f32 	%r16, %f40;
	shl.b32 	%r17, %r16, 23;
	sub.s32 	%r18, %r17, %r15;
	mov.b32 	%f52, %r18;
	add.s32 	%r19, %r15, 2130706432;
	mov.b32 	%f53, %r19;
	fma.rn.f32 	%f54, %f49, 0f391FCB8E, 0f3AAF85ED;
	fma.rn.f32 	%f55, %f54, %f49, 0f3C1D9856;
	fma.rn.f32 	%f56, %f55, %f49, 0f3D6357BB;
	fma.rn.f32 	%f57, %f56, %f49, 0f3E75FDEC;
	fma.rn.f32 	%f58, %f57, %f49, 0f3F317218;
	fma.rn.f32 	%f59, %f58, %f49, 0f3F800000;
	mul.f32 	%f60, %f59, %f53;
	mul.f32 	%f61, %f60, %f52;
	selp.f32 	%f65, %f50, %f61, %p11;
	@%p9 bra 	$L__BB14_8;
	mov.f32 	%f65, 0f7FFFFFFF;
$L__BB14_8:
	mad.lo.s32 	%r22, %r5, %r1, %r4;
	cvta.to.global.u64 	%rd6, %rd2;
	mul.wide.s32 	%rd7, %r22, 4;
	add.s64 	%rd8, %rd6, %rd7;
	st.global.f32 	[%rd8], %f65;
$L__BB14_9:
	ret;

}
	// .globl	vector_pow
.visible .entry vector_pow(
	.param .u32 vector_pow_param_0,
	.param .u64 .ptr .align 1 vector_pow_param_1,
	.param .u32 vector_pow_param_2,
	.param .u32 vector_pow_param_3,
	.param .u64 .ptr .align 1 vector_pow_param_4,
	.param .u32 vector_pow_param_5,
	.param .u32 vector_pow_param_6,
	.param .u64 .ptr .align 1 vector_pow_param_7,
	.param .u32 vector_pow_param_8,
	.param .u32 vector_pow_param_9
)
{
	.reg .pred 	%p<23>;
	.reg .b32 	%r<29>;
	.reg .b32 	%f<78>;
	.reg .b64 	%rd<13>;

	ld.param.u32 	%r8, [vector_pow_param_0];
	ld.param.u64 	%rd1, [vector_pow_param_1];
	ld.param.u32 	%r2, [vector_pow_param_2];
	ld.param.u32 	%r3, [vector_pow_param_3];
	ld.param.u64 	%rd2, [vector_pow_param_4];
	ld.param.u32 	%r4, [vector_pow_param_5];
	ld.param.u32 	%r5, [vector_pow_param_6];
	ld.param.u64 	%rd3, [vector_pow_param_7];
	ld.param.u32 	%r6, [vector_pow_param_8];
	ld.param.u32 	%r7, [vector_pow_param_9];
	mov.u32 	%r9, %ctaid.x;
	mov.u32 	%r10, %ntid.x;
	mov.u32 	%r11, %tid.x;
	mad.lo.s32 	%r1, %r9, %r10, %r11;
	setp.ge.s32 	%p1, %r1, %r8;
	mov.f32 	%f77, 0f3F800000;
	@%p1 bra 	$L__BB15_10;
	cvta.to.global.u64 	%rd4, %rd1;
	cvta.to.global.u64 	%rd5, %rd2;
	mad.lo.s32 	%r12, %r3, %r1, %r2;
	mul.wide.s32 	%rd6, %r12, 4;
	add.s64 	%rd7, %rd4, %rd6;
	ld.global.f32 	%f1, [%rd7];
	mad.lo.s32 	%r13, %r5, %r1, %r4;
	mul.wide.s32 	%rd8, %r13, 4;
	add.s64 	%rd9, %rd5, %rd8;
	ld.global.f32 	%f12, [%rd9];
	mul.f32 	%f13, %f12, 0f3F000000;
	cvt.rzi.f32.f32 	%f14, %f13;
	add.f32 	%f15, %f14, %f14;
	sub.f32 	%f16, %f12, %f15;
	abs.f32 	%f3, %f16;
	abs.f32 	%f4, %f1;
	setp.lt.f32 	%p2, %f4, 0f00800000;
	mul.f32 	%f17, %f4, 0f4B800000;
	selp.f32 	%f18, %f17, %f4, %p2;
	selp.f32 	%f19, 0fC1C00000, 0f00000000, %p2;
	mov.b32 	%r14, %f18;
	add.s32 	%r15, %r14, -1060439283;
	and.b32  	%r16, %r15, -8388608;
	sub.s32 	%r17, %r14, %r16;
	mov.b32 	%f20, %r17;
	cvt.rn.f32.s32 	%f21, %r16;
	fma.rn.f32 	%f22, %f21, 0f34000000, %f19;
	add.f32 	%f23, %f20, 0fBF800000;
	add.f32 	%f24, %f20, 0f3F800000;
	rcp.approx.ftz.f32 	%f25, %f24;
	add.f32 	%f26, %f23, %f23;
	mul.f32 	%f27, %f26, %f25;
	mul.f32 	%f28, %f27, %f27;
	sub.f32 	%f29, %f23, %f27;
	add.f32 	%f30, %f29, %f29;
	neg.f32 	%f31, %f27;
	fma.rn.f32 	%f32, %f31, %f23, %f30;
	mul.rn.f32 	%f33, %f25, %f32;
	fma.rn.f32 	%f34, %f28, 0f3A2C32E4, 0f3B52E7DB;
	fma.rn.f32 	%f35, %f34, %f28, 0f3C93BB73;
	fma.rn.f32 	%f36, %f35, %f28, 0f3DF6384F;
	mul.rn.f32 	%f37, %f36, %f28;
	fma.rn.f32 	%f38, %f27, 0f3FB8AA3B, %f22;
	sub.f32 	%f39, %f22, %f38;
	fma.rn.f32 	%f40, %f27, 0f3FB8AA3B, %f39;
	fma.rn.f32 	%f41, %f33, 0f3FB8AA3B, %f40;
	fma.rn.f32 	%f42, %f27, 0f32A55E34, %f41;
	mul.f32 	%f43, %f37, 0f40400000;
	fma.rn.f32 	%f44, %f43, %f33, %f42;
	fma.rn.f32 	%f45, %f37, %f27, %f44;
	add.rn.f32 	%f46, %f38, %f45;
	neg.f32 	%f47, %f38;
	add.rn.f32 	%f48, %f46, %f47;
	neg.f32 	%f49, %f48;
	add.rn.f32 	%f50, %f45, %f49;
	mul.rn.f32 	%f51, %f46, %f12;
	neg.f32 	%f52, %f51;
	fma.rn.f32 	%f53, %f46, %f12, %f52;
	fma.rn.f32 	%f54, %f50, %f12, %f53;
	cvt.rni.f32.f32 	%f55, %f51;
	sub.f32 	%f56, %f51, %f55;
	add.f32 	%f57, %f56, %f54;
	fma.rn.f32 	%f58, %f57, 0f391FCB8E, 0f3AAF85ED;
	fma.rn.f32 	%f59, %f58, %f57, 0f3C1D9856;
	fma.rn.f32 	%f60, %f59, %f57, 0f3D6357BB;
	fma.rn.f32 	%f61, %f60, %f57, 0f3E75FDEC;
	fma.rn.f32 	%f62, %f61, %f57, 0f3F317218;
	fma.rn.f32 	%f63, %f62, %f57, 0f3F800000;
	cvt.rzi.s32.f32 	%r18, %f55;
	setp.gt.f32 	%p3, %f55, 0f00000000;
	selp.b32 	%r19, 0, -2097152000, %p3;
	add.s32 	%r20, %r19, 2130706432;
	mov.b32 	%f64, %r20;
	mul.f32 	%f65, %f63, %f64;
	shl.b32 	%r21, %r18, 23;
	sub.s32 	%r22, %r21, %r19;
	mov.b32 	%f66, %r22;
	mul.f32 	%f67, %f65, %f66;
	abs.f32 	%f68, %f51;
	setp.gt.f32 	%p4, %f68, 0f43180000;
	setp.lt.f32 	%p5, %f51, 0f00000000;
	selp.f32 	%f69, 0f00000000, 0f7F800000, %p5;
	selp.f32 	%f5, %f69, %f67, %p4;
	setp.eq.f32 	%p6, %f1, 0f3F800000;
	setp.eq.f32 	%p7, %f12, 0f00000000;
	or.pred  	%p8, %p6, %p7;
	@%p8 bra 	$L__BB15_9;
	setp.num.f32 	%p9, %f4, %f4;
	abs.f32 	%f70, %f12;
	setp.num.f32 	%p10, %f70, %f70;
	and.pred  	%p11, %p9, %p10;
	@%p11 bra 	$L__BB15_4;
	add.rn.f32 	%f77, %f1, %f12;
	bra.uni 	$L__BB15_9;
$L__BB15_4:
	setp.neu.f32 	%p12, %f1, 0f00000000;
	setp.neu.f32 	%p13, %f4, 0f7F800000;
	and.pred  	%p14, %p12, %p13;
	@%p14 bra 	$L__BB15_6;
	setp.neu.f32 	%p21, %f3, 0f3F800000;
	add.f32 	%f75, %f1, %f1;
	mov.b32 	%r23, %f75;
	setp.lt.f32 	%p22, %f12, 0f00000000;
	xor.b32  	%r24, %r23, 2139095040;
	selp.b32 	%r25, %r24, %r23, %p22;
	and.b32  	%r26, %r25, 2147483647;
	selp.b32 	%r27, %r26, %r25, %p21;
	mov.b32 	%f77, %r27;
	bra.uni 	$L__BB15_9;
$L__BB15_6:
	setp.eq.f32 	%p15, %f1, 0fBF800000;
	setp.eq.f32 	%p16, %f70, 0f7F800000;
	and.pred  	%p17, %p15, %p16;
	@%p17 bra 	$L__BB15_9;
	setp.geu.f32 	%p18, %f1, 0f00000000;
	mov.f32 	%f77, %f5;
	@%p18 bra 	$L__BB15_9;
	setp.neu.f32 	%p19, %f3, 0f3F800000;
	neg.f32 	%f72, %f5;
	selp.f32 	%f73, %f5, %f72, %p19;
	cvt.rmi.f32.f32 	%f74, %f12;
	setp.neu.f32 	%p20, %f12, %f74;
	selp.f32 	%f77, 0f7FFFFFFF, %f73, %p20;
$L__BB15_9:
	mad.lo.s32 	%r28, %r7, %r1, %r6;
	cvta.to.global.u64 	%rd10, %rd3;
	mul.wide.s32 	%rd11, %r28, 4;
	add.s64 	%rd12, %rd10, %rd11;
	st.global.f32 	[%rd12], %f77;
$L__BB15_10:
	ret;

}
	// .globl	vector_powx
.visible .entry vector_powx(
	.param .u32 vector_powx_param_0,
	.param .u64 .ptr .align 1 vector_powx_param_1,
	.param .u32 vector_powx_param_2,
	.param .u32 vector_powx_param_3,
	.param .f32 vector_powx_param_4,
	.param .u64 .ptr .align 1 vector_powx_param_5,
	.param .u32 vector_powx_param_6,
	.param .u32 vector_powx_param_7
)
{
	.reg .pred 	%p<23>;
	.reg .b32 	%r<26>;
	.reg .b32 	%f<77>;
	.reg .b64 	%rd<9>;

	ld.param.u32 	%r6, [vector_powx_param_0];
	ld.param.u64 	%rd1, [vector_powx_param_1];
	ld.param.u32 	%r2, [vector_powx_param_2];
	ld.param.u32 	%r3, [vector_powx_param_3];
	ld.param.f32 	%f10, [vector_powx_param_4];
	ld.param.u64 	%rd2, [vector_powx_param_5];
	ld.param.u32 	%r4, [vector_powx_param_6];
	ld.param.u32 	%r5, [vector_powx_param_7];
	mov.u32 	%r7, %ctaid.x;
	mov.u32 	%r8, %ntid.x;
	mov.u32 	%r9, %tid.x;
	mad.lo.s32 	%r1, %r7, %r8, %r9;
	setp.ge.s32 	%p1, %r1, %r6;
	mov.f32 	%f76, 0f3F800000;
	@%p1 bra 	$L__BB16_10;
	cvta.to.global.u64 	%rd3, %rd1;
	mad.lo.s32 	%r10, %r3, %r1, %r2;
	mul.wide.s32 	%rd4, %r10, 4;
	add.s64 	%rd5, %rd3, %rd4;
	ld.global.f32 	%f1, [%rd5];
	mul.f32 	%f12, %f10, 0f3F000000;
	cvt.rzi.f32.f32 	%f13, %f12;
	add.f32 	%f14, %f13, %f13;
	sub.f32 	%f15, %f10, %f14;
	abs.f32 	%f2, %f15;
	abs.f32 	%f3, %f1;
	setp.lt.f32 	%p2, %f3, 0f00800000;
	mul.f32 	%f16, %f3, 0f4B800000;
	selp.f32 	%f17, %f16, %f3, %p2;
	selp.f32 	%f18, 0fC1C00000, 0f00000000, %p2;
	mov.b32 	%r11, %f17;
	add.s32 	%r12, %r11, -1060439283;
	and.b32  	%r13, %r12, -8388608;
	sub.s32 	%r14, %r11, %r13;
	mov.b32 	%f19, %r14;
	cvt.rn.f32.s32 	%f20, %r13;
	fma.rn.f32 	%f21, %f20, 0f34000000, %f18;
	add.f32 	%f22, %f19, 0fBF800000;
	add.f32 	%f23, %f19, 0f3F800000;
	rcp.approx.ftz.f32 	%f24, %f23;
	add.f32 	%f25, %f22, %f22;
	mul.f32 	%f26, %f25, %f24;
	mul.f32 	%f27, %f26, %f26;
	sub.f32 	%f28, %f22, %f26;
	add.f32 	%f29, %f28, %f28;
	neg.f32 	%f30, %f26;
	fma.rn.f32 	%f31, %f30, %f22, %f29;
	mul.rn.f32 	%f32, %f24, %f31;
	fma.rn.f32 	%f33, %f27, 0f3A2C32E4, 0f3B52E7DB;
	fma.rn.f32 	%f34, %f33, %f27, 0f3C93BB73;
	fma.rn.f32 	%f35, %f34, %f27, 0f3DF6384F;
	mul.rn.f32 	%f36, %f35, %f27;
	fma.rn.f32 	%f37, %f26, 0f3FB8AA3B, %f21;
	sub.f32 	%f38, %f21, %f37;
	fma.rn.f32 	%f39, %f26, 0f3FB8AA3B, %f38;
	fma.rn.f32 	%f40, %f32, 0f3FB8AA3B, %f39;
	fma.rn.f32 	%f41, %f26, 0f32A55E34, %f40;
	mul.f32 	%f42, %f36, 0f40400000;
	fma.rn.f32 	%f43, %f42, %f32, %f41;
	fma.rn.f32 	%f44, %f36, %f26, %f43;
	add.rn.f32 	%f45, %f37, %f44;
	neg.f32 	%f46, %f37;
	add.rn.f32 	%f47, %f45, %f46;
	neg.f32 	%f48, %f47;
	add.rn.f32 	%f49, %f44, %f48;
	mul.rn.f32 	%f50, %f45, %f10;
	neg.f32 	%f51, %f50;
	fma.rn.f32 	%f52, %f45, %f10, %f51;
	fma.rn.f32 	%f53, %f49, %f10, %f52;
	cvt.rni.f32.f32 	%f54, %f50;
	sub.f32 	%f55, %f50, %f54;
	add.f32 	%f56, %f55, %f53;
	fma.rn.f32 	%f57, %f56, 0f391FCB8E, 0f3AAF85ED;
	fma.rn.f32 	%f58, %f57, %f56, 0f3C1D9856;
	fma.rn.f32 	%f59, %f58, %f56, 0f3D6357BB;
	fma.rn.f32 	%f60, %f59, %f56, 0f3E75FDEC;
	fma.rn.f32 	%f61, %f60, %f56, 0f3F317218;
	fma.rn.f32 	%f62, %f61, %f56, 0f3F800000;
	cvt.rzi.s32.f32 	%r15, %f54;
	setp.gt.f32 	%p3, %f54, 0f00000000;
	selp.b32 	%r16, 0, -2097152000, %p3;
	add.s32 	%r17, %r16, 2130706432;
	mov.b32 	%f63, %r17;
	mul.f32 	%f64, %f62, %f63;
	shl.b32 	%r18, %r15, 23;
	sub.s32 	%r19, %r18, %r16;
	mov.b32 	%f65, %r19;
	mul.f32 	%f66, %f64, %f65;
	abs.f32 	%f67, %f50;
	setp.gt.f32 	%p4, %f67, 0f43180000;
	setp.lt.f32 	%p5, %f50, 0f00000000;
	selp.f32 	%f68, 0f00000000, 0f7F800000, %p5;
	selp.f32 	%f4, %f68, %f66, %p4;
	setp.eq.f32 	%p6, %f1, 0f3F800000;
	setp.eq.f32 	%p7, %f10, 0f00000000;
	or.pred  	%p8, %p7, %p6;
	@%p8 bra 	$L__BB16_9;
	setp.num.f32 	%p9, %f3, %f3;
	abs.f32 	%f69, %f10;
	setp.num.f32 	%p10, %f69, %f69;
	and.pred  	%p11, %p9, %p10;
	@%p11 bra 	$L__BB16_4;
	add.rn.f32 	%f76, %f1, %f10;
	bra.uni 	$L__BB16_9;
$L__BB16_4:
	setp.neu.f32 	%p12, %f1, 0f00000000;
	setp.neu.f32 	%p13, %f3, 0f7F800000;
	and.pred  	%p14, %p12, %p13;
	@%p14 bra 	$L__BB16_6;
	setp.neu.f32 	%p21, %f2, 0f3F800000;
	add.f32 	%f74, %f1, %f1;
	mov.b32 	%r20, %f74;
	setp.lt.f32 	%p22, %f10, 0f00000000;
	xor.b32  	%r21, %r20, 2139095040;
	selp.b32 	%r22, %r21, %r20, %p22;
	and.b32  	%r23, %r22, 2147483647;
	selp.b32 	%r24, %r23, %r22, %p21;
	mov.b32 	%f76, %r24;
	bra.uni 	$L__BB16_9;
$L__BB16_6:
	setp.eq.f32 	%p15, %f1, 0fBF800000;
	setp.eq.f32 	%p16, %f69, 0f7F800000;
	and.pred  	%p17, %p15, %p16;
	@%p17 bra 	$L__BB16_9;
	setp.geu.f32 	%p18, %f1, 0f00000000;
	mov.f32 	%f76, %f4;
	@%p18 bra 	$L__BB16_9;
	setp.neu.f32 	%p19, %f2, 0f3F800000;
	neg.f32 	%f71, %f4;
	selp.f32 	%f72, %f4, %f71, %p19;
	cvt.rmi.f32.f32 	%f73, %f10;
	setp.neu.f32 	%p20, %f10, %f73;
	selp.f32 	%f76, 0f7FFFFFFF, %f72, %p20;
$L__BB16_9:
	mad.lo.s32 	%r25, %r5, %r1, %r4;
	cvta.to.global.u64 	%rd6, %rd2;
	mul.wide.s32 	%rd7, %r25, 4;
	add.s64 	%rd8, %rd6, %rd7;
	st.global.f32 	[%rd8], %f76;
$L__BB16_10:
	ret;

}
	// .globl	vector_hypot
.visible .entry vector_hypot(
	.param .u32 vector_hypot_param_0,
	.param .u64 .ptr .align 1 vector_hypot_param_1,
	.param .u32 vector_hypot_param_2,
	.param .u32 vector_hypot_param_3,
	.param .u64 .ptr .align 1 vector_hypot_param_4,
	.param .u32 vector_hypot_param_5,
	.param .u32 vector_hypot_param_6,
	.param .u64 .ptr .align 1 vector_hypot_param_7,
	.param .u32 vector_hypot_param_8,
	.param .u32 vector_hypot_param_9
)
{
	.reg .pred 	%p<4>;
	.reg .b32 	%r<22>;
	.reg .b32 	%f<17>;
	.reg .b64 	%rd<13>;

	ld.param.u32 	%r8, [vector_hypot_param_0];
	ld.param.u64 	%rd1, [vector_hypot_param_1];
	ld.param.u32 	%r2, [vector_hypot_param_2];
	ld.param.u32 	%r3, [vector_hypot_param_3];
	ld.param.u64 	%rd2, [vector_hypot_param_4];
	ld.param.u32 	%r4, [vector_hypot_param_5];
	ld.param.u32 	%r5, [vector_hypot_param_6];
	ld.param.u64 	%rd3, [vector_hypot_param_7];
	ld.param.u32 	%r6, [vector_hypot_param_8];
	ld.param.u32 	%r7, [vector_hypot_param_9];
	mov.u32 	%r9, %ctaid.x;
	mov.u32 	%r10, %ntid.x;
	mov.u32 	%r11, %tid.x;
	mad.lo.s32 	%r1, %r9, %r10, %r11;
	setp.ge.s32 	%p1, %r1, %r8;
	@%p1 bra 	$L__BB17_2;
	cvta.to.global.u64 	%rd4, %rd1;
	cvta.to.global.u64 	%rd5, %rd2;
	cvta.to.global.u64 	%rd6, %rd3;
	mad.lo.s32 	%r12, %r3, %r1, %r2;
	mul.wide.s32 	%rd7, %r12, 4;
	add.s64 	%rd8, %rd4, %rd7;
	ld.global.f32 	%f1, [%rd8];
	mad.lo.s32 	%r13, %r5, %r1, %r4;
	mul.wide.s32 	%rd9, %r13, 4;
	add.s64 	%rd10, %rd5, %rd9;
	ld.global.f32 	%f2, [%rd10];
	abs.f32 	%f3, %f1;
	abs.f32 	%f4, %f2;
	mov.b32 	%r14, %f4;
	mov.b32 	%r15, %f3;
	min.s32 	%r16, %r14, %r15;
	mov.b32 	%f5, %r16;
	max.s32 	%r17, %r15, %r14;
	mov.b32 	%f6, %r17;
	and.b32  	%r18, %r17, -33554432;
	xor.b32  	%r19, %r18, 2122317824;
	mov.b32 	%f7, %r19;
	mul.f32 	%f8, %f5, %f7;
	mul.f32 	%f9, %f6, %f7;
	mul.f32 	%f10, %f8, %f8;
	fma.rn.f32 	%f11, %f9, %f9, %f10;
	sqrt.rn.f32 	%f12, %f11;
	or.b32  	%r20, %r18, 8388608;
	mov.b32 	%f13, %r20;
	mul.f32 	%f14, %f12, %f13;
	setp.eq.f32 	%p2, %f5, 0f00000000;
	selp.f32 	%f15, %f6, %f14, %p2;
	setp.eq.f32 	%p3, %f5, 0f7F800000;
	selp.f32 	%f16, 0f7F800000, %f15, %p3;
	mad.lo.s32 	%r21, %r7, %r1, %r6;
	mul.wide.s32 	%rd11, %r21, 4;
	add.s64 	%rd12, %rd6, %rd11;
	st.global.f32 	[%rd12], %f16;
$L__BB17_2:
	ret;

}
	// .globl	vector_exp
.visible .entry vector_exp(
	.param .u32 vector_exp_param_0,
	.param .u64 .ptr .align 1 vector_exp_param_1,
	.param .u32 vector_exp_param_2,
	.param .u32 vector_exp_param_3,
	.param .u64 .ptr .align 1 vector_exp_param_4,
	.param .u32 vector_exp_param_5,
	.param .u32 vector_exp_param_6
)
{
	.reg .pred 	%p<2>;
	.reg .b32 	%r<14>;
	.reg .b32 	%f<14>;
	.reg .b64 	%rd<9>;

	ld.param.u32 	%r6, [vector_exp_param_0];
	ld.param.u64 	%rd1, [vector_exp_param_1];
	ld.param.u32 	%r2, [vector_exp_param_2];
	ld.param.u32 	%r3, [vector_exp_param_3];
	ld.param.u64 	%rd2, [vector_exp_param_4];
	ld.param.u32 	%r4, [vector_exp_param_5];
	ld.param.u32 	%r5, [vector_exp_param_6];
	mov.u32 	%r7, %ctaid.x;
	mov.u32 	%r8, %ntid.x;
	mov.u32 	%r9, %tid.x;
	mad.lo.s32 	%r1, %r7, %r8, %r9;
	setp.ge.s32 	%p1, %r1, %r6;
	@%p1 bra 	$L__BB18_2;
	cvta.to.global.u64 	%rd3, %rd1;
	cvta.to.global.u64 	%rd4, %rd2;
	mad.lo.s32 	%r10, %r3, %r1, %r2;
	mul.wide.s32 	%rd5, %r10, 4;
	add.s64 	%rd6, %rd3, %rd5;
	ld.global.f32 	%f1, [%rd6];
	fma.rn.f32 	%f2, %f1, 0f3BBB989D, 0f3F000000;
	cvt.sat.f32.f32 	%f3, %f2;
	mov.f32 	%f4, 0f4B400001;
	mov.f32 	%f5, 0f437C0000;
	fma.rm.f32 	%f6, %f3, %f5, %f4;
	add.f32 	%f7, %f6, 0fCB40007F;
	neg.f32 	%f8, %f7;
	fma.rn.f32 	%f9, %f1, 0f3FB8AA3B, %f8;
	fma.rn.f32 	%f10, %f1, 0f32A57060, %f9;
	mov.b32 	%r11, %f6;
	shl.b32 	%r12, %r11, 23;
	mov.b32 	%f11, %r12;
	ex2.approx.ftz.f32 	%f12, %f10;
	mul.f32 	%f13, %f12, %f11;
	mad.lo.s32 	%r13, %r5, %r1, %r4;
	mul.wide.s32 	%rd7, %r13, 4;
	add.s64 	%rd8, %rd4, %rd7;
	st.global.f32 	[%rd8], %f13;
$L__BB18_2:
	ret;

}
	// .globl	vector_expm1
.visible .entry vector_expm1(
	.param .u32 vector_expm1_param_0,
	.param .u64 .ptr .align 1 vector_expm1_param_1,
	.param .u32 vector_expm1_param_2,
	.param .u32 vector_expm1_param_3,
	.param .u64 .ptr .align 1 vector_expm1_param_4,
	.param .u32 vector_expm1_param_5,
	.param .u32 vector_expm1_param_6
)
{
	.reg .pred 	%p<7>;
	.reg .b32 	%r<12>;
	.reg .b32 	%f<24>;
	.reg .b64 	%rd<9>;

	ld.param.u32 	%r6, [vector_expm1_param_0];
	ld.param.u64 	%rd1, [vector_expm1_param_1];
	ld.param.u32 	%r2, [vector_expm1_param_2];
	ld.param.u32 	%r3, [vector_expm1_param_3];
	ld.param.u64 	%rd2, [vector_expm1_param_4];
	ld.param.u32 	%r4, [vector_expm1_param_5];
	ld.param.u32 	%r5, [vector_expm1_param_6];
	mov.u32 	%r7, %ctaid.x;
	mov.u32 	%r8, %ntid.x;
	mov.u32 	%r9, %tid.x;
	mad.lo.s32 	%r1, %r7, %r8, %r9;
	setp.ge.s32 	%p1, %r1, %r6;
	@%p1 bra 	$L__BB19_2;
	cvta.to.global.u64 	%rd3, %rd1;
	cvta.to.global.u64 	%rd4, %rd2;
	mad.lo.s32 	%r10, %r3, %r1, %r2;
	mul.wide.s32 	%rd5, %r10, 4;
	add.s64 	%rd6, %rd3, %rd5;
	ld.global.f32 	%f1, [%rd6];
	mul.f32 	%f2, %f1, 0f3FB8AA3B;
	cvt.rni.f32.f32 	%f3, %f2;
	abs.f32 	%f4, %f1;
	setp.lt.f32 	%p2, %f4, 0f3ED1EB85;
	selp.f32 	%f5, 0f00000000, %f3, %p2;
	fma.rn.f32 	%f6, %f5, 0fBF317200, %f1;
	fma.rn.f32 	%f7, %f5, 0fB5BFBE8E, %f6;
	setp.eq.f32 	%p3, %f5, 0f43000000;
	selp.f32 	%f8, 0f42FE0000, %f5, %p3;
	fma.rn.f32 	%f9, %f7, 0f3AB5EBE6, 0f3C095663;
	fma.rn.f32 	%f10, %f9, %f7, 0f3D2AABE3;
	fma.rn.f32 	%f11, %f10, %f7, 0f3E2AA9F6;
	fma.rn.f32 	%f12, %f11, %f7, 0f3EFFFFFE;
	mul.f32 	%f13, %f7, %f12;
	fma.rn.f32 	%f14, %f13, %f7, %f7;
	ex2.approx.f32 	%f15, %f8;
	add.f32 	%f16, %f15, 0fBF800000;
	fma.rn.f32 	%f17, %f14, %f15, %f16;
	add.f32 	%f18, %f17, %f17;
	selp.f32 	%f19, %f18, %f17, %p3;
	setp.gt.f32 	%p4, %f8, 0f43000000;
	selp.f32 	%f20, 0f7F800000, %f19, %p4;
	setp.lt.f32 	%p5, %f8, 0fC1C80000;
	selp.f32 	%f21, 0fBF800000, %f20, %p5;
	setp.eq.f32 	%p6, %f1, 0f00000000;
	add.f32 	%f22, %f1, %f1;
	selp.f32 	%f23, %f22, %f21, %p6;
	mad.lo.s32 	%r11, %r5, %r1, %r4;
	mul.wide.s32 	%rd7, %r11, 4;
	add.s64 	%rd8, %rd4, %rd7;
	st.global.f32 	[%rd8], %f23;
$L__BB19_2:
	ret;

}
	// .globl	vector_log
.visible .entry vector_log(
	.param .u32 vector_log_param_0,
	.param .u64 .ptr .align 1 vector_log_param_1,
	.param .u32 vector_log_param_2,
	.param .u32 vector_log_param_3,
	.param .u64 .ptr .align 1 vector_log_param_4,
	.param .u32 vector_log_param_5,
	.param .u32 vector_log_param_6
)
{
	.reg .pred 	%p<5>;
	.reg .b32 	%r<16>;
	.reg .b32 	%f<23>;
	.reg .b64 	%rd<9>;

	ld.param.u32 	%r6, [vector_log_param_0];
	ld.param.u64 	%rd1, [vector_log_param_1];
	ld.param.u32 	%r2, [vector_log_param_2];
	ld.param.u32 	%r3, [vector_log_param_3];
	ld.param.u64 	%rd2, [vector_log_param_4];
	ld.param.u32 	%r4, [vector_log_param_5];
	ld.param.u32 	%r5, [vector_log_param_6];
	mov.u32 	%r7, %ctaid.x;
	mov.u32 	%r8, %ntid.x;
	mov.u32 	%r9, %tid.x;
	mad.lo.s32 	%r1, %r7, %r8, %r9;
	setp.ge.s32 	%p1, %r1, %r6;
	@%p1 bra 	$L__BB20_2;
	cvta.to.global.u64 	%rd3, %rd1;
	cvta.to.global.u64 	%rd4, %rd2;
	mad.lo.s32 	%r10, %r3, %r1, %r2;
	mul.wide.s32 	%rd5, %r10, 4;
	add.s64 	%rd6, %rd3, %rd5;
	ld.global.f32 	%f1, [%rd6];
	setp.lt.f32 	%p2, %f1, 0f00800000;
	mul.f32 	%f2, %f1, 0f4B000000;
	selp.f32 	%f3, %f2, %f1, %p2;
	selp.f32 	%f4, 0fC1B80000, 0f00000000, %p2;
	mov.b32 	%r11, %f3;
	add.s32 	%r12, %r11, -1059760811;
	and.b32  	%r13, %r12, -8388608;
	sub.s32 	%r14, %r11, %r13;
	mov.b32 	%f5, %r14;
	cvt.rn.f32.s32 	%f6, %r13;
	fma.rn.f32 	%f7, %f6, 0f34000000, %f4;
	add.f32 	%f8, %f5, 0fBF800000;
	fma.rn.f32 	%f9, %f8, 0fBE055027, 0f3E1039F6;
	fma.rn.f32 	%f10, %f9, %f8, 0fBDF8CDCC;
	fma.rn.f32 	%f11, %f10, %f8, 0f3E0F2955;
	fma.rn.f32 	%f12, %f11, %f8, 0fBE2AD8B9;
	fma.rn.f32 	%f13, %f12, %f8, 0f3E4CED0B;
	fma.rn.f32 	%f14, %f13, %f8, 0fBE7FFF22;
	fma.rn.f32 	%f15, %f14, %f8, 0f3EAAAA78;
	fma.rn.f32 	%f16, %f15, %f8, 0fBF000000;
	mul.f32 	%f17, %f8, %f16;
	fma.rn.f32 	%f18, %f17, %f8, %f8;
	fma.rn.f32 	%f19, %f7, 0f3F317218, %f18;
	setp.gt.u32 	%p3, %r11, 2139095039;
	fma.rn.f32 	%f20, %f3, 0f7F800000, 0f7F800000;
	selp.f32 	%f21, %f20, %f19, %p3;
	setp.eq.f32 	%p4, %f3, 0f00000000;
	selp.f32 	%f22, 0fFF800000, %f21, %p4;
	mad.lo.s32 	%r15, %r5, %r1, %r4;
	mul.wide.s32 	%rd7, %r15, 4;
	add.s64 	%rd8, %rd4, %rd7;
	st.global.f32 	[%rd8], %f22;
$L__BB20_2:
	ret;

}
	// .globl	vector_log10
.visible .entry vector_log10(
	.param .u32 vector_log10_param_0,
	.param .u64 .ptr .align 1 vector_log10_param_1,
	.param .u32 vector_log10_param_2,
	.param .u32 vector_log10_param_3,
	.param .u64 .ptr .align 1 vector_log10_param_4,
	.param .u32 vector_log10_param_5,
	.param .u32 vector_log10_param_6
)
{
	.reg .pred 	%p<5>;
	.reg .b32 	%r<16>;
	.reg .b32 	%f<24>;
	.reg .b64 	%rd<9>;

	ld.param.u32 	%r6, [vector_log10_param_0];
	ld.param.u64 	%rd1, [vector_log10_param_1];
	ld.param.u32 	%r2, [vector_log10_param_2];
	ld.param.u32 	%r3, [vector_log10_param_3];
	ld.param.u64 	%rd2, [vector_log10_param_4];
	ld.param.u32 	%r4, [vector_log10_param_5];
	ld.param.u32 	%r5, [vector_log10_param_6];
	mov.u32 	%r7, %ctaid.x;
	mov.u32 	%r8, %ntid.x;
	mov.u32 	%r9, %tid.x;
	mad.lo.s32 	%r1, %r7, %r8, %r9;
	setp.ge.s32 	%p1, %r1, %r6;
	@%p1 bra 	$L__BB21_2;
	cvta.to.global.u64 	%rd3, %rd1;
	cvta.to.global.u64 	%rd4, %rd2;
	mad.lo.s32 	%r10, %r3, %r1, %r2;
	mul.wide.s32 	%rd5, %r10, 4;
	add.s64 	%rd6, %rd3, %rd5;
	ld.global.f32 	%f1, [%rd6];
	setp.lt.f32 	%p2, %f1, 0f00800000;
	mul.f32 	%f2, %f1, 0f4B000000;
	selp.f32 	%f3, %f2, %f1, %p2;
	selp.f32 	%f4, 0fC1B80000, 0f00000000, %p2;
	mov.b32 	%r11, %f3;
	add.s32 	%r12, %r11, -1059760811;
	and.b32  	%r13, %r12, -8388608;
	sub.s32 	%r14, %r11, %r13;
	mov.b32 	%f5, %r14;
	cvt.rn.f32.s32 	%f6, %r13;
	fma.rn.f32 	%f7, %f6, 0f34000000, %f4;
	add.f32 	%f8, %f5, 0fBF800000;
	fma.rn.f32 	%f9, %f8, 0fBE055027, 0f3E1039F6;
	fma.rn.f32 	%f10, %f9, %f8, 0fBDF8CDCC;
	fma.rn.f32 	%f11, %f10, %f8, 0f3E0F2955;
	fma.rn.f32 	%f12, %f11, %f8, 0fBE2AD8B9;
	fma.rn.f32 	%f13, %f12, %f8, 0f3E4CED0B;
	fma.rn.f32 	%f14, %f13, %f8, 0fBE7FFF22;
	fma.rn.f32 	%f15, %f14, %f8, 0f3EAAAA78;
	fma.rn.f32 	%f16, %f15, %f8, 0fBF000000;
	mul.f32 	%f17, %f8, %f16;
	fma.rn.f32 	%f18, %f17, %f8, %f8;
	fma.rn.f32 	%f19, %f7, 0f3F317218, %f18;
	setp.gt.u32 	%p3, %r11, 2139095039;
	fma.rn.f32 	%f20, %f3, 0f7F800000, 0f7F800000;
	selp.f32 	%f21, %f20, %f19, %p3;
	setp.eq.f32 	%p4, %f3, 0f00000000;
	mul.f32 	%f22, %f21, 0f3EDE5BD9;
	selp.f32 	%f23, 0fFF800000, %f22, %p4;
	mad.lo.s32 	%r15, %r5, %r1, %r4;
	mul.wide.s32 	%rd7, %r15, 4;
	add.s64 	%rd8, %rd4, %rd7;
	st.global.f32 	[%rd8], %f23;
$L__BB21_2:
	ret;

}
	// .globl	vector_sin
.visible .entry vector_sin(
	.param .u32 vector_sin_param_0,
	.param .u64 .ptr .align 1 vector_sin_param_1,
	.param .u32 vector_sin_param_2,
	.param .u32 vector_sin_param_3,
	.param .u64 .ptr .align 1 vector_sin_param_4,
	.param .u32 vector_sin_param_5,
	.param .u32 vector_sin_param_6
)
{
	.local .align 4 .b8 	__local_depot22[28];
	.reg .b64 	%SP;
	.reg .b64 	%SPL;
	.reg .pred 	%p<10>;
	.reg .b32 	%r<51>;
	.reg .b32 	%f<28>;
	.reg .b64 	%rd<29>;
	.reg .b64 	%fd<3>;

	mov.u64 	%SPL, __local_depot22;
	ld.param.u32 	%r20, [vector_sin_param_0];
	ld.param.u64 	%rd9, [vector_sin_param_1];
	ld.param.u32 	%r16, [vector_sin_param_2];
	ld.param.u32 	%r17, [vector_sin_param_3];
	ld.param.u64 	%rd10, [vector_sin_param_4];
	ld.param.u32 	%r18, [vector_sin_param_5];
	ld.param.u32 	%r19, [vector_sin_param_6];
	add.u64 	%rd1, %SPL, 0;
	mov.u32 	%r21, %ctaid.x;
	mov.u32 	%r22, %ntid.x;
	mov.u32 	%r23, %tid.x;
	mad.lo.s32 	%r1, %r21, %r22, %r23;
	setp.ge.s32 	%p1, %r1, %r20;
	@%p1 bra 	$L__BB22_10;
	cvta.to.global.u64 	%rd12, %rd9;
	mad.lo.s32 	%r24, %r17, %r1, %r16;
	mul.wide.s32 	%rd13, %r24, 4;
	add.s64 	%rd14, %rd12, %rd13;
	ld.global.f32 	%f1, [%rd14];
	mul.f32 	%f7, %f1, 0f3F22F983;
	cvt.rni.s32.f32 	%r50, %f7;
	cvt.rn.f32.s32 	%f8, %r50;
	fma.rn.f32 	%f9, %f8, 0fBFC90FDA, %f1;
	fma.rn.f32 	%f10, %f8, 0fB3A22168, %f9;
	fma.rn.f32 	%f27, %f8, 0fA7C234C5, %f10;
	abs.f32 	%f3, %f1;
	setp.ltu.f32 	%p2, %f3, 0f47CE4780;
	@%p2 bra 	$L__BB22_9;
	setp.neu.f32 	%p3, %f3, 0f7F800000;
	@%p3 bra 	$L__BB22_4;
	mov.f32 	%f13, 0f00000000;
	mul.rn.f32 	%f27, %f1, %f13;
	mov.b32 	%r50, 0;
	bra.uni 	$L__BB22_9;
$L__BB22_4:
	mov.b32 	%r3, %f1;
	shl.b32 	%r26, %r3, 8;
	or.b32  	%r4, %r26, -2147483648;
	mov.b64 	%rd28, 0;
	mov.b32 	%r47, 0;
	mov.u64 	%rd26, __cudart_i2opi_f;
	mov.u64 	%rd27, %rd1;
$L__BB22_5:
	.pragma "nounroll";
	ld.global.nc.u32 	%r27, [%rd26];
	mad.wide.u32 	%rd17, %r27, %r4, %rd28;
	shr.u64 	%rd28, %rd17, 32;
	st.local.u32 	[%rd27], %rd17;
	add.s32 	%r47, %r47, 1;
	add.s64 	%rd27, %rd27, 4;
	add.s64 	%rd26, %rd26, 4;
	setp.ne.s32 	%p4, %r47, 6;
	@%p4 bra 	$L__BB22_5;
	shr.u32 	%r28, %r3, 23;
	st.local.u32 	[%rd1+24], %rd28;
	and.b32  	%r7, %r28, 31;
	and.b32  	%r29, %r28, 224;
	add.s32 	%r30, %r29, -128;
	shr.u32 	%r31, %r30, 5;
	mul.wide.u32 	%rd18, %r31, 4;
	sub.s64 	%rd8, %rd1, %rd18;
	ld.local.u32 	%r48, [%rd8+24];
	ld.local.u32 	%r49, [%rd8+20];
	setp.eq.s32 	%p5, %r7, 0;
	@%p5 bra 	$L__BB22_8;
	shf.l.wrap.b32 	%r48, %r49, %r48, %r7;
	ld.local.u32 	%r32, [%rd8+16];
	shf.l.wrap.b32 	%r49, %r32, %r49, %r7;
$L__BB22_8:
	shr.u32 	%r33, %r48, 30;
	shf.l.wrap.b32 	%r34, %r49, %r48, 2;
	shl.b32 	%r35, %r49, 2;
	shr.u32 	%r36, %r34, 31;
	add.s32 	%r37, %r36, %r33;
	neg.s32 	%r38, %r37;
	setp.lt.s32 	%p6, %r3, 0;
	selp.b32 	%r50, %r38, %r37, %p6;
	xor.b32  	%r39, %r34, %r3;
	shr.s32 	%r40, %r34, 31;
	xor.b32  	%r41, %r40, %r34;
	xor.b32  	%r42, %r40, %r35;
	cvt.u64.u32 	%rd19, %r41;
	shl.b64 	%rd20, %rd19, 32;
	cvt.u64.u32 	%rd21, %r42;
	or.b64  	%rd22, %rd20, %rd21;
	cvt.rn.f64.s64 	%fd1, %rd22;
	mul.f64 	%fd2, %fd1, 0d3BF921FB54442D19;
	cvt.rn.f32.f64 	%f11, %fd2;
	neg.f32 	%f12, %f11;
	setp.lt.s32 	%p7, %r39, 0;
	selp.f32 	%f27, %f12, %f11, %p7;
$L__BB22_9:
	mul.rn.f32 	%f14, %f27, %f27;
	and.b32  	%r44, %r50, 1;
	setp.eq.b32 	%p8, %r44, 1;
	selp.f32 	%f15, 0f3F800000, %f27, %p8;
	fma.rn.f32 	%f16, %f14, %f15, 0f00000000;
	fma.rn.f32 	%f17, %f14, 0f37CBAC00, 0fBAB607ED;
	selp.f32 	%f18, %f17, 0fB94D4153, %p8;
	selp.f32 	%f19, 0f3D2AAABB, 0f3C0885E4, %p8;
	fma.rn.f32 	%f20, %f18, %f14, %f19;
	selp.f32 	%f21, 0fBEFFFFFF, 0fBE2AAAA8, %p8;
	fma.rn.f32 	%f22, %f20, %f14, %f21;
	fma.rn.f32 	%f23, %f22, %f16, %f15;
	and.b32  	%r45, %r50, 2;
	setp.eq.s32 	%p9, %r45, 0;
	mov.f32 	%f24, 0f00000000;
	sub.f32 	%f25, %f24, %f23;
	selp.f32 	%f26, %f23, %f25, %p9;
	mad.lo.s32 	%r46, %r19, %r1, %r18;
	cvta.to.global.u64 	%rd23, %rd10;
	mul.wide.s32 	%rd24, %r46, 4;
	add.s64 	%rd25, %rd23, %rd24;
	st.global.f32 	[%rd25], %f26;
$L__BB22_10:
	ret;

}
	// .globl	vector_cos
.visible .entry vector_cos(
	.param .u32 vector_cos_param_0,
	.param .u64 .ptr .align 1 vector_cos_param_1,
	.param .u32 vector_cos_param_2,
	.param .u32 vector_cos_param_3,
	.param .u64 .ptr .align 1 vector_cos_param_4,
	.param .u32 vector_cos_param_5,
	.param .u32 vector_cos_param_6
)
{
	.local .align 4 .b8 	__local_depot23[28];
	.reg .b64 	%SP;
	.reg .b64 	%SPL;
	.reg .pred 	%p<10>;
	.reg .b32 	%r<52>;
	.reg .b32 	%f<28>;
	.reg .b64 	%rd<29>;
	.reg .b64 	%fd<3>;

	mov.u64 	%SPL, __local_depot23;
	ld.param.u32 	%r20, [vector_cos_param_0];
	ld.param.u64 	%rd9, [vector_cos_param_1];
	ld.param.u32 	%r16, [vector_cos_param_2];
	ld.param.u32 	%r17, [vector_cos_param_3];
	ld.param.u64 	%rd10, [vector_cos_param_4];
	ld.param.u32 	%r18, [vector_cos_param_5];
	ld.param.u32 	%r19, [vector_cos_param_6];
	add.u64 	%rd1, %SPL, 0;
	mov.u32 	%r21, %ctaid.x;
	mov.u32 	%r22, %ntid.x;
	mov.u32 	%r23, %tid.x;
	mad.lo.s32 	%r1, %r21, %r22, %r23;
	setp.ge.s32 	%p1, %r1, %r20;
	@%p1 bra 	$L__BB23_10;
	cvta.to.global.u64 	%rd12, %rd9;
	mad.lo.s32 	%r24, %r17, %r1, %r16;
	mul.wide.s32 	%rd13, %r24, 4;
	add.s64 	%rd14, %rd12, %rd13;
	ld.global.f32 	%f1, [%rd14];
	mul.f32 	%f7, %f1, 0f3F22F983;
	cvt.rni.s32.f32 	%r51, %f7;
	cvt.rn.f32.s32 	%f8, %r51;
	fma.rn.f32 	%f9, %f8, 0fBFC90FDA, %f1;
	fma.rn.f32 	%f10, %f8, 0fB3A22168, %f9;
	fma.rn.f32 	%f27, %f8, 0fA7C234C5, %f10;
	abs.f32 	%f3, %f1;
	setp.ltu.f32 	%p2, %f3, 0f47CE4780;
	@%p2 bra 	$L__BB23_9;
	setp.neu.f32 	%p3, %f3, 0f7F800000;
	@%p3 bra 	$L__BB23_4;
	mov.f32 	%f13, 0f00000000;
	mul.rn.f32 	%f27, %f1, %f13;
	mov.b32 	%r51, 0;
	bra.uni 	$L__BB23_9;
$L__BB23_4:
	mov.b32 	%r3, %f1;
	shl.b32 	%r26, %r3, 8;
	or.b32  	%r4, %r26, -2147483648;
	mov.b64 	%rd28, 0;
	mov.b32 	%r48, 0;
	mov.u64 	%rd26, __cudart_i2opi_f;
	mov.u64 	%rd27, %rd1;
$L__BB23_5:
	.pragma "nounroll";
	ld.global.nc.u32 	%r27, [%rd26];
	mad.wide.u32 	%rd17, %r27, %r4, %rd28;
	shr.u64 	%rd28, %rd17, 32;
	st.local.u32 	[%rd27], %rd17;
	add.s32 	%r48, %r48, 1;
	add.s64 	%rd27, %rd27, 4;
	add.s64 	%rd26, %rd26, 4;
	setp.ne.s32 	%p4, %r48, 6;
	@%p4 bra 	$L__BB23_5;
	shr.u32 	%r28, %r3, 23;
	st.local.u32 	[%rd1+24], %rd28;
	and.b32  	%r7, %r28, 31;
	and.b32  	%r29, %r28, 224;
	add.s32 	%r30, %r29, -128;
	shr.u32 	%r31, %r30, 5;
	mul.wide.u32 	%rd18, %r31, 4;
	sub.s64 	%rd8, %rd1, %rd18;
	ld.local.u32 	%r49, [%rd8+24];
	ld.local.u32 	%r50, [%rd8+20];
	setp.eq.s32 	%p5, %r7, 0;
	@%p5 bra 	$L__BB23_8;
	shf.l.wrap.b32 	%r49, %r50, %r49, %r7;
	ld.local.u32 	%r32, [%rd8+16];
	shf.l.wrap.b32 	%r50, %r32, %r50, %r7;
$L__BB23_8:
	shr.u32 	%r33, %r49, 30;
	shf.l.wrap.b32 	%r34, %r50, %r49, 2;
	shl.b32 	%r35, %r50, 2;
	shr.u32 	%r36, %r34, 31;
	add.s32 	%r37, %r36, %r33;
	neg.s32 	%r38, %r37;
	setp.lt.s32 	%p6, %r3, 0;
	selp.b32 	%r51, %r38, %r37, %p6;
	xor.b32  	%r39, %r34, %r3;
	shr.s32 	%r40, %r34, 31;
	xor.b32  	%r41, %r40, %r34;
	xor.b32  	%r42, %r40, %r35;
	cvt.u64.u32 	%rd19, %r41;
	shl.b64 	%rd20, %rd19, 32;
	cvt.u64.u32 	%rd21, %r42;
	or.b64  	%rd22, %rd20, %rd21;
	cvt.rn.f64.s64 	%fd1, %rd22;
	mul.f64 	%fd2, %fd1, 0d3BF921FB54442D19;
	cvt.rn.f32.f64 	%f11, %fd2;
	neg.f32 	%f12, %f11;
	setp.lt.s32 	%p7, %r39, 0;
	selp.f32 	%f27, %f12, %f11, %p7;
$L__BB23_9:
	add.s32 	%r44, %r51, 1;
	mul.rn.f32 	%f14, %f27, %f27;
	and.b32  	%r45, %r51, 1;
	setp.eq.b32 	%p8, %r45, 1;
	selp.f32 	%f15, %f27, 0f3F800000, %p8;
	fma.rn.f32 	%f16, %f14, %f15, 0f00000000;
	fma.rn.f32 	%f17, %f14, 0f37CBAC00, 0fBAB607ED;
	selp.f32 	%f18, 0fB94D4153, %f17, %p8;
	selp.f32 	%f19, 0f3C0885E4, 0f3D2AAABB, %p8;
	fma.rn.f32 	%f20, %f18, %f14, %f19;
	selp.f32 	%f21, 0fBE2AAAA8, 0fBEFFFFFF, %p8;
	fma.rn.f32 	%f22, %f20, %f14, %f21;
	fma.rn.f32 	%f23, %f22, %f16, %f15;
	and.b32  	%r46, %r44, 2;
	setp.eq.s32 	%p9, %r46, 0;
	mov.f32 	%f24, 0f00000000;
	sub.f32 	%f25, %f24, %f23;
	selp.f32 	%f26, %f23, %f25, %p9;
	mad.lo.s32 	%r47, %r19, %r1, %r18;
	cvta.to.global.u64 	%rd23, %rd10;
	mul.wide.s32 	%rd24, %r47, 4;
	add.s64 	%rd25, %rd23, %rd24;
	st.global.f32 	[%rd25], %f26;
$L__BB23_10:
	ret;

}
	// .globl	vector_tan
.visible .entry vector_tan(
	.param .u32 vector_tan_param_0,
	.param .u64 .ptr .align 1 vector_tan_param_1,
	.param .u32 vector_tan_param_2,
	.param .u32 vector_tan_param_3,
	.param .u64 .ptr .align 1 vector_tan_param_4,
	.param .u32 vector_tan_param_5,
	.param .u32 vector_tan_param_6
)
{
	.local .align 4 .b8 	__local_depot24[28];
	.reg .b64 	%SP;
	.reg .b64 	%SPL;
	.reg .pred 	%p<10>;
	.reg .b32 	%r<50>;
	.reg .b32 	%f<28>;
	.reg .b64 	%rd<29>;
	.reg .b64 	%fd<3>;

	mov.u64 	%SPL, __local_depot24;
	ld.param.u32 	%r20, [vector_tan_param_0];
	ld.param.u64 	%rd9, [vector_tan_param_1];
	ld.param.u32 	%r16, [vector_tan_param_2];
	ld.param.u32 	%r17, [vector_tan_param_3];
	ld.param.u64 	%rd10, [vector_tan_param_4];
	ld.param.u32 	%r18, [vector_tan_param_5];
	ld.param.u32 	%r19, [vector_tan_param_6];
	add.u64 	%rd1, %SPL, 0;
	mov.u32 	%r21, %ctaid.x;
	mov.u32 	%r22, %ntid.x;
	mov.u32 	%r23, %tid.x;
	mad.lo.s32 	%r1, %r21, %r22, %r23;
	setp.ge.s32 	%p1, %r1, %r20;
	@%p1 bra 	$L__BB24_10;
	cvta.to.global.u64 	%rd12, %rd9;
	mad.lo.s32 	%r24, %r17, %r1, %r16;
	mul.wide.s32 	%rd13, %r24, 4;
	add.s64 	%rd14, %rd12, %rd13;
	ld.global.f32 	%f1, [%rd14];
	mul.f32 	%f7, %f1, 0f3F22F983;
	cvt.rni.s32.f32 	%r49, %f7;
	cvt.rn.f32.s32 	%f8, %r49;
	fma.rn.f32 	%f9, %f8, 0fBFC90FDA, %f1;
	fma.rn.f32 	%f10, %f8, 0fB3A22168, %f9;
	fma.rn.f32 	%f27, %f8, 0fA7C234C5, %f10;
	abs.f32 	%f3, %f1;
	setp.ltu.f32 	%p2, %f3, 0f47CE4780;
	@%p2 bra 	$L__BB24_9;
	setp.neu.f32 	%p3, %f3, 0f7F800000;
	@%p3 bra 	$L__BB24_4;
	mov.f32 	%f13, 0f00000000;
	mul.rn.f32 	%f27, %f1, %f13;
	mov.b32 	%r49, 0;
	bra.uni 	$L__BB24_9;
$L__BB24_4:
	mov.b32 	%r3, %f1;
	shl.b32 	%r26, %r3, 8;
	or.b32  	%r4, %r26, -2147483648;
	mov.b64 	%rd28, 0;
	mov.b32 	%r46, 0;
	mov.u64 	%rd26, __cudart_i2opi_f;
	mov.u64 	%rd27, %rd1;
$L__BB24_5:
	.pragma "nounroll";
	ld.global.nc.u32 	%r27, [%rd26];
	mad.wide.u32 	%rd17, %r27, %r4, %rd28;
	shr.u64 	%rd28, %rd17, 32;
	st.local.u32 	[%rd27], %rd17;
	add.s32 	%r46, %r46, 1;
	add.s64 	%rd27, %rd27, 4;
	add.s64 	%rd26, %rd26, 4;
	setp.ne.s32 	%p4, %r46, 6;
	@%p4 bra 	$L__BB24_5;
	shr.u32 	%r28, %r3, 23;
	st.local.u32 	[%rd1+24], %rd28;
	and.b32  	%r7, %r28, 31;
	and.b32  	%r29, %r28, 224;
	add.s32 	%r30, %r29, -128;
	shr.u32 	%r31, %r30, 5;
	mul.wide.u32 	%rd18, %r31, 4;
	sub.s64 	%rd8, %rd1, %rd18;
	ld.local.u32 	%r47, [%rd8+24];
	ld.local.u32 	%r48, [%rd8+20];
	setp.eq.s32 	%p5, %r7, 0;
	@%p5 bra 	$L__BB24_8;
	shf.l.wrap.b32 	%r47, %r48, %r47, %r7;
	ld.local.u32 	%r32, [%rd8+16];
	shf.l.wrap.b32 	%r48, %r32, %r48, %r7;
$L__BB24_8:
	shr.u32 	%r33, %r47, 30;
	shf.l.wrap.b32 	%r34, %r48, %r47, 2;
	shl.b32 	%r35, %r48, 2;
	shr.u32 	%r36, %r34, 31;
	add.s32 	%r37, %r36, %r33;
	neg.s32 	%r38, %r37;
	setp.lt.s32 	%p6, %r3, 0;
	selp.b32 	%r49, %r38, %r37, %p6;
	xor.b32  	%r39, %r34, %r3;
	shr.s32 	%r40, %r34, 31;
	xor.b32  	%r41, %r40, %r34;
	xor.b32  	%r42, %r40, %r35;
	cvt.u64.u32 	%rd19, %r41;
	shl.b64 	%rd20, %rd19, 32;
	cvt.u64.u32 	%rd21, %r42;
	or.b64  	%rd22, %rd20, %rd21;
	cvt.rn.f64.s64 	%fd1, %rd22;
	mul.f64 	%fd2, %fd1, 0d3BF921FB54442D19;
	cvt.rn.f32.f64 	%f11, %fd2;
	neg.f32 	%f12, %f11;
	setp.lt.s32 	%p7, %r39, 0;
	selp.f32 	%f27, %f12, %f11, %p7;
$L__BB24_9:
	mul.f32 	%f14, %f27, %f27;
	fma.rn.f32 	%f15, %f14, 0f3C190000, 0f3B560000;
	fma.rn.f32 	%f16, %f15, %f14, 0f3CC70000;
	fma.rn.f32 	%f17, %f16, %f14, 0f3D5B0000;
	fma.rn.f32 	%f18, %f17, %f14, 0f3E089438;
	fma.rn.f32 	%f19, %f18, %f14, 0f3EAAAA88;
	mul.rn.f32 	%f20, %f14, %f27;
	fma.rn.f32 	%f21, %f19, %f20, %f27;
	abs.f32 	%f22, %f27;
	setp.eq.f32 	%p8, %f22, 0f3A00B43C;
	selp.f32 	%f23, %f27, %f21, %p8;
	and.b32  	%r44, %r49, 1;
	setp.eq.b32 	%p9, %r44, 1;
	neg.f32 	%f24, %f23;
	rcp.approx.ftz.f32 	%f25, %f24;
	selp.f32 	%f26, %f25, %f23, %p9;
	mad.lo.s32 	%r45, %r19, %r1, %r18;
	cvta.to.global.u64 	%rd23, %rd10;
	mul.wide.s32 	%rd24, %r45, 4;
	add.s64 	%rd25, %rd23, %rd24;
	st.global.f32 	[%rd25], %f26;
$L__BB24_10:
	ret;

}
	// .globl	vector_sincos
.visible .entry vector_sincos(
	.param .u32 vector_sincos_param_0,
	.param .u64 .ptr .align 1 vector_sincos_param_1,
	.param .u32 vector_sincos_param_2,
	.param .u32 vector_sincos_param_3,
	.param .u64 .ptr .align 1 vector_sincos_param_4,
	.param .u32 vector_sincos_param_5,
	.param .u32 vector_sincos_param_6,
	.param .u64 .ptr .align 1 vector_sincos_param_7,
	.param .u32 vector_sincos_param_8,
	.param .u32 vector_sincos_param_9
)
{
	.local .align 4 .b8 	__local_depot25[28];
	.reg .b64 	%SP;
	.reg .b64 	%SPL;
	.reg .pred 	%p<11>;
	.reg .b32 	%r<56>;
	.reg .b32 	%f<30>;
	.reg .b64 	%rd<33>;
	.reg .b64 	%fd<3>;

	mov.u64 	%SPL, __local_depot25;
	ld.param.u32 	%r22, [vector_sincos_param_0];
	ld.param.u64 	%rd11, [vector_sincos_param_1];
	ld.param.u32 	%r16, [vector_sincos_param_2];
	ld.param.u32 	%r17, [vector_sincos_param_3];
	ld.param.u64 	%rd12, [vector_sincos_param_4];
	ld.param.u32 	%r18, [vector_sincos_param_5];
	ld.param.u32 	%r19, [vector_sincos_param_6];
	ld.param.u64 	%rd13, [vector_sincos_param_7];
	ld.param.u32 	%r20, [vector_sincos_param_8];
	ld.param.u32 	%r21, [vector_sincos_param_9];
	add.u64 	%rd1, %SPL, 0;
	mov.u32 	%r23, %ctaid.x;
	mov.u32 	%r24, %ntid.x;
	mov.u32 	%r25, %tid.x;
	mad.lo.s32 	%r1, %r23, %r24, %r25;
	setp.ge.s32 	%p1, %r1, %r22;
	@%p1 bra 	$L__BB25_10;
	cvta.to.global.u64 	%rd15, %rd11;
	cvta.to.global.u64 	%rd16, %rd12;
	cvta.to.global.u64 	%rd17, %rd13;
	mad.lo.s32 	%r26, %r17, %r1, %r16;
	mul.wide.s32 	%rd18, %r26, 4;
	add.s64 	%rd19, %rd15, %rd18;
	ld.global.f32 	%f1, [%rd19];
	mad.lo.s32 	%r27, %r19, %r1, %r18;
	mul.wide.s32 	%rd20, %r27, 4;
	add.s64 	%rd2, %rd16, %rd20;
	mad.lo.s32 	%r28, %r21, %r1, %r20;
	mul.wide.s32 	%rd21, %r28, 4;
	add.s64 	%rd3, %rd17, %rd21;
	mul.f32 	%f7, %f1, 0f3F22F983;
	cvt.rni.s32.f32 	%r55, %f7;
	cvt.rn.f32.s32 	%f8, %r55;
	fma.rn.f32 	%f9, %f8, 0fBFC90FDA, %f1;
	fma.rn.f32 	%f10, %f8, 0fB3A22168, %f9;
	fma.rn.f32 	%f29, %f8, 0fA7C234C5, %f10;
	abs.f32 	%f3, %f1;
	setp.ltu.f32 	%p2, %f3, 0f47CE4780;
	@%p2 bra 	$L__BB25_9;
	setp.neu.f32 	%p3, %f3, 0f7F800000;
	@%p3 bra 	$L__BB25_4;
	mov.f32 	%f13, 0f00000000;
	mul.rn.f32 	%f29, %f1, %f13;
	mov.b32 	%r55, 0;
	bra.uni 	$L__BB25_9;
$L__BB25_4:
	mov.b32 	%r3, %f1;
	shl.b32 	%r30, %r3, 8;
	or.b32  	%r4, %r30, -2147483648;
	mov.b64 	%rd32, 0;
	mov.b32 	%r52, 0;
	mov.u64 	%rd30, __cudart_i2opi_f;
	mov.u64 	%rd31, %rd1;
$L__BB25_5:
	.pragma "nounroll";
	ld.global.nc.u32 	%r31, [%rd30];
	mad.wide.u32 	%rd24, %r31, %r4, %rd32;
	shr.u64 	%rd32, %rd24, 32;
	st.local.u32 	[%rd31], %rd24;
	add.s32 	%r52, %r52, 1;
	add.s64 	%rd31, %rd31, 4;
	add.s64 	%rd30, %rd30, 4;
	setp.ne.s32 	%p4, %r52, 6;
	@%p4 bra 	$L__BB25_5;
	shr.u32 	%r32, %r3, 23;
	st.local.u32 	[%rd1+24], %rd32;
	and.b32  	%r7, %r32, 31;
	and.b32  	%r33, %r32, 224;
	add.s32 	%r34, %r33, -128;
	shr.u32 	%r35, %r34, 5;
	mul.wide.u32 	%rd25, %r35, 4;
	sub.s64 	%rd10, %rd1, %rd25;
	ld.local.u32 	%r53, [%rd10+24];
	ld.local.u32 	%r54, [%rd10+20];
	setp.eq.s32 	%p5, %r7, 0;
	@%p5 bra 	$L__BB25_8;
	shf.l.wrap.b32 	%r53, %r54, %r53, %r7;
	ld.local.u32 	%r36, [%rd10+16];
	shf.l.wrap.b32 	%r54, %r36, %r54, %r7;
$L__BB25_8:
	shr.u32 	%r37, %r53, 30;
	shf.l.wrap.b32 	%r38, %r54, %r53, 2;
	shl.b32 	%r39, %r54, 2;
	shr.u32 	%r40, %r38, 31;
	add.s32 	%r41, %r40, %r37;
	neg.s32 	%r42, %r41;
	setp.lt.s32 	%p6, %r3, 0;
	selp.b32 	%r55, %r42, %r41, %p6;
	xor.b32  	%r43, %r38, %r3;
	shr.s32 	%r44, %r38, 31;
	xor.b32  	%r45, %r44, %r38;
	xor.b32  	%r46, %r44, %r39;
	cvt.u64.u32 	%rd26, %r45;
	shl.b64 	%rd27, %rd26, 32;
	cvt.u64.u32 	%rd28, %r46;
	or.b64  	%rd29, %rd27, %rd28;
	cvt.rn.f64.s64 	%fd1, %rd29;
	mul.f64 	%fd2, %fd1, 0d3BF921FB54442D19;
	cvt.rn.f32.f64 	%f11, %fd2;
	neg.f32 	%f12, %f11;
	setp.lt.s32 	%p7, %r43, 0;
	selp.f32 	%f29, %f12, %f11, %p7;
$L__BB25_9:
	mul.f32 	%f14, %f29, %f29;
	fma.rn.f32 	%f15, %f14, 0f37CBAC00, 0fBAB607ED;
	fma.rn.f32 	%f16, %f15, %f14, 0f3D2AAABB;
	fma.rn.f32 	%f17, %f16, %f14, 0fBEFFFFFF;
	fma.rn.f32 	%f18, %f17, %f14, 0f3F800000;
	fma.rn.f32 	%f19, %f14, %f29, 0f00000000;
	fma.rn.f32 	%f20, %f14, 0fB94D4153, 0f3C0885E4;
	fma.rn.f32 	%f21, %f20, %f14, 0fBE2AAAA8;
	fma.rn.f32 	%f22, %f21, %f19, %f29;
	and.b32  	%r48, %r55, 1;
	setp.eq.b32 	%p8, %r48, 1;
	selp.f32 	%f23, %f18, %f22, %p8;
	selp.f32 	%f24, %f22, %f18, %p8;
	and.b32  	%r49, %r55, 2;
	setp.eq.s32 	%p9, %r49, 0;
	neg.f32 	%f25, %f23;
	selp.f32 	%f26, %f23, %f25, %p9;
	add.s32 	%r50, %r55, 1;
	and.b32  	%r51, %r50, 2;
	setp.eq.s32 	%p10, %r51, 0;
	neg.f32 	%f27, %f24;
	selp.f32 	%f28, %f24, %f27, %p10;
	st.global.f32 	[%rd2], %f26;
	st.global.f32 	[%rd3], %f28;
$L__BB25_10:
	ret;

}
	// .globl	vector_asin
.visible .entry vector_asin(
	.param .u32 vector_asin_param_0,
	.param .u64 .ptr .align 1 vector_asin_param_1,
	.param .u32 vector_asin_param_2,
	.param .u32 vector_asin_param_3,
	.param .u64 .ptr .align 1 vector_asin_param_4,
	.param .u32 vector_asin_param_5,
	.param .u32 vector_asin_param_6
)
{
	.reg .pred 	%p<5>;
	.reg .b32 	%r<12>;
	.reg .b32 	%f<23>;
	.reg .b64 	%rd<9>;

	ld.param.u32 	%r6, [vector_asin_param_0];
	ld.param.u64 	%rd1, [vector_asin_param_1];
	ld.param.u32 	%r2, [vector_asin_param_2];
	ld.param.u32 	%r3, [vector_asin_param_3];
	ld.param.u64 	%rd2, [vector_asin_param_4];
	ld.param.u32 	%r4, [vector_asin_param_5];
	ld.param.u32 	%r5, [vector_asin_param_6];
	mov.u32 	%r7, %ctaid.x;
	mov.u32 	%r8, %ntid.x;
	mov.u32 	%r9, %tid.x;
	mad.lo.s32 	%r1, %r7, %r8, %r9;
	setp.ge.s32 	%p1, %r1, %r6;
	@%p1 bra 	$L__BB26_2;
	cvta.to.global.u64 	%rd3, %rd1;
	cvta.to.global.u64 	%rd4, %rd2;
	mad.lo.s32 	%r10, %r3, %r1, %r2;
	mul.wide.s32 	%rd5, %r10, 4;
	add.s64 	%rd6, %rd3, %rd5;
	ld.global.f32 	%f1, [%rd6];
	abs.f32 	%f2, %f1;
	fma.rn.f32 	%f3, %f2, 0fBF000000, 0f3F000000;
	rsqrt.approx.ftz.f32 	%f4, %f3;
	mul.f32 	%f5, %f4, %f3;
	mul.f32 	%f6, %f4, 0fBF000000;
	fma.rn.f32 	%f7, %f5, %f6, 0f3F000000;
	fma.rn.f32 	%f8, %f5, %f7, %f5;
	setp.eq.f32 	%p2, %f2, 0f3F800000;
	selp.f32 	%f9, 0f00000000, %f8, %p2;
	setp.gt.f32 	%p3, %f2, 0f3F0F5C29;
	selp.f32 	%f10, %f9, %f2, %p3;
	mul.f32 	%f11, %f10, %f10;
	fma.rn.f32 	%f12, %f11, 0f3D4DD2F7, 0f3C99CA97;
	fma.rn.f32 	%f13, %f12, %f11, 0f3D3F90E8;
	fma.rn.f32 	%f14, %f13, %f11, 0f3D993CCF;
	fma.rn.f32 	%f15, %f14, %f11, 0f3E2AAC04;
	mul.f32 	%f16, %f11, %f15;
	fma.rn.f32 	%f17, %f16, %f10, %f10;
	mul.f32 	%f18, %f17, 0fC0000000;
	fma.rn.f32 	%f19, 0f3F6EE581, 0f3FD774EB, %f18;
	selp.f32 	%f20, %f19, %f17, %p3;
	setp.num.f32 	%p4, %f20, %f20;
	copysign.f32 	%f21, %f1, %f20;
	selp.f32 	%f22, %f21, %f20, %p4;
	mad.lo.s32 	%r11, %r5, %r1, %r4;
	mul.wide.s32 	%rd7, %r11, 4;
	add.s64 	%rd8, %rd4, %rd7;
	st.global.f32 	[%rd8], %f22;
$L__BB26_2:
	ret;

}
	// .globl	vector_acos
.visible .entry vector_acos(
	.param .u32 vector_acos_param_0,
	.param .u64 .ptr .align 1 vector_acos_param_1,
	.param .u32 vector_acos_param_2,
	.param .u32 vector_acos_param_3,
	.param .u64 .ptr .align 1 vector_acos_param_4,
	.param .u32 vector_acos_param_5,
	.param .u32 vector_acos_param_6
)
{
	.reg .pred 	%p<5>;
	.reg .b32 	%r<12>;
	.reg .b32 	%f<26>;
	.reg .b64 	%rd<9>;

	ld.param.u32 	%r6, [vector_acos_param_0];
	ld.param.u64 	%rd1, [vector_acos_param_1];
	ld.param.u32 	%r2, [vector_acos_param_2];
	ld.param.u32 	%r3, [vector_acos_param_3];
	ld.param.u64 	%rd2, [vector_acos_param_4];
	ld.param.u32 	%r4, [vector_acos_param_5];
	ld.param.u32 	%r5, [vector_acos_param_6];
	mov.u32 	%r7, %ctaid.x;
	mov.u32 	%r8, %ntid.x;
	mov.u32 	%r9, %tid.x;
	mad.lo.s32 	%r1, %r7, %r8, %r9;
	setp.ge.s32 	%p1, %r1, %r6;
	@%p1 bra 	$L__BB27_2;
	cvta.to.global.u64 	%rd3, %rd1;
	cvta.to.global.u64 	%rd4, %rd2;
	mad.lo.s32 	%r10, %r3, %r1, %r2;
	mul.wide.s32 	%rd5, %r10, 4;
	add.s64 	%rd6, %rd3, %rd5;
	ld.global.f32 	%f1, [%rd6];
	abs.f32 	%f2, %f1;
	fma.rn.f32 	%f3, %f2, 0fBF000000, 0f3F000000;
	rsqrt.approx.ftz.f32 	%f4, %f3;
	mul.f32 	%f5, %f4, %f3;
	mul.f32 	%f6, %f4, 0fBF000000;
	fma.rn.f32 	%f7, %f5, %f6, 0f3F000000;
	fma.rn.f32 	%f8, %f5, %f7, %f5;
	setp.eq.f32 	%p2, %f2, 0f3F800000;
	selp.f32 	%f9, 0f00000000, %f8, %p2;
	setp.gt.f32 	%p3, %f2, 0f3F0F5C29;
	selp.f32 	%f10, %f9, %f2, %p3;
	copysign.f32 	%f11, %f1, %f10;
	mul.f32 	%f12, %f11, %f11;
	fma.rn.f32 	%f13, %f12, 0f3D10ECEF, 0f3C8B1ABB;
	fma.rn.f32 	%f14, %f13, %f12, 0f3CFC028C;
	fma.rn.f32 	%f15, %f14, %f12, 0f3D372139;
	fma.rn.f32 	%f16, %f15, %f12, 0f3D9993DB;
	fma.rn.f32 	%f17, %f16, %f12, 0f3E2AAAC6;
	mul.f32 	%f18, %f12, %f17;
	fma.rn.f32 	%f19, %f18, %f11, %f11;
	neg.f32 	%f20, %f19;
	selp.f32 	%f21, %f19, %f20, %p3;
	fma.rn.f32 	%f22, 0f3F6EE581, 0f3FD774EB, %f21;
	setp.gt.f32 	%p4, %f1, 0f3F0F5C29;
	selp.f32 	%f23, %f19, %f22, %p4;
	add.f32 	%f24, %f23, %f23;
	selp.f32 	%f25, %f24, %f23, %p3;
	mad.lo.s32 	%r11, %r5, %r1, %r4;
	mul.wide.s32 	%rd7, %r11, 4;
	add.s64 	%rd8, %rd4, %rd7;
	st.global.f32 	[%rd8], %f25;
$L__BB27_2:
	ret;

}
	// .globl	vector_atan
.visible .entry vector_atan(
	.param .u32 vector_atan_param_0,
	.param .u64 .ptr .align 1 vector_atan_param_1,
	.param .u32 vector_atan_param_2,
	.param .u32 vector_atan_param_3,
	.param .u64 .ptr .align 1 vector_atan_param_4,
	.param .u32 vector_atan_param_5,
	.param .u32 vector_atan_param_6
)
{
	.reg .pred 	%p<4>;
	.reg .b32 	%r<12>;
	.reg .b32 	%f<20>;
	.reg .b64 	%rd<9>;

	ld.param.u32 	%r6, [vector_atan_param_0];
	ld.param.u64 	%rd1, [vector_atan_param_1];
	ld.param.u32 	%r2, [vector_atan_param_2];
	ld.param.u32 	%r3, [vector_atan_param_3];
	ld.param.u64 	%rd2, [vector_atan_param_4];
	ld.param.u32 	%r4, [vector_atan_param_5];
	ld.param.u32 	%r5, [vector_atan_param_6];
	mov.u32 	%r7, %ctaid.x;
	mov.u32 	%r8, %ntid.x;
	mov.u32 	%r9, %tid.x;
	mad.lo.s32 	%r1, %r7, %r8, %r9;
	setp.ge.s32 	%p1, %r1, %r6;
	@%p1 bra 	$L__BB28_2;
	cvta.to.global.u64 	%rd3, %rd1;
	cvta.to.global.u64 	%rd4, %rd2;
	mad.lo.s32 	%r10, %r3, %r1, %r2;
	mul.wide.s32 	%rd5, %r10, 4;
	add.s64 	%rd6, %rd3, %rd5;
	ld.global.f32 	%f1, [%rd6];
	abs.f32 	%f2, %f1;
	setp.gt.f32 	%p2, %f2, 0f3F800000;
	rcp.approx.ftz.f32 	%f3, %f2;
	selp.f32 	%f4, %f3, %f2, %p2;
	mul.f32 	%f5, %f4, %f4;
	fma.rn.f32 	%f6, %f5, 0f3B2090AA, 0fBC6BE14F;
	fma.rn.f32 	%f7, %f6, %f5, 0f3D23397E;
	fma.rn.f32 	%f8, %f7, %f5, 0fBD948A7A;
	fma.rn.f32 	%f9, %f8, %f5, 0f3DD76B21;
	fma.rn.f32 	%f10, %f9, %f5, 0fBE111E88;
	fma.rn.f32 	%f11, %f10, %f5, 0f3E4CAF60;
	fma.rn.f32 	%f12, %f11, %f5, 0fBEAAAA27;
	mul.f32 	%f13, %f5, %f12;
	fma.rn.f32 	%f14, %f13, %f4, %f4;
	neg.f32 	%f15, %f14;
	fma.rn.f32 	%f16, 0f3F6EE581, 0f3FD774EB, %f15;
	selp.f32 	%f17, %f16, %f14, %p2;
	setp.num.f32 	%p3, %f2, %f2;
	copysign.f32 	%f18, %f1, %f17;
	selp.f32 	%f19, %f18, %f17, %p3;
	mad.lo.s32 	%r11, %r5, %r1, %r4;
	mul.wide.s32 	%rd7, %r11, 4;
	add.s64 	%rd8, %rd4, %rd7;
	st.global.f32 	[%rd8], %f19;
$L__BB28_2:
	ret;

}
	// .globl	vector_atan2
.visible .entry vector_atan2(
	.param .u32 vector_atan2_param_0,
	.param .u64 .ptr .align 1 vector_atan2_param_1,
	.param .u32 vector_atan2_param_2,
	.param .u32 vector_atan2_param_3,
	.param .u64 .ptr .align 1 vector_atan2_param_4,
	.param .u32 vector_atan2_param_5,
	.param .u32 vector_atan2_param_6,
	.param .u64 .ptr .align 1 vector_atan2_param_7,
	.param .u32 vector_atan2_param_8,
	.param .u32 vector_atan2_param_9
)
{
	.reg .pred 	%p<7>;
	.reg .b32 	%r<16>;
	.reg .b32 	%f<33>;
	.reg .b64 	%rd<13>;

	ld.param.u32 	%r8, [vector_atan2_param_0];
	ld.param.u64 	%rd1, [vector_atan2_param_1];
	ld.param.u32 	%r2, [vector_atan2_param_2];
	ld.param.u32 	%r3, [vector_atan2_param_3];
	ld.param.u64 	%rd2, [vector_atan2_param_4];
	ld.param.u32 	%r4, [vector_atan2_param_5];
	ld.param.u32 	%r5, [vector_atan2_param_6];
	ld.param.u64 	%rd3, [vector_atan2_param_7];
	ld.param.u32 	%r6, [vector_atan2_param_8];
	ld.param.u32 	%r7, [vector_atan2_param_9];
	mov.u32 	%r9, %ctaid.x;
	mov.u32 	%r10, %ntid.x;
	mov.u32 	%r11, %tid.x;
	mad.lo.s32 	%r1, %r9, %r10, %r11;
	setp.ge.s32 	%p1, %r1, %r8;
	@%p1 bra 	$L__BB29_2;
	cvta.to.global.u64 	%rd4, %rd1;
	cvta.to.global.u64 	%rd5, %rd2;
	cvta.to.global.u64 	%rd6, %rd3;
	mad.lo.s32 	%r12, %r3, %r1, %r2;
	mul.wide.s32 	%rd7, %r12, 4;
	add.s64 	%rd8, %rd4, %rd7;
	ld.global.f32 	%f1, [%rd8];
	mad.lo.s32 	%r13, %r5, %r1, %r4;
	mul.wide.s32 	%rd9, %r13, 4;
	add.s64 	%rd10, %rd5, %rd9;
	ld.global.f32 	%f2, [%rd10];
	abs.f32 	%f3, %f2;
	abs.f32 	%f4, %f1;
	setp.gt.f32 	%p2, %f4, %f3;
	selp.f32 	%f5, %f4, %f3, %p2;
	selp.f32 	%f6, %f3, %f4, %p2;
	div.rn.f32 	%f7, %f6, %f5;
	mul.f32 	%f8, %f7, %f7;
	fma.rn.f32 	%f9, %f8, 0f3B33710B, 0fBC807748;
	fma.rn.f32 	%f10, %f9, %f8, 0f3D2CDAB2;
	fma.rn.f32 	%f11, %f10, %f8, 0fBD992D10;
	fma.rn.f32 	%f12, %f11, %f8, 0f3DD9EA6C;
	fma.rn.f32 	%f13, %f12, %f8, 0fBE117CB1;
	fma.rn.f32 	%f14, %f13, %f8, 0f3E4CBCE0;
	fma.rn.f32 	%f15, %f14, %f8, 0fBEAAAA7D;
	mul.f32 	%f16, %f8, %f15;
	fma.rn.f32 	%f17, %f16, %f7, %f7;
	neg.f32 	%f18, %f17;
	fma.rn.f32 	%f19, 0f3F6EE581, 0f3FD774EB, %f18;
	selp.f32 	%f20, %f19, %f17, %p2;
	selp.f32 	%f21, 0f3F6EE581, 0f3FEEE581, %p2;
	selp.f32 	%f22, %f17, %f18, %p2;
	mov.b32 	%r14, %f2;
	fma.rn.f32 	%f23, %f21, 0f3FD774EB, %f22;
	setp.lt.s32 	%p3, %r14, 0;
	selp.f32 	%f24, %f23, %f20, %p3;
	add.f32 	%f25, %f4, %f3;
	setp.eq.f32 	%p4, %f5, 0f00000000;
	selp.f32 	%f26, 0f40490FDB, 0f00000000, %p3;
	setp.eq.f32 	%p5, %f3, %f4;
	selp.f32 	%f27, 0f4016CBE4, 0f3F490FDB, %p3;
	selp.f32 	%f28, %f27, %f24, %p5;
	selp.f32 	%f29, %f26, %f28, %p4;
	abs.f32 	%f30, %f25;
	setp.nan.f32 	%p6, %f30, %f30;
	copysign.f32 	%f31, %f1, %f29;
	selp.f32 	%f32, %f25, %f31, %p6;
	mad.lo.s32 	%r15, %r7, %r1, %r6;
	mul.wide.s32 	%rd11, %r15, 4;
	add.s64 	%rd12, %rd6, %rd11;
	st.global.f32 	[%rd12], %f32;
$L__BB29_2:
	ret;

}
	// .globl	vector_sinh
.visible .entry vector_sinh(
	.param .u32 vector_sinh_param_0,
	.param .u64 .ptr .align 1 vector_sinh_param_1,
	.param .u32 vector_sinh_param_2,
	.param .u32 vector_sinh_param_3,
	.param .u64 .ptr .align 1 vector_sinh_param_4,
	.param .u32 vector_sinh_param_5,
	.param .u32 vector_sinh_param_6
)
{
	.reg .pred 	%p<4>;
	.reg .b32 	%r<14>;
	.reg .b32 	%f<28>;
	.reg .b64 	%rd<9>;

	ld.param.u32 	%r6, [vector_sinh_param_0];
	ld.param.u64 	%rd1, [vector_sinh_param_1];
	ld.param.u32 	%r2, [vector_sinh_param_2];
	ld.param.u32 	%r3, [vector_sinh_param_3];
	ld.param.u64 	%rd2, [vector_sinh_param_4];
	ld.param.u32 	%r4, [vector_sinh_param_5];
	ld.param.u32 	%r5, [vector_sinh_param_6];
	mov.u32 	%r7, %ctaid.x;
	mov.u32 	%r8, %ntid.x;
	mov.u32 	%r9, %tid.x;
	mad.lo.s32 	%r1, %r7, %r8, %r9;
	setp.ge.s32 	%p1, %r1, %r6;
	@%p1 bra 	$L__BB30_2;
	cvta.to.global.u64 	%rd3, %rd1;
	cvta.to.global.u64 	%rd4, %rd2;
	mad.lo.s32 	%r10, %r3, %r1, %r2;
	mul.wide.s32 	%rd5, %r10, 4;
	add.s64 	%rd6, %rd3, %rd5;
	ld.global.f32 	%f1, [%rd6];
	abs.f32 	%f2, %f1;
	mov.f32 	%f3, 0f3FB8AA3B;
	mul.rn.f32 	%f4, %f2, %f3;
	cvt.rzi.f32.f32 	%f5, %f4;
	abs.f32 	%f6, %f5;
	setp.gt.f32 	%p2, %f6, 0f42FC0000;
	mov.f32 	%f7, 0f42FC0000;
	copysign.f32 	%f8, %f5, %f7;
	selp.f32 	%f9, %f8, %f5, %p2;
	fma.rn.f32 	%f10, %f9, 0fBF317218, %f2;
	fma.rn.f32 	%f11, %f9, 0f3102E308, %f10;
	mul.f32 	%f12, %f11, 0f3FB8AA3B;
	add.f32 	%f13, %f9, 0f4B40007D;
	mov.b32 	%r11, %f13;
	shl.b32 	%r12, %r11, 23;
	mov.b32 	%f14, %r12;
	ex2.approx.ftz.f32 	%f15, %f12;
	mul.f32 	%f16, %f15, %f14;
	mov.f32 	%f17, 0fBE000000;
	div.approx.ftz.f32 	%f18, %f17, %f16;
	fma.rn.f32 	%f19, %f16, 0f40000000, %f18;
	mul.f32 	%f20, %f1, %f1;
	fma.rn.f32 	%f21, %f20, 0f363D0ADA, 0f394FFF49;
	fma.rn.f32 	%f22, %f21, %f20, 0f3C08889A;
	fma.rn.f32 	%f23, %f22, %f20, 0f3E2AAAAB;
	mul.f32 	%f24, %f20, %f23;
	fma.rn.f32 	%f25, %f24, %f1, %f1;
	setp.ge.f32 	%p3, %f2, 0f3F800000;
	copysign.f32 	%f26, %f1, %f19;
	selp.f32 	%f27, %f26, %f25, %p3;
	mad.lo.s32 	%r13, %r5, %r1, %r4;
	mul.wide.s32 	%rd7, %r13, 4;
	add.s64 	%rd8, %rd4, %rd7;
	st.global.f32 	[%rd8], %f27;
$L__BB30_2:
	ret;

}
	// .globl	vector_cosh
.visible .entry vector_cosh(
	.param .u32 vector_cosh_param_0,
	.param .u64 .ptr .align 1 vector_cosh_param_1,
	.param .u32 vector_cosh_param_2,
	.param .u32 vector_cosh_param_3,
	.param .u64 .ptr .align 1 vector_cosh_param_4,
	.param .u32 vector_cosh_param_5,
	.param .u32 vector_cosh_param_6
)
{
	.reg .pred 	%p<3>;
	.reg .b32 	%r<14>;
	.reg .b32 	%f<20>;
	.reg .b64 	%rd<9>;

	ld.param.u32 	%r6, [vector_cosh_param_0];
	ld.param.u64 	%rd1, [vector_cosh_param_1];
	ld.param.u32 	%r2, [vector_cosh_param_2];
	ld.param.u32 	%r3, [vector_cosh_param_3];
	ld.param.u64 	%rd2, [vector_cosh_param_4];
	ld.param.u32 	%r4, [vector_cosh_param_5];
	ld.param.u32 	%r5, [vector_cosh_param_6];
	mov.u32 	%r7, %ctaid.x;
	mov.u32 	%r8, %ntid.x;
	mov.u32 	%r9, %tid.x;
	mad.lo.s32 	%r1, %r7, %r8, %r9;
	setp.ge.s32 	%p1, %r1, %r6;
	@%p1 bra 	$L__BB31_2;
	cvta.to.global.u64 	%rd3, %rd1;
	cvta.to.global.u64 	%rd4, %rd2;
	mad.lo.s32 	%r10, %r3, %r1, %r2;
	mul.wide.s32 	%rd5, %r10, 4;
	add.s64 	%rd6, %rd3, %rd5;
	ld.global.f32 	%f1, [%rd6];
	abs.f32 	%f2, %f1;
	mov.f32 	%f3, 0f3FB8AA3B;
	mul.rn.f32 	%f4, %f2, %f3;
	cvt.rzi.f32.f32 	%f5, %f4;
	abs.f32 	%f6, %f5;
	setp.gt.f32 	%p2, %f6, 0f42FC0000;
	mov.f32 	%f7, 0f42FC0000;
	copysign.f32 	%f8, %f5, %f7;
	selp.f32 	%f9, %f8, %f5, %p2;
	fma.rn.f32 	%f10, %f9, 0fBF317218, %f2;
	fma.rn.f32 	%f11, %f9, 0f3102E308, %f10;
	mul.f32 	%f12, %f11, 0f3FB8AA3B;
	add.f32 	%f13, %f9, 0f4B40007D;
	mov.b32 	%r11, %f13;
	shl.b32 	%r12, %r11, 23;
	mov.b32 	%f14, %r12;
	ex2.approx.ftz.f32 	%f15, %f12;
	mul.f32 	%f16, %f15, %f14;
	mov.f32 	%f17, 0f3E000000;
	div.approx.ftz.f32 	%f18, %f17, %f16;
	fma.rn.f32 	%f19, %f16, 0f40000000, %f18;
	mad.lo.s32 	%r13, %r5, %r1, %r4;
	mul.wide.s32 	%rd7, %r13, 4;
	add.s64 	%rd8, %rd4, %rd7;
	st.global.f32 	[%rd8], %f19;
$L__BB31_2:
	ret;

}
	// .globl	vector_tanh
.visible .entry vector_tanh(
	.param .u32 vector_tanh_param_0,
	.param .u64 .ptr .align 1 vector_tanh_param_1,
	.param .u32 vector_tanh_param_2,
	.param .u32 vector_tanh_param_3,
	.param .u64 .ptr .align 1 vector_tanh_param_4,
	.param .u32 vector_tanh_param_5,
	.param .u32 vector_tanh_param_6
)
{
	.reg .pred 	%p<4>;
	.reg .b32 	%r<12>;
	.reg .b32 	%f<17>;
	.reg .b64 	%rd<9>;

	ld.param.u32 	%r6, [vector_tanh_param_0];
	ld.param.u64 	%rd1, [vector_tanh_param_1];
	ld.param.u32 	%r2, [vector_tanh_param_2];
	ld.param.u32 	%r3, [vector_tanh_param_3];
	ld.param.u64 	%rd2, [vector_tanh_param_4];
	ld.param.u32 	%r4, [vector_tanh_param_5];
	ld.param.u32 	%r5, [vector_tanh_param_6];
	mov.u32 	%r7, %ctaid.x;
	mov.u32 	%r8, %ntid.x;
	mov.u32 	%r9, %tid.x;
	mad.lo.s32 	%r1, %r7, %r8, %r9;
	setp.ge.s32 	%p1, %r1, %r6;
	@%p1 bra 	$L__BB32_2;
	cvta.to.global.u64 	%rd3, %rd1;
	cvta.to.global.u64 	%rd4, %rd2;
	mad.lo.s32 	%r10, %r3, %r1, %r2;
	mul.wide.s32 	%rd5, %r10, 4;
	add.s64 	%rd6, %rd3, %rd5;
	ld.global.f32 	%f1, [%rd6];
	abs.f32 	%f2, %f1;
	mul.f32 	%f3, %f2, 0f4038AA3B;
	ex2.approx.ftz.f32 	%f4, %f3;
	add.f32 	%f5, %f4, 0f3F800000;
	rcp.approx.ftz.f32 	%f6, %f5;
	fma.rn.f32 	%f7, %f6, 0fC0000000, 0f3F800000;
	setp.ge.f32 	%p2, %f2, 0f41102CB4;
	selp.f32 	%f8, 0f3F800000, %f7, %p2;
	copysign.f32 	%f9, %f1, %f8;
	mul.f32 	%f10, %f1, %f1;
	fma.rn.f32 	%f11, %f10, 0f3C80F082, 0fBD563CAE;
	fma.rn.f32 	%f12, %f11, %f10, 0f3E085941;
	fma.rn.f32 	%f13, %f12, %f10, 0fBEAAA9ED;
	fma.rn.f32 	%f14, %f13, %f10, 0f00000000;
	fma.rn.f32 	%f15, %f14, %f1, %f1;
	setp.ge.f32 	%p3, %f2, 0f3F19999A;
	selp.f32 	%f16, %f9, %f15, %p3;
	mad.lo.s32 	%r11, %r5, %r1, %r4;
	mul.wide.s32 	%rd7, %r11, 4;
	add.s64 	%rd8, %rd4, %rd7;
	st.global.f32 	[%rd8], %f16;
$L__BB32_2:
	ret;

}
	// .globl	vector_asinh
.visible .entry vector_asinh(
	.param .u32 vector_asinh_param_0,
	.param .u64 .ptr .align 1 vector_asinh_param_1,
	.param .u32 vector_asinh_param_2,
	.param .u32 vector_asinh_param_3,
	.param .u64 .ptr .align 1 vector_asinh_param_4,
	.param .u32 vector_asinh_param_5,
	.param .u32 vector_asinh_param_6
)
{
	.reg .pred 	%p<8>;
	.reg .b32 	%r<18>;
	.reg .b32 	%f<38>;
	.reg .b64 	%rd<9>;

	ld.param.u32 	%r7, [vector_asinh_param_0];
	ld.param.u64 	%rd1, [vector_asinh_param_1];
	ld.param.u32 	%r3, [vector_asinh_param_2];
	ld.param.u32 	%r4, [vector_asinh_param_3];
	ld.param.u64 	%rd2, [vector_asinh_param_4];
	ld.param.u32 	%r5, [vector_asinh_param_5];
	ld.param.u32 	%r6, [vector_asinh_param_6];
	mov.u32 	%r8, %ctaid.x;
	mov.u32 	%r9, %ntid.x;
	mov.u32 	%r10, %tid.x;
	mad.lo.s32 	%r1, %r8, %r9, %r10;
	setp.ge.s32 	%p1, %r1, %r7;
	@%p1 bra 	$L__BB33_4;
	cvta.to.global.u64 	%rd3, %rd1;
	mad.lo.s32 	%r11, %r4, %r1, %r3;
	mul.wide.s32 	%rd4, %r11, 4;
	add.s64 	%rd5, %rd3, %rd4;
	ld.global.f32 	%f1, [%rd5];
	abs.f32 	%f2, %f1;
	fma.rn.f32 	%f7, %f1, %f1, 0f3F800000;
	rsqrt.approx.ftz.f32 	%f8, %f7;
	fma.rn.f32 	%f9, %f7, %f8, 0f3F800000;
	rcp.approx.ftz.f32 	%f10, %f9;
	mul.f32 	%f11, %f2, %f10;
	fma.rn.f32 	%f12, %f2, %f11, %f2;
	setp.gt.f32 	%p2, %f2, 0f4B000000;
	selp.f32 	%f3, %f2, %f12, %p2;
	mov.f32 	%f13, 0f3F800000;
	add.rz.f32 	%f14, %f3, %f13;
	mov.b32 	%r12, %f14;
	add.s32 	%r13, %r12, -1061158912;
	and.b32  	%r14, %r13, -8388608;
	mov.b32 	%r2, %f3;
	sub.s32 	%r15, %r2, %r14;
	mov.b32 	%f15, %r15;
	sub.s32 	%r16, 1082130432, %r14;
	mov.b32 	%f16, %r16;
	fma.rn.f32 	%f17, %f16, 0f3E800000, 0fBF800000;
	add.f32 	%f18, %f17, %f15;
	cvt.rn.f32.s32 	%f19, %r14;
	mul.f32 	%f20, %f19, 0f34000000;
	fma.rn.f32 	%f21, %f18, 0fBD39BF78, 0f3DD80012;
	fma.rn.f32 	%f22, %f21, %f18, 0fBE0778E0;
	fma.rn.f32 	%f23, %f22, %f18, 0f3E146475;
	fma.rn.f32 	%f24, %f23, %f18, 0fBE2A68DD;
	fma.rn.f32 	%f25, %f24, %f18, 0f3E4CAF9E;
	fma.rn.f32 	%f26, %f25, %f18, 0fBE800042;
	fma.rn.f32 	%f27, %f26, %f18, 0f3EAAAAE6;
	fma.rn.f32 	%f28, %f27, %f18, 0fBF000000;
	mul.f32 	%f29, %f18, %f28;
	fma.rn.f32 	%f30, %f29, %f18, %f18;
	fma.rn.f32 	%f37, %f20, 0f3F317218, %f30;
	setp.lt.u32 	%p3, %r2, 2139095040;
	@%p3 bra 	$L__BB33_3;
	setp.gt.s32 	%p4, %r2, -1082130432;
	fma.rn.f32 	%f31, %f3, 0f7F800000, 0f7F800000;
	selp.f32 	%f32, %f31, %f37, %p4;
	setp.eq.f32 	%p5, %f3, 0f00000000;
	selp.f32 	%f37, 0f80000000, %f32, %p5;
$L__BB33_3:
	setp.gt.f32 	%p6, %f2, 0f4B000000;
	add.f32 	%f33, %f37, 0f3F317218;
	selp.f32 	%f34, %f33, %f37, %p6;
	setp.num.f32 	%p7, %f2, %f2;
	copysign.f32 	%f35, %f1, %f34;
	selp.f32 	%f36, %f35, %f34, %p7;
	mad.lo.s32 	%r17, %r6, %r1, %r5;
	cvta.to.global.u64 	%rd6, %rd2;
	mul.wide.s32 	%rd7, %r17, 4;
	add.s64 	%rd8, %rd6, %rd7;
	st.global.f32 	[%rd8], %f36;
$L__BB33_4:
	ret;

}
	// .globl	vector_acosh
.visible .entry vector_acosh(
	.param .u32 vector_acosh_param_0,
	.param .u64 .ptr .align 1 vector_acosh_param_1,
	.param .u32 vector_acosh_param_2,
	.param .u32 vector_acosh_param_3,
	.param .u64 .ptr .align 1 vector_acosh_param_4,
	.param .u32 vector_acosh_param_5,
	.param .u32 vector_acosh_param_6
)
{
	.reg .pred 	%p<8>;
	.reg .b32 	%r<19>;
	.reg .b32 	%f<39>;
	.reg .b64 	%rd<9>;

	ld.param.u32 	%r8, [vector_acosh_param_0];
	ld.param.u64 	%rd1, [vector_acosh_param_1];
	ld.param.u32 	%r4, [vector_acosh_param_2];
	ld.param.u32 	%r5, [vector_acosh_param_3];
	ld.param.u64 	%rd2, [vector_acosh_param_4];
	ld.param.u32 	%r6, [vector_acosh_param_5];
	ld.param.u32 	%r7, [vector_acosh_param_6];
	mov.u32 	%r9, %ctaid.x;
	mov.u32 	%r10, %ntid.x;
	mov.u32 	%r11, %tid.x;
	mad.lo.s32 	%r1, %r9, %r10, %r11;
	setp.ge.s32 	%p1, %r1, %r8;
	@%p1 bra 	$L__BB34_4;
	cvta.to.global.u64 	%rd3, %rd1;
	mad.lo.s32 	%r12, %r5, %r1, %r4;
	mul.wide.s32 	%rd4, %r12, 4;
	add.s64 	%rd5, %rd3, %rd4;
	ld.global.f32 	%f5, [%rd5];
	mov.f32 	%f6, 0f3F800000;
	sub.rn.f32 	%f7, %f5, %f6;
	mov.b32 	%r2, %f7;
	setp.gt.u32 	%p2, %r2, 1258291200;
	fma.rn.f32 	%f8, %f5, %f5, 0fBF800000;
	rsqrt.approx.ftz.f32 	%f9, %f8;
	mul.f32 	%f10, %f8, %f9;
	mul.f32 	%f11, %f9, 0f3F000000;
	neg.f32 	%f12, %f10;
	fma.rn.f32 	%f13, %f12, %f10, %f8;
	fma.rn.f32 	%f14, %f13, %f11, %f10;
	setp.eq.f32 	%p3, %f8, 0f00000000;
	selp.f32 	%f15, 0f00000000, %f14, %p3;
	selp.f32 	%f16, 0fBF800001, %f15, %p2;
	add.f32 	%f1, %f7, %f16;
	add.rz.f32 	%f17, %f1, %f6;
	mov.b32 	%r13, %f17;
	add.s32 	%r14, %r13, -1061158912;
	and.b32  	%r15, %r14, -8388608;
	mov.b32 	%r3, %f1;
	sub.s32 	%r16, %r3, %r15;
	mov.b32 	%f18, %r16;
	sub.s32 	%r17, 1082130432, %r15;
	mov.b32 	%f19, %r17;
	fma.rn.f32 	%f20, %f19, 0f3E800000, 0fBF800000;
	add.f32 	%f21, %f20, %f18;
	cvt.rn.f32.s32 	%f22, %r15;
	mul.f32 	%f23, %f22, 0f34000000;
	fma.rn.f32 	%f24, %f21, 0fBD39BF78, 0f3DD80012;
	fma.rn.f32 	%f25, %f24, %f21, 0fBE0778E0;
	fma.rn.f32 	%f26, %f25, %f21, 0f3E146475;
	fma.rn.f32 	%f27, %f26, %f21, 0fBE2A68DD;
	fma.rn.f32 	%f28, %f27, %f21, 0f3E4CAF9E;
	fma.rn.f32 	%f29, %f28, %f21, 0fBE800042;
	fma.rn.f32 	%f30, %f29, %f21, 0f3EAAAAE6;
	fma.rn.f32 	%f31, %f30, %f21, 0fBF000000;
	mul.f32 	%f32, %f21, %f31;
	fma.rn.f32 	%f33, %f32, %f21, %f21;
	fma.rn.f32 	%f38, %f23, 0f3F317218, %f33;
	setp.lt.u32 	%p4, %r3, 2139095040;
	@%p4 bra 	$L__BB34_3;
	setp.gt.s32 	%p5, %r3, -1082130432;
	fma.rn.f32 	%f34, %f1, 0f7F800000, 0f7F800000;
	selp.f32 	%f35, %f34, %f38, %p5;
	setp.eq.f32 	%p6, %f1, 0f00000000;
	selp.f32 	%f38, 0f80000000, %f35, %p6;
$L__BB34_3:
	setp.gt.u32 	%p7, %r2, 1258291200;
	add.f32 	%f36, %f38, 0f3F317218;
	selp.f32 	%f37, %f36, %f38, %p7;
	mad.lo.s32 	%r18, %r7, %r1, %r6;
	cvta.to.global.u64 	%rd6, %rd2;
	mul.wide.s32 	%rd7, %r18, 4;
	add.s64 	%rd8, %rd6, %rd7;
	st.global.f32 	[%rd8], %f37;
$L__BB34_4:
	ret;

}
	// .globl	vector_atanh
.visible .entry vector_atanh(
	.param .u32 vector_atanh_param_0,
	.param .u64 .ptr .align 1 vector_atanh_param_1,
	.param .u32 vector_atanh_param_2,
	.param .u32 vector_atanh_param_3,
	.param .u64 .ptr .align 1 vector_atanh_param_4,
	.param .u32 vector_atanh_param_5,
	.param .u32 vector_atanh_param_6
)
{
	.reg .pred 	%p<6>;
	.reg .b32 	%r<18>;
	.reg .b32 	%f<35>;
	.reg .b64 	%rd<9>;

	ld.param.u32 	%r7, [vector_atanh_param_0];
	ld.param.u64 	%rd1, [vector_atanh_param_1];
	ld.param.u32 	%r3, [vector_atanh_param_2];
	ld.param.u32 	%r4, [vector_atanh_param_3];
	ld.param.u64 	%rd2, [vector_atanh_param_4];
	ld.param.u32 	%r5, [vector_atanh_param_5];
	ld.param.u32 	%r6, [vector_atanh_param_6];
	mov.u32 	%r8, %ctaid.x;
	mov.u32 	%r9, %ntid.x;
	mov.u32 	%r10, %tid.x;
	mad.lo.s32 	%r1, %r8, %r9, %r10;
	setp.ge.s32 	%p1, %r1, %r7;
	@%p1 bra 	$L__BB35_4;
	cvta.to.global.u64 	%rd3, %rd1;
	mad.lo.s32 	%r11, %r4, %r1, %r3;
	mul.wide.s32 	%rd4, %r11, 4;
	add.s64 	%rd5, %rd3, %rd4;
	ld.global.f32 	%f1, [%rd5];
	abs.f32 	%f6, %f1;
	mov.f32 	%f7, 0f3F800000;
	sub.f32 	%f8, %f7, %f6;
	rcp.approx.ftz.f32 	%f9, %f8;
	add.f32 	%f10, %f9, %f9;
	mul.f32 	%f11, %f6, %f10;
	setp.gt.f32 	%p2, %f6, 0f7E800000;
	selp.f32 	%f2, 0fC0000000, %f11, %p2;
	add.rz.f32 	%f12, %f2, %f7;
	mov.b32 	%r12, %f12;
	add.s32 	%r13, %r12, -1061158912;
	and.b32  	%r14, %r13, -8388608;
	mov.b32 	%r2, %f2;
	sub.s32 	%r15, %r2, %r14;
	mov.b32 	%f13, %r15;
	sub.s32 	%r16, 1082130432, %r14;
	mov.b32 	%f14, %r16;
	fma.rn.f32 	%f15, %f14, 0f3E800000, 0fBF800000;
	add.f32 	%f16, %f15, %f13;
	cvt.rn.f32.s32 	%f17, %r14;
	mul.f32 	%f18, %f17, 0f34000000;
	fma.rn.f32 	%f19, %f16, 0fBD39BF78, 0f3DD80012;
	fma.rn.f32 	%f20, %f19, %f16, 0fBE0778E0;
	fma.rn.f32 	%f21, %f20, %f16, 0f3E146475;
	fma.rn.f32 	%f22, %f21, %f16, 0fBE2A68DD;
	fma.rn.f32 	%f23, %f22, %f16, 0f3E4CAF9E;
	fma.rn.f32 	%f24, %f23, %f16, 0fBE800042;
	fma.rn.f32 	%f25, %f24, %f16, 0f3EAAAAE6;
	fma.rn.f32 	%f26, %f25, %f16, 0fBF000000;
	mul.f32 	%f27, %f16, %f26;
	fma.rn.f32 	%f28, %f27, %f16, %f16;
	fma.rn.f32 	%f34, %f18, 0f3F317218, %f28;
	setp.lt.u32 	%p3, %r2, 2139095040;
	@%p3 bra 	$L__BB35_3;
	setp.gt.s32 	%p4, %r2, -1082130432;
	fma.rn.f32 	%f29, %f2, 0f7F800000, 0f7F800000;
	selp.f32 	%f30, %f29, %f34, %p4;
	setp.eq.f32 	%p5, %f2, 0f00000000;
	selp.f32 	%f34, 0f80000000, %f30, %p5;
$L__BB35_3:
	mov.f32 	%f31, 0f3F000000;
	copysign.f32 	%f32, %f1, %f31;
	mul.f32 	%f33, %f32, %f34;
	mad.lo.s32 	%r17, %r6, %r1, %r5;
	cvta.to.global.u64 	%rd6, %rd2;
	mul.wide.s32 	%rd7, %r17, 4;
	add.s64 	%rd8, %rd6, %rd7;
	st.global.f32 	[%rd8], %f33;
$L__BB35_4:
	ret;

}
	// .globl	vector_erf
.visible .entry vector_erf(
	.param .u32 vector_erf_param_0,
	.param .u64 .ptr .align 1 vector_erf_param_1,
	.param .u32 vector_erf_param_2,
	.param .u32 vector_erf_param_3,
	.param .u64 .ptr .align 1 vector_erf_param_4,
	.param .u32 vector_erf_param_5,
	.param .u32 vector_erf_param_6
)
{
	.reg .pred 	%p<4>;
	.reg .b32 	%r<12>;
	.reg .b32 	%f<27>;
	.reg .b64 	%rd<9>;

	ld.param.u32 	%r6, [vector_erf_param_0];
	ld.param.u64 	%rd1, [vector_erf_param_1];
	ld.param.u32 	%r2, [vector_erf_param_2];
	ld.param.u32 	%r3, [vector_erf_param_3];
	ld.param.u64 	%rd2, [vector_erf_param_4];
	ld.param.u32 	%r4, [vector_erf_param_5];
	ld.param.u32 	%r5, [vector_erf_param_6];
	mov.u32 	%r7, %ctaid.x;
	mov.u32 	%r8, %ntid.x;
	mov.u32 	%r9, %tid.x;
	mad.lo.s32 	%r1, %r7, %r8, %r9;
	setp.ge.s32 	%p1, %r1, %r6;
	@%p1 bra 	$L__BB36_4;
	cvta.to.global.u64 	%rd3, %rd1;
	mad.lo.s32 	%r10, %r3, %r1, %r2;
	mul.wide.s32 	%rd4, %r10, 4;
	add.s64 	%rd5, %rd3, %rd4;
	ld.global.f32 	%f1, [%rd5];
	abs.f32 	%f5, %f1;
	setp.ltu.f32 	%p2, %f5, 0f3F8060FE;
	setp.ge.f32 	%p3, %f5, 0f3F8060FE;
	mul.f32 	%f6, %f1, %f1;
	selp.f32 	%f7, %f5, %f6, %p3;
	selp.f32 	%f8, 0f38EB4C3A, 0f38B1E96A, %p3;
	selp.f32 	%f9, 0fBAAE005B, 0fBA574D20, %p3;
	fma.rn.f32 	%f10, %f8, %f7, %f9;
	selp.f32 	%f11, 0f3C09919F, 0f3BAAD5EA, %p3;
	fma.rn.f32 	%f12, %f10, %f7, %f11;
	selp.f32 	%f13, 0fBD24D99A, 0fBCDC1BE7, %p3;
	fma.rn.f32 	%f14, %f12, %f7, %f13;
	selp.f32 	%f15, 0f3E235519, 0f3DE718AF, %p3;
	fma.rn.f32 	%f16, %f14, %f7, %f15;
	selp.f32 	%f17, 0f3F69B4F9, 0fBEC093AC, %p3;
	fma.rn.f32 	%f18, %f16, %f7, %f17;
	selp.f32 	%f19, 0f3F210A14, 0f3E0375D3, %p3;
	fma.rn.f32 	%f20, %f18, %f7, %f19;
	neg.f32 	%f21, %f7;
	selp.f32 	%f22, %f21, %f1, %p3;
	fma.rn.f32 	%f26, %f20, %f22, %f22;
	@%p2 bra 	$L__BB36_3;
	ex2.approx.ftz.f32 	%f23, %f26;
	mov.f32 	%f24, 0f3F800000;
	sub.f32 	%f25, %f24, %f23;
	copysign.f32 	%f26, %f1, %f25;
$L__BB36_3:
	mad.lo.s32 	%r11, %r5, %r1, %r4;
	cvta.to.global.u64 	%rd6, %rd2;
	mul.wide.s32 	%rd7, %r11, 4;
	add.s64 	%rd8, %rd6, %rd7;
	st.global.f32 	[%rd8], %f26;
$L__BB36_4:
	ret;

}
	// .globl	vector_erf_inv
.visible .entry vector_erf_inv(
	.param .u32 vector_erf_inv_param_0,
	.param .u64 .ptr .align 1 vector_erf_inv_param_1,
	.param .u32 vector_erf_inv_param_2,
	.param .u32 vector_erf_inv_param_3,
	.param .u64 .ptr .align 1 vector_erf_inv_param_4,
	.param .u32 vector_erf_inv_param_5,
	.param .u32 vector_erf_inv_param_6
)
{
	.reg .pred 	%p<4>;
	.reg .b32 	%r<12>;
	.reg .b32 	%f<28>;
	.reg .b64 	%rd<9>;

	ld.param.u32 	%r6, [vector_erf_inv_param_0];
	ld.param.u64 	%rd1, [vector_erf_inv_param_1];
	ld.param.u32 	%r2, [vector_erf_inv_param_2];
	ld.param.u32 	%r3, [vector_erf_inv_param_3];
	ld.param.u64 	%rd2, [vector_erf_inv_param_4];
	ld.param.u32 	%r4, [vector_erf_inv_param_5];
	ld.param.u32 	%r5, [vector_erf_inv_param_6];
	mov.u32 	%r7, %ctaid.x;
	mov.u32 	%r8, %ntid.x;
	mov.u32 	%r9, %tid.x;
	mad.lo.s32 	%r1, %r7, %r8, %r9;
	setp.ge.s32 	%p1, %r1, %r6;
	@%p1 bra 	$L__BB37_4;
	cvta.to.global.u64 	%rd3, %rd1;
	mad.lo.s32 	%r10, %r3, %r1, %r2;
	mul.wide.s32 	%rd4, %r10, 4;
	add.s64 	%rd5, %rd3, %rd4;
	ld.global.f32 	%f1, [%rd5];
	neg.f32 	%f7, %f1;
	fma.rn.f32 	%f8, %f1, %f7, 0f3F800000;
	lg2.approx.ftz.f32 	%f2, %f8;
	neg.f32 	%f3, %f2;
	fma.rn.f32 	%f9, %f2, 0f2F8A6370, 0f3221F645;
	fma.rn.f32 	%f10, %f9, %f3, 0fB4016FDA;
	fma.rn.f32 	%f11, %f10, %f3, 0f3468F846;
	fma.rn.f32 	%f12, %f11, %f3, 0f370742AA;
	fma.rn.f32 	%f13, %f12, %f3, 0fB804DB4D;
	fma.rn.f32 	%f14, %f13, %f3, 0fBA4AFEA1;
	fma.rn.f32 	%f15, %f14, %f3, 0f3BB5C027;
	fma.rn.f32 	%f16, %f15, %f3, 0f3E24AE0F;
	fma.rn.f32 	%f17, %f16, %f3, 0f3F62DFC4;
	mul.f32 	%f27, %f1, %f17;
	setp.geu.f32 	%p2, %f2, 0fC1033333;
	@%p2 bra 	$L__BB37_3;
	rsqrt.approx.ftz.f32 	%f18, %f3;
	fma.rn.f32 	%f19, %f18, 0fBF1704A1, 0fBF29BAA5;
	fma.rn.f32 	%f20, %f19, %f18, 0f3FCC6ADC;
	fma.rn.f32 	%f21, %f20, %f18, 0fBF2CDAED;
	fma.rn.f32 	%f22, %f21, %f18, 0fBDC30537;
	fma.rn.f32 	%f23, %f22, %f18, 0f3F55D9B9;
	mul.f32 	%f24, %f18, %f3;
	mul.f32 	%f25, %f24, %f23;
	setp.eq.f32 	%p3, %f2, 0fFF800000;
	selp.f32 	%f26, 0f7F800000, %f25, %p3;
	copysign.f32 	%f27, %f1, %f26;
$L__BB37_3:
	mad.lo.s32 	%r11, %r5, %r1, %r4;
	cvta.to.global.u64 	%rd6, %rd2;
	mul.wide.s32 	%rd7, %r11, 4;
	add.s64 	%rd8, %rd6, %rd7;
	st.global.f32 	[%rd8], %f27;
$L__BB37_4:
	ret;

}
	// .globl	vector_erfc
.visible .entry vector_erfc(
	.param .u32 vector_erfc_param_0,
	.param .u64 .ptr .align 1 vector_erfc_param_1,
	.param .u32 vector_erfc_param_2,
	.param .u32 vector_erfc_param_3,
	.param .u64 .ptr .align 1 vector_erfc_param_4,
	.param .u32 vector_erfc_param_5,
	.param .u32 vector_erfc_param_6
)
{
	.reg .pred 	%p<5>;
	.reg .b32 	%r<14>;
	.reg .b32 	%f<53>;
	.reg .b64 	%rd<9>;

	ld.param.u32 	%r6, [vector_erfc_param_0];
	ld.param.u64 	%rd1, [vector_erfc_param_1];
	ld.param.u32 	%r2, [vector_erfc_param_2];
	ld.param.u32 	%r3, [vector_erfc_param_3];
	ld.param.u64 	%rd2, [vector_erfc_param_4];
	ld.param.u32 	%r4, [vector_erfc_param_5];
	ld.param.u32 	%r5, [vector_erfc_param_6];
	mov.u32 	%r7, %ctaid.x;
	mov.u32 	%r8, %ntid.x;
	mov.u32 	%r9, %tid.x;
	mad.lo.s32 	%r1, %r7, %r8, %r9;
	setp.ge.s32 	%p1, %r1, %r6;
	@%p1 bra 	$L__BB38_2;
	cvta.to.global.u64 	%rd3, %rd1;
	cvta.to.global.u64 	%rd4, %rd2;
	mad.lo.s32 	%r10, %r3, %r1, %r2;
	mul.wide.s32 	%rd5, %r10, 4;
	add.s64 	%rd6, %rd3, %rd5;
	ld.global.f32 	%f1, [%rd6];
	abs.f32 	%f2, %f1;
	add.f32 	%f3, %f2, 0fC0800000;
	add.f32 	%f4, %f2, 0f40800000;
	rcp.approx.ftz.f32 	%f5, %f4;
	mul.rn.f32 	%f6, %f3, %f5;
	add.f32 	%f7, %f6, 0f3F800000;
	fma.rn.f32 	%f8, %f7, 0fC0800000, %f2;
	neg.f32 	%f9, %f6;
	fma.rn.f32 	%f10, %f9, %f2, %f8;
	fma.rn.f32 	%f11, %f5, %f10, %f6;
	fma.rn.f32 	%f12, %f11, 0f3A69A091, 0f3BE6E05B;
	fma.rn.f32 	%f13, %f12, %f11, 0fBC81FB4B;
	fma.rn.f32 	%f14, %f13, %f11, 0f3D15373B;
	fma.rn.f32 	%f15, %f14, %f11, 0fBD887C5A;
	fma.rn.f32 	%f16, %f15, %f11, 0f3DC021D5;
	fma.rn.f32 	%f17, %f16, %f11, 0fBDCED424;
	fma.rn.f32 	%f18, %f17, %f11, 0f3D8B74DE;
	fma.rn.f32 	%f19, %f18, %f11, 0f3C7BF170;
	fma.rn.f32 	%f20, %f19, %f11, 0fBE0EF8D4;
	fma.rn.f32 	%f21, %f20, %f11, 0f3F9DD2C9;
	fma.rn.f32 	%f22, %f2, 0f40000000, 0f3F800000;
	rcp.approx.ftz.f32 	%f23, %f22;
	mul.rn.f32 	%f24, %f21, %f23;
	mul.f32 	%f25, %f24, 0fC0000000;
	fma.rn.f32 	%f26, %f2, %f25, %f21;
	sub.f32 	%f27, %f26, %f24;
	fma.rn.f32 	%f28, %f27, %f23, %f24;
	neg.f32 	%f29, %f2;
	mul.f32 	%f30, %f2, %f29;
	mov.f32 	%f31, 0f3FB8AA3B;
	mul.rn.f32 	%f32, %f30, %f31;
	cvt.rzi.f32.f32 	%f33, %f32;
	abs.f32 	%f34, %f33;
	setp.gt.f32 	%p2, %f34, 0f42FC0000;
	mov.f32 	%f35, 0f42FC0000;
	copysign.f32 	%f36, %f33, %f35;
	selp.f32 	%f37, %f36, %f33, %p2;
	fma.rn.f32 	%f38, %f37, 0fBF317218, %f30;
	fma.rn.f32 	%f39, %f37, 0f3102E308, %f38;
	mul.f32 	%f40, %f39, 0f3FB8AA3B;
	add.f32 	%f41, %f37, 0f4B40007F;
	mov.b32 	%r11, %f41;
	shl.b32 	%r12, %r11, 23;
	mov.b32 	%f42, %r12;
	ex2.approx.ftz.f32 	%f43, %f40;
	mul.f32 	%f44, %f43, %f42;
	neg.f32 	%f45, %f30;
	fma.rn.f32 	%f46, %f29, %f2, %f45;
	fma.rn.f32 	%f47, %f44, %f46, %f44;
	mul.f32 	%f48, %f47, %f28;
	setp.gt.f32 	%p3, %f2, 0f4120E148;
	selp.f32 	%f49, 0f00000000, %f48, %p3;
	setp.lt.f32 	%p4, %f1, 0f00000000;
	mov.f32 	%f50, 0f40000000;
	sub.f32 	%f51, %f50, %f49;
	selp.f32 	%f52, %f51, %f49, %p4;
	mad.lo.s32 	%r13, %r5, %r1, %r4;
	mul.wide.s32 	%rd7, %r13, 4;
	add.s64 	%rd8, %rd4, %rd7;
	st.global.f32 	[%rd8], %f52;
$L__BB38_2:
	ret;

}
	// .globl	vector_erfc_inv
.visible .entry vector_erfc_inv(
	.param .u32 vector_erfc_inv_param_0,
	.param .u64 .ptr .align 1 vector_erfc_inv_param_1,
	.param .u32 vector_erfc_inv_param_2,
	.param .u32 vector_erfc_inv_param_3,
	.param .u64 .ptr .align 1 vector_erfc_inv_param_4,
	.param .u32 vector_erfc_inv_param_5,
	.param .u32 vector_erfc_inv_param_6
)
{
	.reg .pred 	%p<7>;
	.reg .b32 	%r<12>;
	.reg .b32 	%f<37>;
	.reg .b64 	%rd<9>;

	ld.param.u32 	%r6, [vector_erfc_inv_param_0];
	ld.param.u64 	%rd1, [vector_erfc_inv_param_1];
	ld.param.u32 	%r2, [vector_erfc_inv_param_2];
	ld.param.u32 	%r3, [vector_erfc_inv_param_3];
	ld.param.u64 	%rd2, [vector_erfc_inv_param_4];
	ld.param.u32 	%r4, [vector_erfc_inv_param_5];
	ld.param.u32 	%r5, [vector_erfc_inv_param_6];
	mov.u32 	%r7, %ctaid.x;
	mov.u32 	%r8, %ntid.x;
	mov.u32 	%r9, %tid.x;
	mad.lo.s32 	%r1, %r7, %r8, %r9;
	setp.ge.s32 	%p1, %r1, %r6;
	@%p1 bra 	$L__BB39_5;
	cvta.to.global.u64 	%rd3, %rd1;
	mad.lo.s32 	%r10, %r3, %r1, %r2;
	mul.wide.s32 	%rd4, %r10, 4;
	add.s64 	%rd5, %rd3, %rd4;
	ld.global.f32 	%f1, [%rd5];
	neg.f32 	%f2, %f1;
	mov.f32 	%f7, 0f40000000;
	add.rn.f32 	%f3, %f7, %f2;
	setp.ltu.f32 	%p2, %f1, 0f3B5ED289;
	setp.gtu.f32 	%p3, %f1, 0f3FFF9097;
	or.pred  	%p4, %p2, %p3;
	@%p4 bra 	$L__BB39_3;
	mul.rn.f32 	%f24, %f3, %f1;
	lg2.approx.ftz.f32 	%f25, %f24;
	neg.f32 	%f26, %f25;
	fma.rn.f32 	%f27, %f25, 0f2F8A6370, 0f3221F645;
	fma.rn.f32 	%f28, %f27, %f26, 0fB4016FDA;
	fma.rn.f32 	%f29, %f28, %f26, 0f3468F846;
	fma.rn.f32 	%f30, %f29, %f26, 0f370742AA;
	fma.rn.f32 	%f31, %f30, %f26, 0fB804DB4D;
	fma.rn.f32 	%f32, %f31, %f26, 0fBA4AFEA1;
	fma.rn.f32 	%f33, %f32, %f26, 0f3BB5C027;
	fma.rn.f32 	%f34, %f33, %f26, 0f3E24AE0F;
	fma.rn.f32 	%f35, %f34, %f26, 0f3F62DFC4;
	fma.rn.f32 	%f36, %f35, %f2, %f35;
	bra.uni 	$L__BB39_4;
$L__BB39_3:
	setp.gt.f32 	%p5, %f1, 0f3F800000;
	selp.f32 	%f8, %f3, %f1, %p5;
	lg2.approx.f32 	%f9, %f8;
	neg.f32 	%f10, %f9;
	rsqrt.approx.ftz.f32 	%f11, %f10;
	fma.rn.f32 	%f12, %f11, 0fC27C73F1, 0f42FEF829;
	fma.rn.f32 	%f13, %f12, %f11, 0fC2E4361C;
	fma.rn.f32 	%f14, %f13, %f11, 0f42714D9B;
	fma.rn.f32 	%f15, %f14, %f11, 0fC1AE51B3;
	fma.rn.f32 	%f16, %f15, %f11, 0f40CEF504;
	fma.rn.f32 	%f17, %f16, %f11, 0fBFEA9E05;
	fma.rn.f32 	%f18, %f17, %f11, 0fBCF871F4;
	fma.rn.f32 	%f19, %f18, %f11, 0f3F553775;
	mul.f32 	%f20, %f11, %f10;
	setp.eq.f32 	%p6, %f9, 0fFF800000;
	selp.f32 	%f21, 0f7F800000, %f20, %p6;
	neg.f32 	%f22, %f21;
	selp.f32 	%f23, %f22, %f21, %p5;
	mul.rn.f32 	%f36, %f19, %f23;
$L__BB39_4:
	mad.lo.s32 	%r11, %r5, %r1, %r4;
	cvta.to.global.u64 	%rd6, %rd2;
	mul.wide.s32 	%rd7, %r11, 4;
	add.s64 	%rd8, %rd6, %rd7;
	st.global.f32 	[%rd8], %f36;
$L__BB39_5:
	ret;

}
	// .globl	vector_cdf_norm
.visible .entry vector_cdf_norm(
	.param .u32 vector_cdf_norm_param_0,
	.param .u64 .ptr .align 1 vector_cdf_norm_param_1,
	.param .u32 vector_cdf_norm_param_2,
	.param .u32 vector_cdf_norm_param_3,
	.param .u64 .ptr .align 1 vector_cdf_norm_param_4,
	.param .u32 vector_cdf_norm_param_5,
	.param .u32 vector_cdf_norm_param_6
)
{
	.reg .pred 	%p<7>;
	.reg .b32 	%r<14>;
	.reg .b32 	%f<71>;
	.reg .b64 	%rd<9>;

	ld.param.u32 	%r6, [vector_cdf_norm_param_0];
	ld.param.u64 	%rd1, [vector_cdf_norm_param_1];
	ld.param.u32 	%r2, [vector_cdf_norm_param_2];
	ld.param.u32 	%r3, [vector_cdf_norm_param_3];
	ld.param.u64 	%rd2, [vector_cdf_norm_param_4];
	ld.param.u32 	%r4, [vector_cdf_norm_param_5];
	ld.param.u32 	%r5, [vector_cdf_norm_param_6];
	mov.u32 	%r7, %ctaid.x;
	mov.u32 	%r8, %ntid.x;
	mov.u32 	%r9, %tid.x;
	mad.lo.s32 	%r1, %r7, %r8, %r9;
	setp.ge.s32 	%p1, %r1, %r6;
	@%p1 bra 	$L__BB40_4;
	cvta.to.global.u64 	%rd3, %rd1;
	mad.lo.s32 	%r10, %r3, %r1, %r2;
	mul.wide.s32 	%rd4, %r10, 4;
	add.s64 	%rd5, %rd3, %rd4;
	ld.global.f32 	%f7, [%rd5];
	abs.f32 	%f8, %f7;
	setp.gt.f32 	%p2, %f8, 0f41680000;
	mov.f32 	%f9, 0f41680000;
	copysign.f32 	%f10, %f7, %f9;
	selp.f32 	%f11, %f10, %f7, %p2;
	mov.f32 	%f12, 0fBF3504F3;
	mul.rn.f32 	%f1, %f11, %f12;
	neg.f32 	%f13, %f1;
	fma.rn.f32 	%f14, %f11, 0fBF3504F3, %f13;
	fma.rn.f32 	%f2, %f11, 0fB24FE77A, %f14;
	add.rn.f32 	%f3, %f1, %f2;
	abs.f32 	%f15, %f3;
	add.f32 	%f16, %f15, 0fC0800000;
	add.f32 	%f17, %f15, 0f40800000;
	rcp.approx.ftz.f32 	%f18, %f17;
	mul.rn.f32 	%f19, %f16, %f18;
	add.f32 	%f20, %f19, 0f3F800000;
	fma.rn.f32 	%f21, %f20, 0fC0800000, %f15;
	neg.f32 	%f22, %f19;
	fma.rn.f32 	%f23, %f22, %f15, %f21;
	fma.rn.f32 	%f24, %f18, %f23, %f19;
	fma.rn.f32 	%f25, %f24, 0f3A69A091, 0f3BE6E05B;
	fma.rn.f32 	%f26, %f25, %f24, 0fBC81FB4B;
	fma.rn.f32 	%f27, %f26, %f24, 0f3D15373B;
	fma.rn.f32 	%f28, %f27, %f24, 0fBD887C5A;
	fma.rn.f32 	%f29, %f28, %f24, 0f3DC021D5;
	fma.rn.f32 	%f30, %f29, %f24, 0fBDCED424;
	fma.rn.f32 	%f31, %f30, %f24, 0f3D8B74DE;
	fma.rn.f32 	%f32, %f31, %f24, 0f3C7BF170;
	fma.rn.f32 	%f33, %f32, %f24, 0fBE0EF8D4;
	fma.rn.f32 	%f34, %f33, %f24, 0f3F9DD2C9;
	fma.rn.f32 	%f35, %f15, 0f40000000, 0f3F800000;
	rcp.approx.ftz.f32 	%f36, %f35;
	mul.rn.f32 	%f37, %f34, %f36;
	mul.f32 	%f38, %f37, 0fC0000000;
	fma.rn.f32 	%f39, %f15, %f38, %f34;
	sub.f32 	%f40, %f39, %f37;
	fma.rn.f32 	%f41, %f40, %f36, %f37;
	neg.f32 	%f42, %f15;
	mul.f32 	%f43, %f15, %f42;
	mov.f32 	%f44, 0f3FB8AA3B;
	mul.rn.f32 	%f45, %f43, %f44;
	cvt.rzi.f32.f32 	%f46, %f45;
	abs.f32 	%f47, %f46;
	setp.gt.f32 	%p3, %f47, 0f42FC0000;
	mov.f32 	%f48, 0f42FC0000;
	copysign.f32 	%f49, %f46, %f48;
	selp.f32 	%f50, %f49, %f46, %p3;
	fma.rn.f32 	%f51, %f50, 0fBF317218, %f43;
	fma.rn.f32 	%f52, %f50, 0f3102E308, %f51;
	mul.f32 	%f53, %f52, 0f3FB8AA3B;
	add.f32 	%f54, %f50, 0f4B40007F;
	mov.b32 	%r11, %f54;
	shl.b32 	%r12, %r11, 23;
	mov.b32 	%f55, %r12;
	ex2.approx.ftz.f32 	%f56, %f53;
	mul.f32 	%f57, %f56, %f55;
	neg.f32 	%f58, %f43;
	fma.rn.f32 	%f59, %f42, %f15, %f58;
	fma.rn.f32 	%f60, %f57, %f59, %f57;
	mul.f32 	%f61, %f60, %f41;
	setp.gt.f32 	%p4, %f15, 0f4120E148;
	selp.f32 	%f62, 0f00000000, %f61, %p4;
	setp.lt.f32 	%p5, %f3, 0f00000000;
	mov.f32 	%f63, 0f40000000;
	sub.f32 	%f64, %f63, %f62;
	selp.f32 	%f70, %f64, %f62, %p5;
	setp.geu.f32 	%p6, %f11, 0fBF800000;
	@%p6 bra 	$L__BB40_3;
	sub.f32 	%f65, %f1, %f3;
	add.rn.f32 	%f66, %f65, %f2;
	mul.f32 	%f67, %f3, 0fC0000000;
	mul.f32 	%f68, %f67, %f70;
	fma.rn.f32 	%f70, %f68, %f66, %f70;
$L__BB40_3:
	mul.f32 	%f69, %f70, 0f3F000000;
	mad.lo.s32 	%r13, %r5, %r1, %r4;
	cvta.to.global.u64 	%rd6, %rd2;
	mul.wide.s32 	%rd7, %r13, 4;
	add.s64 	%rd8, %rd6, %rd7;
	st.global.f32 	[%rd8], %f69;
$L__BB40_4:
	ret;

}
	// .globl	vector_cdf_norm_inv
.visible .entry vector_cdf_norm_inv(
	.param .u32 vector_cdf_norm_inv_param_0,
	.param .u64 .ptr .align 1 vector_cdf_norm_inv_param_1,
	.param .u32 vector_cdf_norm_inv_param_2,
	.param .u32 vector_cdf_norm_inv_param_3,
	.param .u64 .ptr .align 1 vector_cdf_norm_inv_param_4,
	.param .u32 vector_cdf_norm_inv_param_5,
	.param .u32 vector_cdf_norm_inv_param_6
)
{
	.reg .pred 	%p<7>;
	.reg .b32 	%r<12>;
	.reg .b32 	%f<39>;
	.reg .b64 	%rd<9>;

	ld.param.u32 	%r6, [vector_cdf_norm_inv_param_0];
	ld.param.u64 	%rd1, [vector_cdf_norm_inv_param_1];
	ld.param.u32 	%r2, [vector_cdf_norm_inv_param_2];
	ld.param.u32 	%r3, [vector_cdf_norm_inv_param_3];
	ld.param.u64 	%rd2, [vector_cdf_norm_inv_param_4];
	ld.param.u32 	%r4, [vector_cdf_norm_inv_param_5];
	ld.param.u32 	%r5, [vector_cdf_norm_inv_param_6];
	mov.u32 	%r7, %ctaid.x;
	mov.u32 	%r8, %ntid.x;
	mov.u32 	%r9, %tid.x;
	mad.lo.s32 	%r1, %r7, %r8, %r9;
	setp.ge.s32 	%p1, %r1, %r6;
	@%p1 bra 	$L__BB41_5;
	cvta.to.global.u64 	%rd3, %rd1;
	mad.lo.s32 	%r10, %r3, %r1, %r2;
	mul.wide.s32 	%rd4, %r10, 4;
	add.s64 	%rd5, %rd3, %rd4;
	ld.global.f32 	%f7, [%rd5];
	add.f32 	%f1, %f7, %f7;
	neg.f32 	%f2, %f1;
	mov.f32 	%f8, 0f40000000;
	add.rn.f32 	%f3, %f8, %f2;
	setp.ltu.f32 	%p2, %f1, 0f3B5ED289;
	setp.gtu.f32 	%p3, %f1, 0f3FFF9097;
	or.pred  	%p4, %p2, %p3;
	@%p4 bra 	$L__BB41_3;
	mul.rn.f32 	%f25, %f3, %f1;
	lg2.approx.ftz.f32 	%f26, %f25;
	neg.f32 	%f27, %f26;
	fma.rn.f32 	%f28, %f26, 0f2F8A6370, 0f3221F645;
	fma.rn.f32 	%f29, %f28, %f27, 0fB4016FDA;
	fma.rn.f32 	%f30, %f29, %f27, 0f3468F846;
	fma.rn.f32 	%f31, %f30, %f27, 0f370742AA;
	fma.rn.f32 	%f32, %f31, %f27, 0fB804DB4D;
	fma.rn.f32 	%f33, %f32, %f27, 0fBA4AFEA1;
	fma.rn.f32 	%f34, %f33, %f27, 0f3BB5C027;
	fma.rn.f32 	%f35, %f34, %f27, 0f3E24AE0F;
	fma.rn.f32 	%f36, %f35, %f27, 0f3F62DFC4;
	fma.rn.f32 	%f38, %f36, %f2, %f36;
	bra.uni 	$L__BB41_4;
$L__BB41_3:
	setp.gt.f32 	%p5, %f1, 0f3F800000;
	selp.f32 	%f9, %f3, %f1, %p5;
	lg2.approx.f32 	%f10, %f9;
	neg.f32 	%f11, %f10;
	rsqrt.approx.ftz.f32 	%f12, %f11;
	fma.rn.f32 	%f13, %f12, 0fC27C73F1, 0f42FEF829;
	fma.rn.f32 	%f14, %f13, %f12, 0fC2E4361C;
	fma.rn.f32 	%f15, %f14, %f12, 0f42714D9B;
	fma.rn.f32 	%f16, %f15, %f12, 0fC1AE51B3;
	fma.rn.f32 	%f17, %f16, %f12, 0f40CEF504;
	fma.rn.f32 	%f18, %f17, %f12, 0fBFEA9E05;
	fma.rn.f32 	%f19, %f18, %f12, 0fBCF871F4;
	fma.rn.f32 	%f20, %f19, %f12, 0f3F553775;
	mul.f32 	%f21, %f12, %f11;
	setp.eq.f32 	%p6, %f10, 0fFF800000;
	selp.f32 	%f22, 0f7F800000, %f21, %p6;
	neg.f32 	%f23, %f22;
	selp.f32 	%f24, %f23, %f22, %p5;
	mul.rn.f32 	%f38, %f20, %f24;
$L__BB41_4:
	fma.rn.f32 	%f37, %f38, 0fBFB504F3, 0f00000000;
	mad.lo.s32 	%r11, %r5, %r1, %r4;
	cvta.to.global.u64 	%rd6, %rd2;
	mul.wide.s32 	%rd7, %r11, 4;
	add.s64 	%rd8, %rd6, %rd7;
	st.global.f32 	[%rd8], %f37;
$L__BB41_5:
	ret;

}
	// .globl	vector_gamma
.visible .entry vector_gamma(
	.param .u32 vector_gamma_param_0,
	.param .u64 .ptr .align 1 vector_gamma_param_1,
	.param .u32 vector_gamma_param_2,
	.param .u32 vector_gamma_param_3,
	.param .u64 .ptr .align 1 vector_gamma_param_4,
	.param .u32 vector_gamma_param_5,
	.param .u32 vector_gamma_param_6
)
{
	.reg .pred 	%p<19>;
	.reg .b32 	%r<26>;
	.reg .b32 	%f<146>;
	.reg .b64 	%rd<9>;

	ld.param.u32 	%r6, [vector_gamma_param_0];
	ld.param.u64 	%rd1, [vector_gamma_param_1];
	ld.param.u32 	%r2, [vector_gamma_param_2];
	ld.param.u32 	%r3, [vector_gamma_param_3];
	ld.param.u64 	%rd2, [vector_gamma_param_4];
	ld.param.u32 	%r4, [vector_gamma_param_5];
	ld.param.u32 	%r5, [vector_gamma_param_6];
	mov.u32 	%r7, %ctaid.x;
	mov.u32 	%r8, %ntid.x;
	mov.u32 	%r9, %tid.x;
	mad.lo.s32 	%r1, %r7, %r8, %r9;
	setp.ge.s32 	%p1, %r1, %r6;
	@%p1 bra 	$L__BB42_12;
	cvta.to.global.u64 	%rd3, %rd1;
	mad.lo.s32 	%r10, %r3, %r1, %r2;
	mul.wide.s32 	%rd4, %r10, 4;
	add.s64 	%rd5, %rd3, %rd4;
	ld.global.f32 	%f1, [%rd5];
	abs.f32 	%f2, %f1;
	setp.ltu.f32 	%p2, %f2, 0f3FC00000;
	@%p2 bra 	$L__BB42_7;
	setp.geu.f32 	%p3, %f1, 0f00000000;
	setp.gt.f32 	%p4, %f2, 0f42246666;
	selp.f32 	%f3, 0f42246666, %f1, %p4;
	abs.f32 	%f4, %f3;
	setp.lt.f32 	%p5, %f4, 0f00800000;
	mul.f32 	%f20, %f4, 0f4B800000;
	selp.f32 	%f21, %f20, %f4, %p5;
	selp.f32 	%f22, 0fC1C00000, 0f00000000, %p5;
	mov.b32 	%r11, %f21;
	add.s32 	%r12, %r11, -1060439283;
	and.b32  	%r13, %r12, -8388608;
	sub.s32 	%r14, %r11, %r13;
	mov.b32 	%f23, %r14;
	cvt.rn.f32.s32 	%f24, %r13;
	fma.rn.f32 	%f25, %f24, 0f34000000, %f22;
	add.f32 	%f26, %f23, 0fBF800000;
	add.f32 	%f27, %f23, 0f3F800000;
	rcp.approx.ftz.f32 	%f28, %f27;
	add.f32 	%f29, %f26, %f26;
	mul.f32 	%f30, %f29, %f28;
	mul.f32 	%f31, %f30, %f30;
	sub.f32 	%f32, %f26, %f30;
	add.f32 	%f33, %f32, %f32;
	neg.f32 	%f34, %f30;
	fma.rn.f32 	%f35, %f34, %f26, %f33;
	mul.rn.f32 	%f36, %f28, %f35;
	fma.rn.f32 	%f37, %f31, 0f3A2C32E4, 0f3B52E7DB;
	fma.rn.f32 	%f38, %f37, %f31, 0f3C93BB73;
	fma.rn.f32 	%f39, %f38, %f31, 0f3DF6384F;
	mul.rn.f32 	%f40, %f39, %f31;
	fma.rn.f32 	%f41, %f30, 0f3FB8AA3B, %f25;
	sub.f32 	%f42, %f25, %f41;
	fma.rn.f32 	%f43, %f30, 0f3FB8AA3B, %f42;
	fma.rn.f32 	%f44, %f36, 0f3FB8AA3B, %f43;
	fma.rn.f32 	%f45, %f30, 0f32A55E34, %f44;
	fma.rn.f32 	%f46, %f40, %f30, %f45;
	add.rn.f32 	%f47, %f41, %f46;
	neg.f32 	%f48, %f41;
	add.rn.f32 	%f49, %f47, %f48;
	neg.f32 	%f50, %f49;
	add.rn.f32 	%f51, %f46, %f50;
	add.f32 	%f52, %f4, 0fBF000000;
	mul.rn.f32 	%f53, %f47, %f52;
	neg.f32 	%f54, %f53;
	fma.rn.f32 	%f55, %f47, %f52, %f54;
	fma.rn.f32 	%f56, %f51, %f52, %f55;
	mov.f32 	%f57, 0f3FB8AA3B;
	mul.rn.f32 	%f58, %f57, %f4;
	neg.f32 	%f59, %f58;
	fma.rn.f32 	%f60, %f4, 0f3FB8AA3B, %f59;
	fma.rn.f32 	%f61, %f4, 0f32A57060, %f60;
	add.rn.f32 	%f142, %f53, %f59;
	add.rn.f32 	%f62, %f142, %f58;
	neg.f32 	%f63, %f62;
	add.rn.f32 	%f64, %f142, %f63;
	add.rn.f32 	%f65, %f53, %f63;
	neg.f32 	%f66, %f64;
	add.rn.f32 	%f67, %f59, %f66;
	add.rn.f32 	%f68, %f65, %f67;
	sub.f32 	%f69, %f56, %f61;
	add.f32 	%f143, %f69, %f68;
	@%p3 bra 	$L__BB42_4;
	neg.f32 	%f70, %f142;
	neg.f32 	%f143, %f143;
	setp.gt.f32 	%p6, %f4, 0f42040000;
	mov.f32 	%f71, 0f42400000;
	sub.f32 	%f72, %f71, %f142;
	selp.f32 	%f142, %f72, %f70, %p6;
$L__BB42_4:
	setp.geu.f32 	%p7, %f1, 0f00000000;
	cvt.rni.f32.f32 	%f73, %f142;
	sub.f32 	%f74, %f142, %f73;
	add.f32 	%f75, %f143, %f74;
	fma.rn.f32 	%f76, %f75, 0f391FCB8E, 0f3AAF85ED;
	fma.rn.f32 	%f77, %f76, %f75, 0f3C1D9856;
	fma.rn.f32 	%f78, %f77, %f75, 0f3D6357BB;
	fma.rn.f32 	%f79, %f78, %f75, 0f3E75FDEC;
	fma.rn.f32 	%f80, %f79, %f75, 0f3F317218;
	fma.rn.f32 	%f81, %f80, %f75, 0f3F800000;
	cvt.rzi.s32.f32 	%r15, %f73;
	setp.gt.f32 	%p8, %f73, 0f00000000;
	selp.b32 	%r16, 0, -2097152000, %p8;
	add.s32 	%r17, %r16, 2130706432;
	mov.b32 	%f82, %r17;
	mul.f32 	%f83, %f81, %f82;
	shl.b32 	%r18, %r15, 23;
	sub.s32 	%r19, %r18, %r16;
	mov.b32 	%f84, %r19;
	mul.f32 	%f85, %f83, %f84;
	mul.f32 	%f11, %f85, 0f40206C99;
	rcp.approx.ftz.f32 	%f12, %f4;
	fma.rn.f32 	%f86, %f12, 0f388F7971, 0fB8543ED8;
	fma.rn.f32 	%f87, %f86, %f12, 0fB9DDA6BE;
	fma.rn.f32 	%f88, %f87, %f12, 0f3A820ABE;
	fma.rn.f32 	%f89, %f88, %f12, 0fB9920AFD;
	fma.rn.f32 	%f90, %f89, %f12, 0fBB2F4D64;
	fma.rn.f32 	%f91, %f90, %f12, 0f3B638732;
	fma.rn.f32 	%f13, %f91, %f12, 0f3DAAAAAC;
	@%p7 bra 	$L__BB42_6;
	mul.f32 	%f93, %f12, %f13;
	fma.rn.f32 	%f94, %f93, %f3, %f3;
	add.f32 	%f95, %f4, %f4;
	cvt.rni.f32.f32 	%f96, %f95;
	cvt.rzi.s32.f32 	%r20, %f96;
	fma.rn.f32 	%f97, %f96, 0fBF000000, %f4;
	mul.rn.f32 	%f98, %f97, %f97;
	fma.rn.f32 	%f99, %f98, 0fBF17ACC9, 0f40233590;
	fma.rn.f32 	%f100, %f98, 0f3E684E12, 0fBFAAD2E0;
	fma.rn.f32 	%f101, %f99, %f98, 0fC0A55DF6;
	fma.rn.f32 	%f102, %f100, %f98, 0f4081E0CF;
	fma.rn.f32 	%f103, %f98, %f97, 0f00000000;
	fma.rn.f32 	%f104, %f102, %f98, 0fC09DE9E6;
	fma.rn.f32 	%f105, %f101, %f103, 0f00000000;
	fma.rn.f32 	%f106, %f104, %f98, 0f3F800000;
	fma.rn.f32 	%f107, %f97, 0f40490FDB, %f105;
	and.b32  	%r21, %r20, 1;
	setp.eq.b32 	%p9, %r21, 1;
	selp.f32 	%f108, %f106, %f107, %p9;
	and.b32  	%r22, %r20, 2;
	setp.eq.s32 	%p10, %r22, 0;
	mov.f32 	%f109, 0f00000000;
	sub.f32 	%f110, %f109, %f108;
	selp.f32 	%f111, %f108, %f110, %p10;
	mul.rn.f32 	%f112, %f94, %f111;
	neg.f32 	%f113, %f112;
	fma.rn.f32 	%f114, %f94, %f111, %f113;
	mov.f32 	%f115, 0f3F800000;
	div.approx.f32 	%f116, %f115, %f112;
	neg.f32 	%f117, %f116;
	mul.f32 	%f118, %f116, %f117;
	mul.f32 	%f119, %f114, %f118;
	mul.f32 	%f120, %f11, %f119;
	fma.rn.f32 	%f121, %f11, %f116, %f120;
	mul.f32 	%f122, %f121, 0f3F000000;
	setp.gt.f32 	%p11, %f4, 0f42040000;
	mul.f32 	%f123, %f122, 0f27800000;
	selp.f32 	%f144, %f123, %f122, %p11;
	bra.uni 	$L__BB42_8;
$L__BB42_6:
	mul.f32 	%f92, %f12, %f13;
	fma.rn.f32 	%f145, %f92, %f11, %f11;
	bra.uni 	$L__BB42_11;
$L__BB42_7:
	setp.geu.f32 	%p12, %f1, 0f00000000;
	setp.lt.f32 	%p13, %f1, 0fBF000000;
	selp.f32 	%f124, %f1, 0f3F800000, %p13;
	setp.eq.f32 	%p14, %f1, 0f00000000;
	cvt.rni.f32.f32 	%f125, %f1;
	sub.f32 	%f126, %f1, %f125;
	selp.f32 	%f127, %f1, %f126, %p14;
	setp.le.f32 	%p15, %f1, 0f3F000000;
	selp.f32 	%f128, %f127, 0f3F800000, %p15;
	mul.f32 	%f129, %f124, %f128;
	fma.rn.f32 	%f130, %f127, 0fBA8C9F66, 0f3BE903D7;
	fma.rn.f32 	%f131, %f130, %f127, 0fBC1E00B0;
	fma.rn.f32 	%f132, %f131, %f127, 0fBD2CC522;
	fma.rn.f32 	%f133, %f132, %f127, 0f3E2A89B3;
	fma.rn.f32 	%f134, %f133, %f127, 0fBD2C0C05;
	fma.rn.f32 	%f135, %f134, %f127, 0fBF27E7A2;
	fma.rn.f32 	%f136, %f135, %f127, 0f3F13C468;
	fma.rn.f32 	%f137, %f136, %f129, 0f00000000;
	fma.rn.f32 	%f138, %f137, %f127, %f129;
	mov.f32 	%f139, 0f3F800000;
	div.approx.f32 	%f144, %f139, %f138;
	mov.f32 	%f145, %f144;
	@%p12 bra 	$L__BB42_11;
$L__BB42_8:
	cvt.rzi.f32.f32 	%f141, %f1;
	setp.eq.f32 	%p16, %f1, %f141;
	mov.f32 	%f145, 0f7FFFFFFF;
	@%p16 bra 	$L__BB42_11;
	setp.geu.f32 	%p17, %f1, 0fC2246666;
	mov.f32 	%f145, %f144;
	@%p17 bra 	$L__BB42_11;
	cvt.rzi.s32.f32 	%r23, %f1;
	and.b32  	%r24, %r23, 1;
	setp.eq.b32 	%p18, %r24, 1;
	selp.f32 	%f145, 0f00000000, %f144, %p18;
$L__BB42_11:
	mad.lo.s32 	%r25, %r5, %r1, %r4;
	cvta.to.global.u64 	%rd6, %rd2;
	mul.wide.s32 	%rd7, %r25, 4;
	add.s64 	%rd8, %rd6, %rd7;
	st.global.f32 	[%rd8], %f145;
$L__BB42_12:
	ret;

}
	// .globl	vector_lgamma
.visible .entry vector_lgamma(
	.param .u32 vector_lgamma_param_0,
	.param .u64 .ptr .align 1 vector_lgamma_param_1,
	.param .u32 vector_lgamma_param_2,
	.param .u32 vector_lgamma_param_3,
	.param .u64 .ptr .align 1 vector_lgamma_param_4,
	.param .u32 vector_lgamma_param_5,
	.param .u32 vector_lgamma_param_6
)
{
	.reg .pred 	%p<22>;
	.reg .b32 	%r<31>;
	.reg .b32 	%f<168>;
	.reg .b64 	%rd<9>;

	ld.param.u32 	%r6, [vector_lgamma_param_0];
	ld.param.u64 	%rd1, [vector_lgamma_param_1];
	ld.param.u32 	%r2, [vector_lgamma_param_2];
	ld.param.u32 	%r3, [vector_lgamma_param_3];
	ld.param.u64 	%rd2, [vector_lgamma_param_4];
	ld.param.u32 	%r4, [vector_lgamma_param_5];
	ld.param.u32 	%r5, [vector_lgamma_param_6];
	mov.u32 	%r7, %ctaid.x;
	mov.u32 	%r8, %ntid.x;
	mov.u32 	%r9, %tid.x;
	mad.lo.s32 	%r1, %r7, %r8, %r9;
	setp.ge.s32 	%p1, %r1, %r6;
	@%p1 bra 	$L__BB43_16;
	cvta.to.global.u64 	%rd3, %rd1;
	mad.lo.s32 	%r10, %r3, %r1, %r2;
	mul.wide.s32 	%rd4, %r10, 4;
	add.s64 	%rd5, %rd3, %rd4;
	ld.global.f32 	%f1, [%rd5];
	abs.f32 	%f2, %f1;
	setp.ltu.f32 	%p2, %f2, 0f40400000;
	@%p2 bra 	$L__BB43_5;
	setp.ltu.f32 	%p3, %f2, 0f40F9999A;
	@%p3 bra 	$L__BB43_4;
	rcp.approx.ftz.f32 	%f12, %f2;
	mul.f32 	%f13, %f12, %f12;
	fma.rn.f32 	%f14, %f13, 0f3A4BE755, 0fBB360953;
	fma.rn.f32 	%f15, %f14, %f13, 0f3DAAAAA3;
	fma.rn.f32 	%f16, %f15, %f12, 0f3F6B3F8E;
	mov.b32 	%r11, %f2;
	add.s32 	%r12, %r11, -1059760811;
	and.b32  	%r13, %r12, -8388608;
	sub.s32 	%r14, %r11, %r13;
	mov.b32 	%f17, %r14;
	cvt.rn.f32.s32 	%f18, %r13;
	fma.rn.f32 	%f19, %f18, 0f34000000, 0f00000000;
	add.f32 	%f20, %f17, 0fBF800000;
	fma.rn.f32 	%f21, %f20, 0fBE055027, 0f3E1039F6;
	fma.rn.f32 	%f22, %f21, %f20, 0fBDF8CDCC;
	fma.rn.f32 	%f23, %f22, %f20, 0f3E0F2955;
	fma.rn.f32 	%f24, %f23, %f20, 0fBE2AD8B9;
	fma.rn.f32 	%f25, %f24, %f20, 0f3E4CED0B;
	fma.rn.f32 	%f26, %f25, %f20, 0fBE7FFF22;
	fma.rn.f32 	%f27, %f26, %f20, 0f3EAAAA78;
	fma.rn.f32 	%f28, %f27, %f20, 0fBF000000;
	mul.f32 	%f29, %f20, %f28;
	fma.rn.f32 	%f30, %f29, %f20, %f20;
	fma.rn.f32 	%f31, %f19, 0f3F317218, %f30;
	setp.gt.u32 	%p4, %r11, 2139095039;
	fma.rn.f32 	%f32, %f2, 0f7F800000, 0f7F800000;
	selp.f32 	%f33, %f32, %f31, %p4;
	mul.f32 	%f34, %f33, 0f3F000000;
	add.f32 	%f35, %f2, 0fBF000000;
	mul.rn.f32 	%f36, %f34, %f35;
	sub.f32 	%f37, %f36, %f2;
	add.rn.f32 	%f38, %f36, %f16;
	add.f32 	%f39, %f37, %f38;
	setp.eq.f32 	%p5, %f2, 0f7F800000;
	selp.f32 	%f166, 0f7F800000, %f39, %p5;
	bra.uni 	$L__BB43_10;
$L__BB43_4:
	add.f32 	%f40, %f2, 0fC0400000;
	fma.rn.f32 	%f41, %f40, 0fC43B38FB, 0fC640F6F8;
	fma.rn.f32 	%f42, %f41, %f40, 0fC7206560;
	fma.rn.f32 	%f43, %f42, %f40, 0fC73CB6AA;
	fma.rn.f32 	%f44, %f43, %f40, 0fC80BAE5A;
	add.f32 	%f45, %f40, 0fC381A020;
	fma.rn.f32 	%f46, %f45, %f40, 0fC62864B8;
	fma.rn.f32 	%f47, %f46, %f40, 0fC7B50686;
	fma.rn.f32 	%f48, %f47, %f40, 0fC8498465;
	rcp.approx.ftz.f32 	%f49, %f48;
	fma.rn.f32 	%f166, %f44, %f49, %f40;
	bra.uni 	$L__BB43_10;
$L__BB43_5:
	setp.ltu.f32 	%p6, %f2, 0f3FC00000;
	@%p6 bra 	$L__BB43_7;
	add.f32 	%f50, %f2, 0fC0000000;
	fma.rn.f32 	%f51, %f50, 0f385007FA, 0fB967A002;
	fma.rn.f32 	%f52, %f51, %f50, 0f3A0DE6FC;
	fma.rn.f32 	%f53, %f52, %f50, 0fBA9DE0E2;
	fma.rn.f32 	%f54, %f53, %f50, 0f3B3D05B7;
	fma.rn.f32 	%f55, %f54, %f50, 0fBBF1EB10;
	fma.rn.f32 	%f56, %f55, %f50, 0f3CA89A28;
	fma.rn.f32 	%f57, %f56, %f50, 0fBD89F01A;
	fma.rn.f32 	%f58, %f57, %f50, 0f3EA51A66;
	fma.rn.f32 	%f59, %f58, %f50, 0f3ED87730;
	mul.f32 	%f166, %f50, %f59;
	bra.uni 	$L__BB43_10;
$L__BB43_7:
	setp.ltu.f32 	%p7, %f2, 0f3F333333;
	@%p7 bra 	$L__BB43_9;
	mov.f32 	%f60, 0f3F800000;
	sub.f32 	%f61, %f60, %f2;
	fma.rn.f32 	%f62, %f61, 0f3D3BEF76, 0f3DD47577;
	fma.rn.f32 	%f63, %f62, %f61, 0f3DFB8079;
	fma.rn.f32 	%f64, %f63, %f61, 0f3E0295B5;
	fma.rn.f32 	%f65, %f64, %f61, 0f3E12A765;
	fma.rn.f32 	%f66, %f65, %f61, 0f3E2D6867;
	fma.rn.f32 	%f67, %f66, %f61, 0f3E5462BF;
	fma.rn.f32 	%f68, %f67, %f61, 0f3E8A8A72;
	fma.rn.f32 	%f69, %f68, %f61, 0f3ECD26A4;
	fma.rn.f32 	%f70, %f69, %f61, 0f3F528D32;
	fma.rn.f32 	%f71, %f70, %f61, 0f3F13C468;
	mul.f32 	%f166, %f61, %f71;
	bra.uni 	$L__BB43_10;
$L__BB43_9:
	fma.rn.f32 	%f72, %f2, 0f3B6B1C86, 0fBBB34878;
	fma.rn.f32 	%f73, %f72, %f2, 0fBD36CAEF;
	fma.rn.f32 	%f74, %f73, %f2, 0f3E2B5555;
	fma.rn.f32 	%f75, %f74, %f2, 0fBD2C96C7;
	fma.rn.f32 	%f76, %f75, %f2, 0fBF27E6EB;
	fma.rn.f32 	%f77, %f76, %f2, 0f3F13C463;
	mul.f32 	%f78, %f2, %f77;
	fma.rn.f32 	%f79, %f78, %f2, %f2;
	setp.lt.f32 	%p8, %f79, 0f00800000;
	mul.f32 	%f80, %f79, 0f4B000000;
	selp.f32 	%f81, %f80, %f79, %p8;
	selp.f32 	%f82, 0fC1B80000, 0f00000000, %p8;
	mov.b32 	%r15, %f81;
	add.s32 	%r16, %r15, -1059760811;
	and.b32  	%r17, %r16, -8388608;
	sub.s32 	%r18, %r15, %r17;
	mov.b32 	%f83, %r18;
	cvt.rn.f32.s32 	%f84, %r17;
	fma.rn.f32 	%f85, %f84, 0f34000000, %f82;
	add.f32 	%f86, %f83, 0fBF800000;
	fma.rn.f32 	%f87, %f86, 0fBE055027, 0f3E1039F6;
	fma.rn.f32 	%f88, %f87, %f86, 0fBDF8CDCC;
	fma.rn.f32 	%f89, %f88, %f86, 0f3E0F2955;
	fma.rn.f32 	%f90, %f89, %f86, 0fBE2AD8B9;
	fma.rn.f32 	%f91, %f90, %f86, 0f3E4CED0B;
	fma.rn.f32 	%f92, %f91, %f86, 0fBE7FFF22;
	fma.rn.f32 	%f93, %f92, %f86, 0f3EAAAA78;
	fma.rn.f32 	%f94, %f93, %f86, 0fBF000000;
	mul.f32 	%f95, %f86, %f94;
	fma.rn.f32 	%f96, %f95, %f86, %f86;
	fma.rn.f32 	%f97, %f85, 0f3F317218, %f96;
	setp.gt.u32 	%p9, %r15, 2139095039;
	fma.rn.f32 	%f98, %f81, 0f7F800000, 0f7F800000;
	selp.f32 	%f99, %f98, %f97, %p9;
	setp.eq.f32 	%p10, %f81, 0f00000000;
	neg.f32 	%f100, %f99;
	selp.f32 	%f166, 0f7F800000, %f100, %p10;
$L__BB43_10:
	setp.ge.f32 	%p11, %f1, 0f00000000;
	mov.f32 	%f167, %f166;
	@%p11 bra 	$L__BB43_15;
	cvt.rmi.f32.f32 	%f102, %f2;
	setp.eq.f32 	%p12, %f2, %f102;
	mov.f32 	%f167, 0f7F800000;
	@%p12 bra 	$L__BB43_15;
	setp.geu.f32 	%p13, %f2, 0f1FEC1E4A;
	@%p13 bra 	$L__BB43_14;
	setp.lt.f32 	%p19, %f2, 0f00800000;
	mul.f32 	%f145, %f2, 0f4B000000;
	selp.f32 	%f146, %f145, %f2, %p19;
	selp.f32 	%f147, 0fC1B80000, 0f00000000, %p19;
	mov.b32 	%r26, %f146;
	add.s32 	%r27, %r26, -1059760811;
	and.b32  	%r28, %r27, -8388608;
	sub.s32 	%r29, %r26, %r28;
	mov.b32 	%f148, %r29;
	cvt.rn.f32.s32 	%f149, %r28;
	fma.rn.f32 	%f150, %f149, 0f34000000, %f147;
	add.f32 	%f151, %f148, 0fBF800000;
	fma.rn.f32 	%f152, %f151, 0fBE055027, 0f3E1039F6;
	fma.rn.f32 	%f153, %f152, %f151, 0fBDF8CDCC;
	fma.rn.f32 	%f154, %f153, %f151, 0f3E0F2955;
	fma.rn.f32 	%f155, %f154, %f151, 0fBE2AD8B9;
	fma.rn.f32 	%f156, %f155, %f151, 0f3E4CED0B;
	fma.rn.f32 	%f157, %f156, %f151, 0fBE7FFF22;
	fma.rn.f32 	%f158, %f157, %f151, 0f3EAAAA78;
	fma.rn.f32 	%f159, %f158, %f151, 0fBF000000;
	mul.f32 	%f160, %f151, %f159;
	fma.rn.f32 	%f161, %f160, %f151, %f151;
	fma.rn.f32 	%f162, %f150, 0f3F317218, %f161;
	setp.gt.u32 	%p20, %r26, 2139095039;
	fma.rn.f32 	%f163, %f146, 0f7F800000, 0f7F800000;
	selp.f32 	%f164, %f163, %f162, %p20;
	setp.eq.f32 	%p21, %f146, 0f00000000;
	neg.f32 	%f165, %f164;
	selp.f32 	%f167, 0f7F800000, %f165, %p21;
	bra.uni 	$L__BB43_15;
$L__BB43_14:
	add.f32 	%f103, %f2, %f2;
	cvt.rni.f32.f32 	%f104, %f103;
	cvt.rzi.s32.f32 	%r19, %f104;
	fma.rn.f32 	%f105, %f104, 0fBF000000, %f2;
	mul.f32 	%f106, %f105, 0f40490FDB;
	mul.rn.f32 	%f107, %f106, %f106;
	and.b32  	%r20, %r19, 1;
	setp.eq.b32 	%p14, %r20, 1;
	selp.f32 	%f108, 0f3F800000, %f106, %p14;
	fma.rn.f32 	%f109, %f107, %f108, 0f00000000;
	fma.rn.f32 	%f110, %f107, 0f37CBAC00, 0fBAB607ED;
	selp.f32 	%f111, %f110, 0fB94D4153, %p14;
	selp.f32 	%f112, 0f3D2AAABB, 0f3C0885E4, %p14;
	fma.rn.f32 	%f113, %f111, %f107, %f112;
	selp.f32 	%f114, 0fBEFFFFFF, 0fBE2AAAA8, %p14;
	fma.rn.f32 	%f115, %f113, %f107, %f114;
	fma.rn.f32 	%f116, %f115, %f109, %f108;
	and.b32  	%r21, %r19, 2;
	setp.eq.s32 	%p15, %r21, 0;
	mov.f32 	%f117, 0f00000000;
	sub.f32 	%f118, %f117, %f116;
	selp.f32 	%f119, %f116, %f118, %p15;
	abs.f32 	%f120, %f119;
	mul.f32 	%f121, %f2, %f120;
	setp.lt.f32 	%p16, %f121, 0f00800000;
	mul.f32 	%f122, %f121, 0f4B000000;
	selp.f32 	%f123, 0fC1B80000, 0f00000000, %p16;
	selp.f32 	%f124, %f122, %f121, %p16;
	mov.b32 	%r22, %f124;
	add.s32 	%r23, %r22, -1059760811;
	and.b32  	%r24, %r23, -8388608;
	sub.s32 	%r25, %r22, %r24;
	mov.b32 	%f125, %r25;
	cvt.rn.f32.s32 	%f126, %r24;
	fma.rn.f32 	%f127, %f126, 0f34000000, %f123;
	add.f32 	%f128, %f125, 0fBF800000;
	fma.rn.f32 	%f129, %f128, 0fBE055027, 0f3E1039F6;
	fma.rn.f32 	%f130, %f129, %f128, 0fBDF8CDCC;
	fma.rn.f32 	%f131, %f130, %f128, 0f3E0F2955;
	fma.rn.f32 	%f132, %f131, %f128, 0fBE2AD8B9;
	fma.rn.f32 	%f133, %f132, %f128, 0f3E4CED0B;
	fma.rn.f32 	%f134, %f133, %f128, 0fBE7FFF22;
	fma.rn.f32 	%f135, %f134, %f128, 0f3EAAAA78;
	fma.rn.f32 	%f136, %f135, %f128, 0fBF000000;
	mul.f32 	%f137, %f128, %f136;
	fma.rn.f32 	%f138, %f137, %f128, %f128;
	fma.rn.f32 	%f139, %f127, 0f3F317218, %f138;
	setp.gt.u32 	%p17, %r22, 2139095039;
	fma.rn.f32 	%f140, %f124, 0f7F800000, 0f7F800000;
	selp.f32 	%f141, %f140, %f139, %p17;
	setp.eq.f32 	%p18, %f124, 0f00000000;
	mov.f32 	%f142, 0f3F928682;
	sub.f32 	%f143, %f142, %f141;
	selp.f32 	%f144, 0f7F800000, %f143, %p18;
	sub.f32 	%f167, %f144, %f166;
$L__BB43_15:
	mad.lo.s32 	%r30, %r5, %r1, %r4;
	cvta.to.global.u64 	%rd6, %rd2;
	mul.wide.s32 	%rd7, %r30, 4;
	add.s64 	%rd8, %rd6, %rd7;
	st.global.f32 	[%rd8], %f167;
$L__BB43_16:
	ret;

}
	// .globl	vector_floor
.visible .entry vector_floor(
	.param .u32 vector_floor_param_0,
	.param .u64 .ptr .align 1 vector_floor_param_1,
	.param .u32 vector_floor_param_2,
	.param .u32 vector_floor_param_3,
	.param .u64 .ptr .align 1 vector_floor_param_4,
	.param .u32 vector_floor_param_5,
	.param .u32 vector_floor_param_6
)
{
	.reg .pred 	%p<2>;
	.reg .b32 	%r<12>;
	.reg .b32 	%f<3>;
	.reg .b64 	%rd<9>;

	ld.param.u32 	%r6, [vector_floor_param_0];
	ld.param.u64 	%rd1, [vector_floor_param_1];
	ld.param.u32 	%r2, [vector_floor_param_2];
	ld.param.u32 	%r3, [vector_floor_param_3];
	ld.param.u64 	%rd2, [vector_floor_param_4];
	ld.param.u32 	%r4, [vector_floor_param_5];
	ld.param.u32 	%r5, [vector_floor_param_6];
	mov.u32 	%r7, %ctaid.x;
	mov.u32 	%r8, %ntid.x;
	mov.u32 	%r9, %tid.x;
	mad.lo.s32 	%r1, %r7, %r8, %r9;
	setp.ge.s32 	%p1, %r1, %r6;
	@%p1 bra 	$L__BB44_2;
	cvta.to.global.u64 	%rd3, %rd1;
	cvta.to.global.u64 	%rd4, %rd2;
	mad.lo.s32 	%r10, %r3, %r1, %r2;
	mul.wide.s32 	%rd5, %r10, 4;
	add.s64 	%rd6, %rd3, %rd5;
	ld.global.f32 	%f1, [%rd6];
	cvt.rmi.f32.f32 	%f2, %f1;
	mad.lo.s32 	%r11, %r5, %r1, %r4;
	mul.wide.s32 	%rd7, %r11, 4;
	add.s64 	%rd8, %rd4, %rd7;
	st.global.f32 	[%rd8], %f2;
$L__BB44_2:
	ret;

}
	// .globl	vector_ceil
.visible .entry vector_ceil(
	.param .u32 vector_ceil_param_0,
	.param .u64 .ptr .align 1 vector_ceil_param_1,
	.param .u32 vector_ceil_param_2,
	.param .u32 vector_ceil_param_3,
	.param .u64 .ptr .align 1 vector_ceil_param_4,
	.param .u32 vector_ceil_param_5,
	.param .u32 vector_ceil_param_6
)
{
	.reg .pred 	%p<2>;
	.reg .b32 	%r<12>;
	.reg .b32 	%f<3>;
	.reg .b64 	%rd<9>;

	ld.param.u32 	%r6, [vector_ceil_param_0];
	ld.param.u64 	%rd1, [vector_ceil_param_1];
	ld.param.u32 	%r2, [vector_ceil_param_2];
	ld.param.u32 	%r3, [vector_ceil_param_3];
	ld.param.u64 	%rd2, [vector_ceil_param_4];
	ld.param.u32 	%r4, [vector_ceil_param_5];
	ld.param.u32 	%r5, [vector_ceil_param_6];
	mov.u32 	%r7, %ctaid.x;
	mov.u32 	%r8, %ntid.x;
	mov.u32 	%r9, %tid.x;
	mad.lo.s32 	%r1, %r7, %r8, %r9;
	setp.ge.s32 	%p1, %r1, %r6;
	@%p1 bra 	$L__BB45_2;
	cvta.to.global.u64 	%rd3, %rd1;
	cvta.to.global.u64 	%rd4, %rd2;
	mad.lo.s32 	%r10, %r3, %r1, %r2;
	mul.wide.s32 	%rd5, %r10, 4;
	add.s64 	%rd6, %rd3, %rd5;
	ld.global.f32 	%f1, [%rd6];
	cvt.rpi.f32.f32 	%f2, %f1;
	mad.lo.s32 	%r11, %r5, %r1, %r4;
	mul.wide.s32 	%rd7, %r11, 4;
	add.s64 	%rd8, %rd4, %rd7;
	st.global.f32 	[%rd8], %f2;
$L__BB45_2:
	ret;

}
	// .globl	vector_trunc
.visible .entry vector_trunc(
	.param .u32 vector_trunc_param_0,
	.param .u64 .ptr .align 1 vector_trunc_param_1,
	.param .u32 vector_trunc_param_2,
	.param .u32 vector_trunc_param_3,
	.param .u64 .ptr .align 1 vector_trunc_param_4,
	.param .u32 vector_trunc_param_5,
	.param .u32 vector_trunc_param_6
)
{
	.reg .pred 	%p<2>;
	.reg .b32 	%r<12>;
	.reg .b32 	%f<3>;
	.reg .b64 	%rd<9>;

	ld.param.u32 	%r6, [vector_trunc_param_0];
	ld.param.u64 	%rd1, [vector_trunc_param_1];
	ld.param.u32 	%r2, [vector_trunc_param_2];
	ld.param.u32 	%r3, [vector_trunc_param_3];
	ld.param.u64 	%rd2, [vector_trunc_param_4];
	ld.param.u32 	%r4, [vector_trunc_param_5];
	ld.param.u32 	%r5, [vector_trunc_param_6];
	mov.u32 	%r7, %ctaid.x;
	mov.u32 	%r8, %ntid.x;
	mov.u32 	%r9, %tid.x;
	mad.lo.s32 	%r1, %r7, %r8, %r9;
	setp.ge.s32 	%p1, %r1, %r6;
	@%p1 bra 	$L__BB46_2;
	cvta.to.global.u64 	%rd3, %rd1;
	cvta.to.global.u64 	%rd4, %rd2;
	mad.lo.s32 	%r10, %r3, %r1, %r2;
	mul.wide.s32 	%rd5, %r10, 4;
	add.s64 	%rd6, %rd3, %rd5;
	ld.global.f32 	%f1, [%rd6];
	cvt.rzi.f32.f32 	%f2, %f1;
	mad.lo.s32 	%r11, %r5, %r1, %r4;
	mul.wide.s32 	%rd7, %r11, 4;
	add.s64 	%rd8, %rd4, %rd7;
	st.global.f32 	[%rd8], %f2;
$L__BB46_2:
	ret;

}
	// .globl	vector_round
.visible .entry vector_round(
	.param .u32 vector_round_param_0,
	.param .u64 .ptr .align 1 vector_round_param_1,
	.param .u32 vector_round_param_2,
	.param .u32 vector_round_param_3,
	.param .u64 .ptr .align 1 vector_round_param_4,
	.param .u32 vector_round_param_5,
	.param .u32 vector_round_param_6
)
{
	.reg .pred 	%p<2>;
	.reg .b32 	%r<12>;
	.reg .b32 	%f<3>;
	.reg .b64 	%rd<10>;

	ld.param.u32 	%r6, [vector_round_param_0];
	ld.param.u64 	%rd1, [vector_round_param_1];
	ld.param.u32 	%r2, [vector_round_param_2];
	ld.param.u32 	%r3, [vector_round_param_3];
	ld.param.u64 	%rd2, [vector_round_param_4];
	ld.param.u32 	%r4, [vector_round_param_5];
	ld.param.u32 	%r5, [vector_round_param_6];
	mov.u32 	%r7, %ctaid.x;
	mov.u32 	%r8, %ntid.x;
	mov.u32 	%r9, %tid.x;
	mad.lo.s32 	%r1, %r7, %r8, %r9;
	setp.ge.s32 	%p1, %r1, %r6;
	@%p1 bra 	$L__BB47_2;
	cvta.to.global.u64 	%rd3, %rd1;
	cvta.to.global.u64 	%rd4, %rd2;
	mad.lo.s32 	%r10, %r3, %r1, %r2;
	mul.wide.s32 	%rd5, %r10, 4;
	add.s64 	%rd6, %rd3, %rd5;
	ld.global.f32 	%f1, [%rd6];
	cvt.rni.s64.f32 	%rd7, %f1;
	cvt.rn.f32.s64 	%f2, %rd7;
	mad.lo.s32 	%r11, %r5, %r1, %r4;
	mul.wide.s32 	%rd8, %r11, 4;
	add.s64 	%rd9, %rd4, %rd8;
	st.global.f32 	[%rd9], %f2;
$L__BB47_2:
	ret;

}
	// .globl	vector_modf
.visible .entry vector_modf(
	.param .u32 vector_modf_param_0,
	.param .u64 .ptr .align 1 vector_modf_param_1,
	.param .u32 vector_modf_param_2,
	.param .u32 vector_modf_param_3,
	.param .u64 .ptr .align 1 vector_modf_param_4,
	.param .u32 vector_modf_param_5,
	.param .u32 vector_modf_param_6,
	.param .u64 .ptr .align 1 vector_modf_param_7,
	.param .u32 vector_modf_param_8,
	.param .u32 vector_modf_param_9
)
{
	.reg .pred 	%p<3>;
	.reg .b32 	%r<17>;
	.reg .b32 	%f<6>;
	.reg .b64 	%rd<13>;

	ld.param.u32 	%r8, [vector_modf_param_0];
	ld.param.u64 	%rd1, [vector_modf_param_1];
	ld.param.u32 	%r2, [vector_modf_param_2];
	ld.param.u32 	%r3, [vector_modf_param_3];
	ld.param.u64 	%rd2, [vector_modf_param_4];
	ld.param.u32 	%r4, [vector_modf_param_5];
	ld.param.u32 	%r5, [vector_modf_param_6];
	ld.param.u64 	%rd3, [vector_modf_param_7];
	ld.param.u32 	%r6, [vector_modf_param_8];
	ld.param.u32 	%r7, [vector_modf_param_9];
	mov.u32 	%r9, %ctaid.x;
	mov.u32 	%r10, %ntid.x;
	mov.u32 	%r11, %tid.x;
	mad.lo.s32 	%r1, %r9, %r10, %r11;
	setp.ge.s32 	%p1, %r1, %r8;
	@%p1 bra 	$L__BB48_2;
	cvta.to.global.u64 	%rd4, %rd1;
	cvta.to.global.u64 	%rd5, %rd2;
	cvta.to.global.u64 	%rd6, %rd3;
	mad.lo.s32 	%r12, %r3, %r1, %r2;
	mul.wide.s32 	%rd7, %r12, 4;
	add.s64 	%rd8, %rd4, %rd7;
	ld.global.f32 	%f1, [%rd8];
	mad.lo.s32 	%r13, %r5, %r1, %r4;
	mul.wide.s32 	%rd9, %r13, 4;
	add.s64 	%rd10, %rd5, %rd9;
	cvt.rzi.f32.f32 	%f2, %f1;
	st.global.f32 	[%rd10], %f2;
	setp.eq.f32 	%p2, %f1, %f2;
	mov.b32 	%r14, %f1;
	and.b32  	%r15, %r14, -2147483648;
	mov.b32 	%f3, %r15;
	sub.f32 	%f4, %f1, %f2;
	selp.f32 	%f5, %f3, %f4, %p2;
	mad.lo.s32 	%r16, %r7, %r1, %r6;
	mul.wide.s32 	%rd11, %r16, 4;
	add.s64 	%rd12, %rd6, %rd11;
	st.global.f32 	[%rd12], %f5;
$L__BB48_2:
	ret;

}
	// .globl	vector_frac
.visible .entry vector_frac(
	.param .u32 vector_frac_param_0,
	.param .u64 .ptr .align 1 vector_frac_param_1,
	.param .u32 vector_frac_param_2,
	.param .u32 vector_frac_param_3,
	.param .u64 .ptr .align 1 vector_frac_param_4,
	.param .u32 vector_frac_param_5,
	.param .u32 vector_frac_param_6
)
{
	.reg .pred 	%p<3>;
	.reg .b32 	%r<14>;
	.reg .b32 	%f<6>;
	.reg .b64 	%rd<9>;

	ld.param.u32 	%r6, [vector_frac_param_0];
	ld.param.u64 	%rd1, [vector_frac_param_1];
	ld.param.u32 	%r2, [vector_frac_param_2];
	ld.param.u32 	%r3, [vector_frac_param_3];
	ld.param.u64 	%rd2, [vector_frac_param_4];
	ld.param.u32 	%r4, [vector_frac_param_5];
	ld.param.u32 	%r5, [vector_frac_param_6];
	mov.u32 	%r7, %ctaid.x;
	mov.u32 	%r8, %ntid.x;
	mov.u32 	%r9, %tid.x;
	mad.lo.s32 	%r1, %r7, %r8, %r9;
	setp.ge.s32 	%p1, %r1, %r6;
	@%p1 bra 	$L__BB49_2;
	cvta.to.global.u64 	%rd3, %rd1;
	cvta.to.global.u64 	%rd4, %rd2;
	mad.lo.s32 	%r10, %r3, %r1, %r2;
	mul.wide.s32 	%rd5, %r10, 4;
	add.s64 	%rd6, %rd3, %rd5;
	ld.global.f32 	%f1, [%rd6];
	cvt.rzi.f32.f32 	%f2, %f1;
	setp.eq.f32 	%p2, %f1, %f2;
	mov.b32 	%r11, %f1;
	and.b32  	%r12, %r11, -2147483648;
	mov.b32 	%f3, %r12;
	sub.f32 	%f4, %f1, %f2;
	selp.f32 	%f5, %f3, %f4, %p2;
	mad.lo.s32 	%r13, %r5, %r1, %r4;
	mul.wide.s32 	%rd7, %r13, 4;
	add.s64 	%rd8, %rd4, %rd7;
	st.global.f32 	[%rd8], %f5;
$L__BB49_2:
	ret;

}
	// .globl	vector_fmax
.visible .entry vector_fmax(
	.param .u32 vector_fmax_param_0,
	.param .u64 .ptr .align 1 vector_fmax_param_1,
	.param .u32 vector_fmax_param_2,
	.param .u32 vector_fmax_param_3,
	.param .u64 .ptr .align 1 vector_fmax_param_4,
	.param .u32 vector_fmax_param_5,
	.param .u32 vector_fmax_param_6,
	.param .u64 .ptr .align 1 vector_fmax_param_7,
	.param .u32 vector_fmax_param_8,
	.param .u32 vector_fmax_param_9
)
{
	.reg .pred 	%p<2>;
	.reg .b32 	%r<15>;
	.reg .b32 	%f<4>;
	.reg .b64 	%rd<13>;

	ld.param.u32 	%r8, [vector_fmax_param_0];
	ld.param.u64 	%rd1, [vector_fmax_param_1];
	ld.param.u32 	%r2, [vector_fmax_param_2];
	ld.param.u32 	%r3, [vector_fmax_param_3];
	ld.param.u64 	%rd2, [vector_fmax_param_4];
	ld.param.u32 	%r4, [vector_fmax_param_5];
	ld.param.u32 	%r5, [vector_fmax_param_6];
	ld.param.u64 	%rd3, [vector_fmax_param_7];
	ld.param.u32 	%r6, [vector_fmax_param_8];
	ld.param.u32 	%r7, [vector_fmax_param_9];
	mov.u32 	%r9, %ctaid.x;
	mov.u32 	%r10, %ntid.x;
	mov.u32 	%r11, %tid.x;
	mad.lo.s32 	%r1, %r9, %r10, %r11;
	setp.ge.s32 	%p1, %r1, %r8;
	@%p1 bra 	$L__BB50_2;
	cvta.to.global.u64 	%rd4, %rd1;
	cvta.to.global.u64 	%rd5, %rd2;
	cvta.to.global.u64 	%rd6, %rd3;
	mad.lo.s32 	%r12, %r3, %r1, %r2;
	mul.wide.s32 	%rd7, %r12, 4;
	add.s64 	%rd8, %rd4, %rd7;
	ld.global.f32 	%f1, [%rd8];
	mad.lo.s32 	%r13, %r5, %r1, %r4;
	mul.wide.s32 	%rd9, %r13, 4;
	add.s64 	%rd10, %rd5, %rd9;
	ld.global.f32 	%f2, [%rd10];
	max.f32 	%f3, %f1, %f2;
	mad.lo.s32 	%r14, %r7, %r1, %r6;
	mul.wide.s32 	%rd11, %r14, 4;
	add.s64 	%rd12, %rd6, %rd11;
	st.global.f32 	[%rd12], %f3;
$L__BB50_2:
	ret;

}
	// .globl	vector_fmin
.visible .entry vector_fmin(
	.param .u32 vector_fmin_param_0,
	.param .u64 .ptr .align 1 vector_fmin_param_1,
	.param .u32 vector_fmin_param_2,
	.param .u32 vector_fmin_param_3,
	.param .u64 .ptr .align 1 vector_fmin_param_4,
	.param .u32 vector_fmin_param_5,
	.param .u32 vector_fmin_param_6,
	.param .u64 .ptr .align 1 vector_fmin_param_7,
	.param .u32 vector_fmin_param_8,
	.param .u32 vector_fmin_param_9
)
{
	.reg .pred 	%p<2>;
	.reg .b32 	%r<15>;
	.reg .b32 	%f<4>;
	.reg .b64 	%rd<13>;

	ld.param.u32 	%r8, [vector_fmin_param_0];
	ld.param.u64 	%rd1, [vector_fmin_param_1];
	ld.param.u32 	%r2, [vector_fmin_param_2];
	ld.param.u32 	%r3, [vector_fmin_param_3];
	ld.param.u64 	%rd2, [vector_fmin_param_4];
	ld.param.u32 	%r4, [vector_fmin_param_5];
	ld.param.u32 	%r5, [vector_fmin_param_6];
	ld.param.u64 	%rd3, [vector_fmin_param_7];
	ld.param.u32 	%r6, [vector_fmin_param_8];
	ld.param.u32 	%r7, [vector_fmin_param_9];
	mov.u32 	%r9, %ctaid.x;
	mov.u32 	%r10, %ntid.x;
	mov.u32 	%r11, %tid.x;
	mad.lo.s32 	%r1, %r9, %r10, %r11;
	setp.ge.s32 	%p1, %r1, %r8;
	@%p1 bra 	$L__BB51_2;
	cvta.to.global.u64 	%rd4, %rd1;
	cvta.to.global.u64 	%rd5, %rd2;
	cvta.to.global.u64 	%rd6, %rd3;
	mad.lo.s32 	%r12, %r3, %r1, %r2;
	mul.wide.s32 	%rd7, %r12, 4;
	add.s64 	%rd8, %rd4, %rd7;
	ld.global.f32 	%f1, [%rd8];
	mad.lo.s32 	%r13, %r5, %r1, %r4;
	mul.wide.s32 	%rd9, %r13, 4;
	add.s64 	%rd10, %rd5, %rd9;
	ld.global.f32 	%f2, [%rd10];
	min.f32 	%f3, %f1, %f2;
	mad.lo.s32 	%r14, %r7, %r1, %r6;
	mul.wide.s32 	%rd11, %r14, 4;
	add.s64 	%rd12, %rd6, %rd11;
	st.global.f32 	[%rd12], %f3;
$L__BB51_2:
	ret;

}


// ===== COMPILED SASS (sm_100) =====

	.target	sm_100

	.elftype	@"ET_EXEC"


//--------------------- .note.nv.tkinfo           --------------------------
	.section	.note.nv.tkinfo,"",@"SHT_NOTE"
	.sectionflags	@"SHF_NOTE_NV_TKINFO"
	.tkinfo
        /*0018*/ 	.word	0x00000002
        /*0030*/ 	.string	""
        /*0030*/ 	.string	"ptxas"
        /*0030*/ 	.string	"Cuda compilation tools, release 13.0, V13.0.88"
        /*0030*/ 	.string	"Build cuda_13.0.r13.0/compiler.36424714_0"
        /*0030*/ 	.string	"-arch sm_100 -m 64 "



//--------------------- .note.nv.cuinfo           --------------------------
	.section	.note.nv.cuinfo,"",@"SHT_NOTE"
	.sectionflags	@"SHF_NOTE_NV_CUINFO"
        /*0018*/ 	.short	0x0002
        /*001a*/ 	.short	0x0064
        /*001c*/ 	.short	0x0082
	.zero		2


//--------------------- .nv.info                  --------------------------
	.section	.nv.info,"",@"SHT_CUDA_INFO"
	.align	4


	//----- nvinfo : EIATTR_REGCOUNT
	.align		4
        /*0000*/ 	.byte	0x04, 0x2f
        /*0002*/ 	.short	(.L_2 - .L_1)
	.align		4
.L_1:
        /*0004*/ 	.word	index@(vector_sqr)
        /*0008*/ 	.word	0x0000000a


	//----- nvinfo : EIATTR_FRAME_SIZE
	.align		4
.L_2:
        /*000c*/ 	.byte	0x04, 0x11
        /*000e*/ 	.short	(.L_4 - .L_3)
	.align		4
.L_3:
        /*0010*/ 	.word	index@(vector_sqr)
        /*0014*/ 	.word	0x00000000


	//----- nvinfo : EIATTR_REGCOUNT
	.align		4
.L_4:
        /*0018*/ 	.byte	0x04, 0x2f
        /*001a*/ 	.short	(.L_6 - .L_5)
	.align		4
.L_5:
        /*001c*/ 	.word	index@(vector_mul)
        /*0020*/ 	.word	0x0000000c


	//----- nvinfo : EIATTR_FRAME_SIZE
	.align		4
.L_6:
        /*0024*/ 	.byte	0x04, 0x11
        /*0026*/ 	.short	(.L_8 - .L_7)
	.align		4
.L_7:
        /*0028*/ 	.word	index@(vector_mul)
        /*002c*/ 	.word	0x00000000


	//----- nvinfo : EIATTR_REGCOUNT
	.align		4
.L_8:
        /*0030*/ 	.byte	0x04, 0x2f
        /*0032*/ 	.short	(.L_10 - .L_9)
	.align		4
.L_9:
        /*0034*/ 	.word	index@(vector_div)
        /*0038*/ 	.word	0x00000010


	//----- nvinfo : EIATTR_FRAME_SIZE
	.align		4
.L_10:
        /*003c*/ 	.byte	0x04, 0x11
        /*003e*/ 	.short	(.L_12 - .L_11)
	.align		4
.L_11:
        /*0040*/ 	.word	index@($__internal_5_$__cuda_sm3x_div_rn_noftz_f32_slowpath)
        /*0044*/ 	.word	0x00000000


	//----- nvinfo : EIATTR_FRAME_SIZE
	.align		4
.L_12:
        /*0048*/ 	.byte	0x04, 0x11
        /*004a*/ 	.short	(.L_14 - .L_13)
	.align		4
.L_13:
        /*004c*/ 	.word	index@(vector_div)
        /*0050*/ 	.word	0x00000000


	//----- nvinfo : EIATTR_REGCOUNT
	.align		4
.L_14:
        /*0054*/ 	.byte	0x04, 0x2f
        /*0056*/ 	.short	(.L_16 - .L_15)
	.align		4
.L_15:
        /*0058*/ 	.word	index@(vector_inv)
        /*005c*/ 	.word	0x0000000e


	//----- nvinfo : EIATTR_FRAME_SIZE
	.align		4
.L_16:
        /*0060*/ 	.byte	0x04, 0x11
        /*0062*/ 	.short	(.L_18 - .L_17)
	.align		4
.L_17:
        /*0064*/ 	.word	index@($__internal_4_$__cuda_sm20_rcp_rn_f32_slowpath)
        /*0068*/ 	.word	0x00000000


	//----- nvinfo : EIATTR_FRAME_SIZE
	.align		4
.L_18:
        /*006c*/ 	.byte	0x04, 0x11
        /*006e*/ 	.short	(.L_20 - .L_19)
	.align		4
.L_19:
        /*0070*/ 	.word	index@(vector_inv)
        /*0074*/ 	.word	0x00000000


	//----- nvinfo : EIATTR_REGCOUNT
	.align		4
.L_20:
        /*0078*/ 	.byte	0x04, 0x2f
        /*007a*/ 	.short	(.L_22 - .L_21)
	.align		4
.L_21:
        /*007c*/ 	.word	index@(vector_abs)
        /*0080*/ 	.word	0x0000000a


	//----- nvinfo : EIATTR_FRAME_SIZE
	.align		4
.L_22:
        /*0084*/ 	.byte	0x04, 0x11
        /*0086*/ 	.short	(.L_24 - .L_23)
	.align		4
.L_23:
        /*0088*/ 	.word	index@(vector_abs)
        /*008c*/ 	.word	0x00000000


	//----- nvinfo : EIATTR_REGCOUNT
	.align		4
.L_24:
        /*0090*/ 	.byte	0x04, 0x2f
        /*0092*/ 	.short	(.L_26 - .L_25)
	.align		4
.L_25:
        /*0094*/ 	.word	index@(vector_linear_frac)
        /*0098*/ 	.word	0x00000010


	//----- nvinfo : EIATTR_FRAME_SIZE
	.align		4
.L_26:
        /*009c*/ 	.byte	0x04, 0x11
        /*009e*/ 	.short	(.L_28 - .L_27)
	.align		4
.L_27:
        /*00a0*/ 	.word	index@($__internal_3_$__cuda_sm3x_div_rn_noftz_f32_slowpath)
        /*00a4*/ 	.word	0x00000000


	//----- nvinfo : EIATTR_FRAME_SIZE
	.align		4
.L_28:
        /*00a8*/ 	.byte	0x04, 0x11
        /*00aa*/ 	.short	(.L_30 - .L_29)
	.align		4
.L_29:
        /*00ac*/ 	.word	index@(vector_linear_frac)
        /*00b0*/ 	.word	0x00000000


	//----- nvinfo : EIATTR_REGCOUNT
	.align		4
.L_30:
        /*00b4*/ 	.byte	0x04, 0x2f
        /*00b6*/ 	.short	(.L_32 - .L_31)
	.align		4
.L_31:
        /*00b8*/ 	.word	index@(vector_scale_shift)
        /*00bc*/ 	.word	0x0000000c


	//----- nvinfo : EIATTR_FRAME_SIZE
	.align		4
.L_32:
        /*00c0*/ 	.byte	0x04, 0x11
        /*00c2*/ 	.short	(.L_34 - .L_33)
	.align		4
.L_33:
        /*00c4*/ 	.word	index@(vector_scale_shift)
        /*00c8*/ 	.word	0x00000000


	//----- nvinfo : EIATTR_REGCOUNT
	.align		4
.L_34:
        /*00cc*/ 	.byte	0x04, 0x2f
        /*00ce*/ 	.short	(.L_36 - .L_35)
	.align		4
.L_35:
        /*00d0*/ 	.word	index@(vector_fmod)
        /*00d4*/ 	.word	0x0000000d


	//----- nvinfo : EIATTR_FRAME_SIZE
	.align		4
.L_36:
        /*00d8*/ 	.byte	0x04, 0x11
        /*00da*/ 	.short	(.L_38 - .L_37)
	.align		4
.L_37:
        /*00dc*/ 	.word	index@(vector_fmod)
        /*00e0*/ 	.word	0x00000000


	//----- nvinfo : EIATTR_REGCOUNT
	.align		4
.L_38:
        /*00e4*/ 	.byte	0x04, 0x2f
        /*00e6*/ 	.short	(.L_40 - .L_39)
	.align		4
.L_39:
        /*00e8*/ 	.word	index@(vector_frem)
        /*00ec*/ 	.word	0x00000010


	//----- nvinfo : EIATTR_FRAME_SIZE
	.align		4
.L_40:
        /*00f0*/ 	.byte	0x04, 0x11
        /*00f2*/ 	.short	(.L_42 - .L_41)
	.align		4
.L_41:
        /*00f4*/ 	.word	index@(vector_frem)
        /*00f8*/ 	.word	0x00000000


	//----- nvinfo : EIATTR_REGCOUNT
	.align		4
.L_42:
        /*00fc*/ 	.byte	0x04, 0x2f
        /*00fe*/ 	.short	(.L_44 - .L_43)
	.align		4
.L_43:
        /*0100*/ 	.word	index@(vector_sqrt)
        /*0104*/ 	.word	0x0000000c


	//----- nvinfo : EIATTR_FRAME_SIZE
	.align		4
.L_44:
        /*0108*/ 	.byte	0x04, 0x11
        /*010a*/ 	.short	(.L_46 - .L_45)
	.align		4
.L_45:
        /*010c*/ 	.word	index@($__internal_2_$__cuda_sm20_sqrt_rn_f32_slowpath)
        /*0110*/ 	.word	0x00000000


	//----- nvinfo : EIATTR_FRAME_SIZE
	.align		4
.L_46:
        /*0114*/ 	.byte	0x04, 0x11
        /*0116*/ 	.short	(.L_48 - .L_47)
	.align		4
.L_47:
        /*0118*/ 	.word	index@(vector_sqrt)
        /*011c*/ 	.word	0x00000000


	//----- nvinfo : EIATTR_REGCOUNT
	.align		4
.L_48:
        /*0120*/ 	.byte	0x04, 0x2f
        /*0122*/ 	.short	(.L_50 - .L_49)
	.align		4
.L_49:
        /*0124*/ 	.word	index@(vector_inv_sqrt)
        /*0128*/ 	.word	0x0000000c


	//----- nvinfo : EIATTR_FRAME_SIZE
	.align		4
.L_50:
        /*012c*/ 	.byte	0x04, 0x11
        /*012e*/ 	.short	(.L_52 - .L_51)
	.align		4
.L_51:
        /*0130*/ 	.word	index@(vector_inv_sqrt)
        /*0134*/ 	.word	0x00000000


	//----- nvinfo : EIATTR_REGCOUNT
	.align		4
.L_52:
        /*0138*/ 	.byte	0x04, 0x2f
        /*013a*/ 	.short	(.L_54 - .L_53)
	.align		4
.L_53:
        /*013c*/ 	.word	index@(vector_cbrt)
        /*0140*/ 	.word	0x0000000e


	//----- nvinfo : EIATTR_FRAME_SIZE
	.align		4
.L_54:
        /*0144*/ 	.byte	0x04, 0x11
        /*0146*/ 	.short	(.L_56 - .L_55)
	.align		4
.L_55:
        /*0148*/ 	.word	index@(vector_cbrt)
        /*014c*/ 	.word	0x00000000


	//----- nvinfo : EIATTR_REGCOUNT
	.align		4
.L_56:
        /*0150*/ 	.byte	0x04, 0x2f
        /*0152*/ 	.short	(.L_58 - .L_57)
	.align		4
.L_57:
        /*0154*/ 	.word	index@(vector_inv_cbrt)
        /*0158*/ 	.word	0x0000000e


	//----- nvinfo : EIATTR_FRAME_SIZE
	.align		4
.L_58:
        /*015c*/ 	.byte	0x04, 0x11
        /*015e*/ 	.short	(.L_60 - .L_59)
	.align		4
.L_59:
        /*0160*/ 	.word	index@(vector_inv_cbrt)
        /*0164*/ 	.word	0x00000000


	//----- nvinfo : EIATTR_REGCOUNT
	.align		4
.L_60:
        /*0168*/ 	.byte	0x04, 0x2f
        /*016a*/ 	.short	(.L_62 - .L_61)
	.align		4
.L_61:
        /*016c*/ 	.word	index@(vector_pow2o3)
        /*0170*/ 	.word	0x0000000f


	//----- nvinfo : EIATTR_FRAME_SIZE
	.align		4
.L_62:
        /*0174*/ 	.byte	0x04, 0x11
        /*0176*/ 	.short	(.L_64 - .L_63)
	.align		4
.L_63:
        /*0178*/ 	.word	index@(vector_pow2o3)
        /*017c*/ 	.word	0x00000000


	//----- nvinfo : EIATTR_REGCOUNT
	.align		4
.L_64:
        /*0180*/ 	.byte	0x04, 0x2f
        /*0182*/ 	.short	(.L_66 - .L_65)
	.align		4
.L_65:
        /*0184*/ 	.word	index@(vector_pow3o2)
        /*0188*/ 	.word	0x0000000f


	//----- nvinfo : EIATTR_FRAME_SIZE
	.align		4
.L_66:
        /*018c*/ 	.byte	0x04, 0x11
        /*018e*/ 	.short	(.L_68 - .L_67)
	.align		4
.L_67:
        /*0190*/ 	.word	index@(vector_pow3o2)
        /*0194*/ 	.word	0x00000000


	//----- nvinfo : EIATTR_REGCOUNT
	.align		4
.L_68:
        /*0198*/ 	.byte	0x04, 0x2f
        /*019a*/ 	.short	(.L_70 - .L_69)
	.align		4
.L_69:
        /*019c*/ 	.word	index@(vector_pow)
        /*01a0*/ 	.word	0x0000000e


	//----- nvinfo : EIATTR_FRAME_SIZE
	.align		4
.L_70:
        /*01a4*/ 	.byte	0x04, 0x11
        /*01a6*/ 	.short	(.L_72 - .L_71)
	.align		4
.L_71:
        /*01a8*/ 	.word	index@(vector_pow)
        /*01ac*/ 	.word	0x00000000


	//----- nvinfo : EIATTR_REGCOUNT
	.align		4
.L_72:
        /*01b0*/ 	.byte	0x04, 0x2f
        /*01b2*/ 	.short	(.L_74 - .L_73)
	.align		4
.L_73:
        /*01b4*/ 	.word	index@(vector_powx)
        /*01b8*/ 	.word	0x0000000f


	//----- nvinfo : EIATTR_FRAME_SIZE
	.align		4
.L_74:
        /*01bc*/ 	.byte	0x04, 0x11
        /*01be*/ 	.short	(.L_76 - .L_75)
	.align		4
.L_75:
        /*01c0*/ 	.word	index@(vector_powx)
        /*01c4*/ 	.word	0x00000000


	//----- nvinfo : EIATTR_REGCOUNT
	.align		4
.L_76:
        /*01c8*/ 	.byte	0x04, 0x2f
        /*01ca*/ 	.short	(.L_78 - .L_77)
	.align		4
.L_77:
        /*01cc*/ 	.word	index@(vector_hypot)
        /*01d0*/ 	.word	0x0000000e


	//----- nvinfo : EIATTR_FRAME_SIZE
	.align		4
.L_78:
        /*01d4*/ 	.byte	0x04, 0x11
        /*01d6*/ 	.short	(.L_80 - .L_79)
	.align		4
.L_79:
        /*01d8*/ 	.word	index@($__internal_1_$__cuda_sm20_sqrt_rn_f32_slowpath)
        /*01dc*/ 	.word	0x00000000


	//----- nvinfo : EIATTR_FRAME_SIZE
	.align		4
.L_80:
        /*01e0*/ 	.byte	0x04, 0x11
        /*01e2*/ 	.short	(.L_82 - .L_81)
	.align		4
.L_81:
        /*01e4*/ 	.word	index@(vector_hypot)
        /*01e8*/ 	.word	0x00000000


	//----- nvinfo : EIATTR_REGCOUNT
	.align		4
.L_82:
        /*01ec*/ 	.byte	0x04, 0x2f
        /*01ee*/ 	.short	(.L_84 - .L_83)
	.align		4
.L_83:
        /*01f0*/ 	.word	index@(vector_exp)
        /*01f4*/ 	.word	0x0000000c


	//----- nvinfo : EIATTR_FRAME_SIZE
	.align		4
.L_84:
        /*01f8*/ 	.byte	0x04, 0x11
        /*01fa*/ 	.short	(.L_86 - .L_85)
	.align		4
.L_85:
        /*01fc*/ 	.word	index@(vector_exp)
        /*0200*/ 	.word	0x00000000


	//----- nvinfo : EIATTR_REGCOUNT
	.align		4
.L_86:
        /*0204*/ 	.byte	0x04, 0x2f
        /*0206*/ 	.short	(.L_88 - .L_87)
	.align		4
.L_87:
        /*0208*/ 	.word	index@(vector_expm1)
        /*020c*/ 	.word	0x00000010


	//----- nvinfo : EIATTR_FRAME_SIZE
	.align		4
.L_88:
        /*0210*/ 	.byte	0x04, 0x11
        /*0212*/ 	.short	(.L_90 - .L_89)
	.align		4
.L_89:
        /*0214*/ 	.word	index@(vector_expm1)
        /*0218*/ 	.word	0x00000000


	//----- nvinfo : EIATTR_REGCOUNT
	.align		4
.L_90:
        /*021c*/ 	.byte	0x04, 0x2f
        /*021e*/ 	.short	(.L_92 - .L_91)
	.align		4
.L_91:
        /*0220*/ 	.word	index@(vector_log)
        /*0224*/ 	.word	0x0000000e


	//----- nvinfo : EIATTR_FRAME_SIZE
	.align		4
.L_92:
        /*0228*/ 	.byte	0x04, 0x11
        /*022a*/ 	.short	(.L_94 - .L_93)
	.align		4
.L_93:
        /*022c*/ 	.word	index@(vector_log)
        /*0230*/ 	.word	0x00000000


	//----- nvinfo : EIATTR_REGCOUNT
	.align		4
.L_94:
        /*0234*/ 	.byte	0x04, 0x2f
        /*0236*/ 	.short	(.L_96 - .L_95)
	.align		4
.L_95:
        /*0238*/ 	.word	index@(vector_log10)
        /*023c*/ 	.word	0x0000000e


	//----- nvinfo : EIATTR_FRAME_SIZE
	.align		4
.L_96:
        /*0240*/ 	.byte	0x04, 0x11
        /*0242*/ 	.short	(.L_98 - .L_97)
	.align		4
.L_97:
        /*0244*/ 	.word	index@(vector_log10)
        /*0248*/ 	.word	0x00000000


	//----- nvinfo : EIATTR_REGCOUNT
	.align		4
.L_98:
        /*024c*/ 	.byte	0x04, 0x2f
        /*024e*/ 	.short	(.L_100 - .L_99)
	.align		4
.L_99:
        /*0250*/ 	.word	index@(vector_sin)
        /*0254*/ 	.word	0x00000012


	//----- nvinfo : EIATTR_FRAME_SIZE
	.align		4
.L_100:
        /*0258*/ 	.byte	0x04, 0x11
        /*025a*/ 	.short	(.L_102 - .L_101)
	.align		4
.L_101:
        /*025c*/ 	.word	index@(vector_sin)
        /*0260*/ 	.word	0x00000000


	//----- nvinfo : EIATTR_REGCOUNT
	.align		4
.L_102:
        /*0264*/ 	.byte	0x04, 0x2f
        /*0266*/ 	.short	(.L_104 - .L_103)
	.align		4
.L_103:
        /*0268*/ 	.word	index@(vector_cos)
        /*026c*/ 	.word	0x00000012


	//----- nvinfo : EIATTR_FRAME_SIZE
	.align		4
.L_104:
        /*0270*/ 	.byte	0x04, 0x11
        /*0272*/ 	.short	(.L_106 - .L_105)
	.align		4
.L_105:
        /*0274*/ 	.word	index@(vector_cos)
        /*0278*/ 	.word	0x00000000


	//----- nvinfo : EIATTR_REGCOUNT
	.align		4
.L_106:
        /*027c*/ 	.byte	0x04, 0x2f
        /*027e*/ 	.short	(.L_108 - .L_107)
	.align		4
.L_107:
        /*0280*/ 	.word	index@(vector_tan)
        /*0284*/ 	.word	0x00000012


	//----- nvinfo : EIATTR_FRAME_SIZE
	.align		4
.L_108:
        /*0288*/ 	.byte	0x04, 0x11
        /*028a*/ 	.short	(.L_110 - .L_109)
	.align		4
.L_109:
        /*028c*/ 	.word	index@(vector_tan)
        /*0290*/ 	.word	0x00000000


	//----- nvinfo : EIATTR_REGCOUNT
	.align		4
.L_110:
        /*0294*/ 	.byte	0x04, 0x2f
        /*0296*/ 	.short	(.L_112 - .L_111)
	.align		4
.L_111:
        /*0298*/ 	.word	index@(vector_sincos)
        /*029c*/ 	.word	0x00000015


	//----- nvinfo : EIATTR_FRAME_SIZE
	.align		4
.L_112:
        /*02a0*/ 	.byte	0x04, 0x11
        /*02a2*/ 	.short	(.L_114 - .L_113)
	.align		4
.L_113:
        /*02a4*/ 	.word	index@(vector_sincos)
        /*02a8*/ 	.word	0x00000000


	//----- nvinfo : EIATTR_REGCOUNT
	.align		4
.L_114:
        /*02ac*/ 	.byte	0x04, 0x2f
        /*02ae*/ 	.short	(.L_116 - .L_115)
	.align		4
.L_115:
        /*02b0*/ 	.word	index@(vector_asin)
        /*02b4*/ 	.word	0x0000000c


	//----- nvinfo : EIATTR_FRAME_SIZE
	.align		4
.L_116:
        /*02b8*/ 	.byte	0x04, 0x11
        /*02ba*/ 	.short	(.L_118 - .L_117)
	.align		4
.L_117:
        /*02bc*/ 	.word	index@(vector_asin)
        /*02c0*/ 	.word	0x00000000


	//----- nvinfo : EIATTR_REGCOUNT
	.align		4
.L_118:
        /*02c4*/ 	.byte	0x04, 0x2f
        /*02c6*/ 	.short	(.L_120 - .L_119)
	.align		4
.L_119:
        /*02c8*/ 	.word	index@(vector_acos)
        /*02cc*/ 	.word	0x0000000e


	//----- nvinfo : EIATTR_FRAME_SIZE
	.align		4
.L_120:
        /*02d0*/ 	.byte	0x04, 0x11
        /*02d2*/ 	.short	(.L_122 - .L_121)
	.align		4
.L_121:
        /*02d4*/ 	.word	index@(vector_acos)
        /*02d8*/ 	.word	0x00000000


	//----- nvinfo : EIATTR_REGCOUNT
	.align		4
.L_122:
        /*02dc*/ 	.byte	0x04, 0x2f
        /*02de*/ 	.short	(.L_124 - .L_123)
	.align		4
.L_123:
        /*02e0*/ 	.word	index@(vector_atan)
        /*02e4*/ 	.word	0x0000000e


	//----- nvinfo : EIATTR_FRAME_SIZE
	.align		4
.L_124:
        /*02e8*/ 	.byte	0x04, 0x11
        /*02ea*/ 	.short	(.L_126 - .L_125)
	.align		4
.L_125:
        /*02ec*/ 	.word	index@(vector_atan)
        /*02f0*/ 	.word	0x00000000


	//----- nvinfo : EIATTR_REGCOUNT
	.align		4
.L_126:
        /*02f4*/ 	.byte	0x04, 0x2f
        /*02f6*/ 	.short	(.L_128 - .L_127)
	.align		4
.L_127:
        /*02f8*/ 	.word	index@(vector_atan2)
        /*02fc*/ 	.word	0x00000014


	//----- nvinfo : EIATTR_FRAME_SIZE
	.align		4
.L_128:
        /*0300*/ 	.byte	0x04, 0x11
        /*0302*/ 	.short	(.L_130 - .L_129)
	.align		4
.L_129:
        /*0304*/ 	.word	index@($__internal_0_$__cuda_sm3x_div_rn_noftz_f32_slowpath)
        /*0308*/ 	.word	0x00000000


	//----- nvinfo : EIATTR_FRAME_SIZE
	.align		4
.L_130:
        /*030c*/ 	.byte	0x04, 0x11
        /*030e*/ 	.short	(.L_132 - .L_131)
	.align		4
.L_131:
        /*0310*/ 	.word	index@(vector_atan2)
        /*0314*/ 	.word	0x00000000


	//----- nvinfo : EIATTR_REGCOUNT
	.align		4
.L_132:
        /*0318*/ 	.byte	0x04, 0x2f
        /*031a*/ 	.short	(.L_134 - .L_133)
	.align		4
.L_133:
        /*031c*/ 	.word	index@(vector_sinh)
        /*0320*/ 	.word	0x00000010


	//----- nvinfo : EIATTR_FRAME_SIZE
	.align		4
.L_134:
        /*0324*/ 	.byte	0x04, 0x11
        /*0326*/ 	.short	(.L_136 - .L_135)
	.align		4
.L_135:
        /*0328*/ 	.word	index@(vector_sinh)
        /*032c*/ 	.word	0x00000000


	//----- nvinfo : EIATTR_REGCOUNT
	.align		4
.L_136:
        /*0330*/ 	.byte	0x04, 0x2f
        /*0332*/ 	.short	(.L_138 - .L_137)
	.align		4
.L_137:
        /*0334*/ 	.word	index@(vector_cosh)
        /*0338*/ 	.word	0x0000000c


	//----- nvinfo : EIATTR_FRAME_SIZE
	.align		4
.L_138:
        /*033c*/ 	.byte	0x04, 0x11
        /*033e*/ 	.short	(.L_140 - .L_139)
	.align		4
.L_139:
        /*0340*/ 	.word	index@(vector_cosh)
        /*0344*/ 	.word	0x00000000


	//----- nvinfo : EIATTR_REGCOUNT
	.align		4
.L_140:
        /*0348*/ 	.byte	0x04, 0x2f
        /*034a*/ 	.short	(.L_142 - .L_141)
	.align		4
.L_141:
        /*034c*/ 	.word	index@(vector_tanh)
        /*0350*/ 	.word	0x00000010


	//----- nvinfo : EIATTR_FRAME_SIZE
	.align		4
.L_142:
        /*0354*/ 	.byte	0x04, 0x11
        /*0356*/ 	.short	(.L_144 - .L_143)
	.align		4
.L_143:
        /*0358*/ 	.word	index@(vector_tanh)
        /*035c*/ 	.word	0x00000000


	//----- nvinfo : EIATTR_REGCOUNT
	.align		4
.L_144:
        /*0360*/ 	.byte	0x04, 0x2f
        /*0362*/ 	.short	(.L_146 - .L_145)
	.align		4
.L_145:
        /*0364*/ 	.word	index@(vector_asinh)
        /*0368*/ 	.word	0x0000000e


	//----- nvinfo : EIATTR_FRAME_SIZE
	.align		4
.L_146:
        /*036c*/ 	.byte	0x04, 0x11
        /*036e*/ 	.short	(.L_148 - .L_147)
	.align		4
.L_147:
        /*0370*/ 	.word	index@(vector_asinh)
        /*0374*/ 	.word	0x00000000


	//----- nvinfo : EIATTR_REGCOUNT
	.align		4
.L_148:
        /*0378*/ 	.byte	0x04, 0x2f
        /*037a*/ 	.short	(.L_150 - .L_149)
	.align		4
.L_149:
        /*037c*/ 	.word	index@(vector_acosh)
        /*0380*/ 	.word	0x0000000e


	//----- nvinfo : EIATTR_FRAME_SIZE
	.align		4
.L_150:
        /*0384*/ 	.byte	0x04, 0x11
        /*0386*/ 	.short	(.L_152 - .L_151)
	.align		4
.L_151:
        /*0388*/ 	.word	index@(vector_acosh)
        /*038c*/ 	.word	0x00000000


	//----- nvinfo : EIATTR_REGCOUNT
	.align		4
.L_152:
        /*0390*/ 	.byte	0x04, 0x2f
        /*0392*/ 	.short	(.L_154 - .L_153)
	.align		4
.L_153:
        /*0394*/ 	.word	index@(vector_atanh)
        /*0398*/ 	.word	0x0000000d


	//----- nvinfo : EIATTR_FRAME_SIZE
	.align		4
.L_154:
        /*039c*/ 	.byte	0x04, 0x11
        /*039e*/ 	.short	(.L_156 - .L_155)
	.align		4
.L_155:
        /*03a0*/ 	.word	index@(vector_atanh)
        /*03a4*/ 	.word	0x00000000


	//----- nvinfo : EIATTR_REGCOUNT
	.align		4
.L_156:
        /*03a8*/ 	.byte	0x04, 0x2f
        /*03aa*/ 	.short	(.L_158 - .L_157)
	.align		4
.L_157:
        /*03ac*/ 	.word	index@(vector_erf)
        /*03b0*/ 	.word	0x0000000c


	//----- nvinfo : EIATTR_FRAME_SIZE
	.align		4
.L_158:
        /*03b4*/ 	.byte	0x04, 0x11
        /*03b6*/ 	.short	(.L_160 - .L_159)
	.align		4
.L_159:
        /*03b8*/ 	.word	index@(vector_erf)
        /*03bc*/ 	.word	0x00000000


	//----- nvinfo : EIATTR_REGCOUNT
	.align		4
.L_160:
        /*03c0*/ 	.byte	0x04, 0x2f
        /*03c2*/ 	.short	(.L_162 - .L_161)
	.align		4
.L_161:
        /*03c4*/ 	.word	index@(vector_erf_inv)
        /*03c8*/ 	.word	0x0000000e


	//----- nvinfo : EIATTR_FRAME_SIZE
	.align		4
.L_162:
        /*03cc*/ 	.byte	0x04, 0x11
        /*03ce*/ 	.short	(.L_164 - .L_163)
	.align		4
.L_163:
        /*03d0*/ 	.word	index@(vector_erf_inv)
        /*03d4*/ 	.word	0x00000000


	//----- nvinfo : EIATTR_REGCOUNT
	.align		4
.L_164:
        /*03d8*/ 	.byte	0x04, 0x2f
        /*03da*/ 	.short	(.L_166 - .L_165)
	.align		4
.L_165:
        /*03dc*/ 	.word	index@(vector_erfc)
        /*03e0*/ 	.word	0x00000011


	//----- nvinfo : EIATTR_FRAME_SIZE
	.align		4
.L_166:
        /*03e4*/ 	.byte	0x04, 0x11
        /*03e6*/ 	.short	(.L_168 - .L_167)
	.align		4
.L_167:
        /*03e8*/ 	.word	index@(vector_erfc)
        /*03ec*/ 	.word	0x00000000


	//----- nvinfo : EIATTR_REGCOUNT
	.align		4
.L_168:
        /*03f0*/ 	.byte	0x04, 0x2f
        /*03f2*/ 	.short	(.L_170 - .L_169)
	.align		4
.L_169:
        /*03f4*/ 	.word	index@(vector_erfc_inv)
        /*03f8*/ 	.word	0x0000000a


	//----- nvinfo : EIATTR_FRAME_SIZE
	.align		4
.L_170:
        /*03fc*/ 	.byte	0x04, 0x11
        /*03fe*/ 	.short	(.L_172 - .L_171)
	.align		4
.L_171:
        /*0400*/ 	.word	index@(vector_erfc_inv)
        /*0404*/ 	.word	0x00000000


	//----- nvinfo : EIATTR_REGCOUNT
	.align		4
.L_172:
        /*0408*/ 	.byte	0x04, 0x2f
        /*040a*/ 	.short	(.L_174 - .L_173)
	.align		4
.L_173:
        /*040c*/ 	.word	index@(vector_cdf_norm)
        /*0410*/ 	.word	0x00000010


	//----- nvinfo : EIATTR_FRAME_SIZE
	.align		4
.L_174:
        /*0414*/ 	.byte	0x04, 0x11
        /*0416*/ 	.short	(.L_176 - .L_175)
	.align		4
.L_175:
        /*0418*/ 	.word	index@(vector_cdf_norm)
        /*041c*/ 	.word	0x00000000


	//----- nvinfo : EIATTR_REGCOUNT
	.align		4
.L_176:
        /*0420*/ 	.byte	0x04, 0x2f
        /*0422*/ 	.short	(.L_178 - .L_177)
	.align		4
.L_177:
        /*0424*/ 	.word	index@(vector_cdf_norm_inv)
        /*0428*/ 	.word	0x0000000a


	//----- nvinfo : EIATTR_FRAME_SIZE
	.align		4
.L_178:
        /*042c*/ 	.byte	0x04, 0x11
        /*042e*/ 	.short	(.L_180 - .L_179)
	.align		4
.L_179:
        /*0430*/ 	.word	index@(vector_cdf_norm_inv)
        /*0434*/ 	.word	0x00000000


	//----- nvinfo : EIATTR_REGCOUNT
	.align		4
.L_180:
        /*0438*/ 	.byte	0x04, 0x2f
        /*043a*/ 	.short	(.L_182 - .L_181)
	.align		4
.L_181:
        /*043c*/ 	.word	index@(vector_gamma)
        /*0440*/ 	.word	0x00000012


	//----- nvinfo : EIATTR_FRAME_SIZE
	.align		4
.L_182:
        /*0444*/ 	.byte	0x04, 0x11
        /*0446*/ 	.short	(.L_184 - .L_183)
	.align		4
.L_183:
        /*0448*/ 	.word	index@(vector_gamma)
        /*044c*/ 	.word	0x00000000


	//----- nvinfo : EIATTR_REGCOUNT
	.align		4
.L_184:
        /*0450*/ 	.byte	0x04, 0x2f
        /*0452*/ 	.short	(.L_186 - .L_185)
	.align		4
.L_185:
        /*0454*/ 	.word	index@(vector_lgamma)
        /*0458*/ 	.word	0x0000000f


	//----- nvinfo : EIATTR_FRAME_SIZE
	.align		4
.L_186:
        /*045c*/ 	.byte	0x04, 0x11
        /*045e*/ 	.short	(.L_188 - .L_187)
	.align		4
.L_187:
        /*0460*/ 	.word	index@(vector_lgamma)
        /*0464*/ 	.word	0x00000000


	//----- nvinfo : EIATTR_REGCOUNT
	.align		4
.L_188:
        /*0468*/ 	.byte	0x04, 0x2f
        /*046a*/ 	.short	(.L_190 - .L_189)
	.align		4
.L_189:
        /*046c*/ 	.word	index@(vector_floor)
        /*0470*/ 	.word	0x0000000c


	//----- nvinfo : EIATTR_FRAME_SIZE
	.align		4
.L_190:
        /*0474*/ 	.byte	0x04, 0x11
        /*0476*/ 	.short	(.L_192 - .L_191)
	.align		4
.L_191:
        /*0478*/ 	.word	index@(vector_floor)
        /*047c*/ 	.word	0x00000000


	//----- nvinfo : EIATTR_REGCOUNT
	.align		4
.L_192:
        /*0480*/ 	.byte	0x04, 0x2f
        /*0482*/ 	.short	(.L_194 - .L_193)
	.align		4
.L_193:
        /*0484*/ 	.word	index@(vector_ceil)
        /*0488*/ 	.word	0x0000000c


	//----- nvinfo : EIATTR_FRAME_SIZE
	.align		4
.L_194:
        /*048c*/ 	.byte	0x04, 0x11
        /*048e*/ 	.short	(.L_196 - .L_195)
	.align		4
.L_195:
        /*0490*/ 	.word	index@(vector_ceil)
        /*0494*/ 	.word	0x00000000


	//----- nvinfo : EIATTR_REGCOUNT
	.align		4
.L_196:
        /*0498*/ 	.byte	0x04, 0x2f
        /*049a*/ 	.short	(.L_198 - .L_197)
	.align		4
.L_197:
        /*049c*/ 	.word	index@(vector_trunc)
        /*04a0*/ 	.word	0x0000000c


	//----- nvinfo : EIATTR_FRAME_SIZE
	.align		4
.L_198:
        /*04a4*/ 	.byte	0x04, 0x11
        /*04a6*/ 	.short	(.L_200 - .L_199)
	.align		4
.L_199:
        /*04a8*/ 	.word	index@(vector_trunc)
        /*04ac*/ 	.word	0x00000000


	//----- nvinfo : EIATTR_REGCOUNT
	.align		4
.L_200:
        /*04b0*/ 	.byte	0x04, 0x2f
        /*04b2*/ 	.short	(.L_202 - .L_201)
	.align		4
.L_201:
        /*04b4*/ 	.word	index@(vector_round)
        /*04b8*/ 	.word	0x0000000c


	//----- nvinfo : EIATTR_FRAME_SIZE
	.align		4
.L_202:
        /*04bc*/ 	.byte	0x04, 0x11
        /*04be*/ 	.short	(.L_204 - .L_203)
	.align		4
.L_203:
        /*04c0*/ 	.word	index@(vector_round)
        /*04c4*/ 	.word	0x00000000


	//----- nvinfo : EIATTR_REGCOUNT
	.align		4
.L_204:
        /*04c8*/ 	.byte	0x04, 0x2f
        /*04ca*/ 	.short	(.L_206 - .L_205)
	.align		4
.L_205:
        /*04cc*/ 	.word	index@(vector_modf)
        /*04d0*/ 	.word	0x00000012


	//----- nvinfo : EIATTR_FRAME_SIZE
	.align		4
.L_206:
        /*04d4*/ 	.byte	0x04, 0x11
        /*04d6*/ 	.short	(.L_208 - .L_207)
	.align		4
.L_207:
        /*04d8*/ 	.word	index@(vector_modf)
        /*04dc*/ 	.word	0x00000000


	//----- nvinfo : EIATTR_REGCOUNT
	.align		4
.L_208:
        /*04e0*/ 	.byte	0x04, 0x2f
        /*04e2*/ 	.short	(.L_210 - .L_209)
	.align		4
.L_209:
        /*04e4*/ 	.word	index@(vector_frac)
        /*04e8*/ 	.word	0x0000000e


	//----- nvinfo : EIATTR_FRAME_SIZE
	.align		4
.L_210:
        /*04ec*/ 	.byte	0x04, 0x11
        /*04ee*/ 	.short	(.L_212 - .L_211)
	.align		4
.L_211:
        /*04f0*/ 	.word	index@(vector_frac)
        /*04f4*/ 	.word	0x00000000


	//----- nvinfo : EIATTR_REGCOUNT
	.align		4
.L_212:
        /*04f8*/ 	.byte	0x04, 0x2f
        /*04fa*/ 	.short	(.L_214 - .L_213)
	.align		4
.L_213:
        /*04fc*/ 	.word	index@(vector_fmax)
        /*0500*/ 	.word	0x0000000c


	//----- nvinfo : EIATTR_FRAME_SIZE
	.align		4
.L_214:
        /*0504*/ 	.byte	0x04, 0x11
        /*0506*/ 	.short	(.L_216 - .L_215)
	.align		4
.L_215:
        /*0508*/ 	.word	index@(vector_fmax)
        /*050c*/ 	.word	0x00000000


	//----- nvinfo : EIATTR_REGCOUNT
	.align		4
.L_216:
        /*0510*/ 	.byte	0x04, 0x2f
        /*0512*/ 	.short	(.L_218 - .L_217)
	.align		4
.L_217:
        /*0514*/ 	.word	index@(vector_fmin)
        /*0518*/ 	.word	0x0000000c


	//----- nvinfo : EIATTR_FRAME_SIZE
	.align		4
.L_218:
        /*051c*/ 	.byte	0x04, 0x11
        /*051e*/ 	.short	(.L_220 - .L_219)
	.align		4
.L_219:
        /*0520*/ 	.word	index@(vector_fmin)
        /*0524*/ 	.word	0x00000000


	//----- nvinfo : EIATTR_MIN_STACK_SIZE
	.align		4
.L_220:
        /*0528*/ 	.byte	0x04, 0x12
        /*052a*/ 	.short	(.L_222 - .L_221)
	.align		4
.L_221:
        /*052c*/ 	.word	index@(vector_fmin)
        /*0530*/ 	.word	0x00000000


	//----- nvinfo : EIATTR_MIN_STACK_SIZE
	.align		4
.L_222:
        /*0534*/ 	.byte	0x04, 0x12
        /*0536*/ 	.short	(.L_224 - .L_223)
	.align		4
.L_223:
        /*0538*/ 	.word	index@(vector_fmax)
        /*053c*/ 	.word	0x00000000


	//----- nvinfo : EIATTR_MIN_STACK_SIZE
	.align		4
.L_224:
        /*0540*/ 	.byte	0x04, 0x12
        /*0542*/ 	.short	(.L_226 - .L_225)
	.align		4
.L_225:
        /*0544*/ 	.word	index@(vector_frac)
        /*0548*/ 	.word	0x00000000


	//----- nvinfo : EIATTR_MIN_STACK_SIZE
	.align		4
.L_226:
        /*054c*/ 	.byte	0x04, 0x12
        /*054e*/ 	.short	(.L_228 - .L_227)
	.align		4
.L_227:
        /*0550*/ 	.word	index@(vector_modf)
        /*0554*/ 	.word	0x00000000


	//----- nvinfo : EIATTR_MIN_STACK_SIZE
	.align		4
.L_228:
        /*0558*/ 	.byte	0x04, 0x12
        /*055a*/ 	.short	(.L_230 - .L_229)
	.align		4
.L_229:
        /*055c*/ 	.word	index@(vector_round)
        /*0560*/ 	.word	0x00000000


	//----- nvinfo : EIATTR_MIN_STACK_SIZE
	.align		4
.L_230:
        /*0564*/ 	.byte	0x04, 0x12
        /*0566*/ 	.short	(.L_232 - .L_231)
	.align		4
.L_231:
        /*0568*/ 	.word	index@(vector_trunc)
        /*056c*/ 	.word	0x00000000


	//----- nvinfo : EIATTR_MIN_STACK_SIZE
	.align		4
.L_232:
        /*0570*/ 	.byte	0x04, 0x12
        /*0572*/ 	.short	(.L_234 - .L_233)
	.align		4
.L_233:
        /*0574*/ 	.word	index@(vector_ceil)
        /*0578*/ 	.word	0x00000000


	//----- nvinfo : EIATTR_MIN_STACK_SIZE
	.align		4
.L_234:
        /*057c*/ 	.byte	0x04, 0x12
        /*057e*/ 	.short	(.L_236 - .L_235)
	.align		4
.L_235:
        /*0580*/ 	.word	index@(vector_floor)
        /*0584*/ 	.word	0x00000000


	//----- nvinfo : EIATTR_MIN_STACK_SIZE
	.align		4
.L_236:
        /*0588*/ 	.byte	0x04, 0x12
        /*058a*/ 	.short	(.L_238 - .L_237)
	.align		4
.L_237:
        /*058c*/ 	.word	index@(vector_lgamma)
        /*0590*/ 	.word	0x00000000


	//----- nvinfo : EIATTR_MIN_STACK_SIZE
	.align		4
.L_238:
        /*0594*/ 	.byte	0x04, 0x12
        /*0596*/ 	.short	(.L_240 - .L_239)
	.align		4
.L_239:
        /*0598*/ 	.word	index@(vector_gamma)
        /*059c*/ 	.word	0x00000000


	//----- nvinfo : EIATTR_MIN_STACK_SIZE
	.align		4
.L_240:
        /*05a0*/ 	.byte	0x04, 0x12
        /*05a2*/ 	.short	(.L_242 - .L_241)
	.align		4
.L_241:
        /*05a4*/ 	.word	index@(vector_cdf_norm_inv)
        /*05a8*/ 	.word	0x00000000


	//----- nvinfo : EIATTR_MIN_STACK_SIZE
	.align		4
.L_242:
        /*05ac*/ 	.byte	0x04, 0x12
        /*05ae*/ 	.short	(.L_244 - .L_243)
	.align		4
.L_243:
        /*05b0*/ 	.word	index@(vector_cdf_norm)
        /*05b4*/ 	.word	0x00000000


	//----- nvinfo : EIATTR_MIN_STACK_SIZE
	.align		4
.L_244:
        /*05b8*/ 	.byte	0x04, 0x12
        /*05ba*/ 	.short	(.L_246 - .L_245)
	.align		4
.L_245:
        /*05bc*/ 	.word	index@(vector_erfc_inv)
        /*05c0*/ 	.word	0x00000000


	//----- nvinfo : EIATTR_MIN_STACK_SIZE
	.align		4
.L_246:
        /*05c4*/ 	.byte	0x04, 0x12
        /*05c6*/ 	.short	(.L_248 - .L_247)
	.align		4
.L_247:
        /*05c8*/ 	.word	index@(vector_erfc)
        /*05cc*/ 	.word	0x00000000


	//----- nvinfo : EIATTR_MIN_STACK_SIZE
	.align		4
.L_248:
        /*05d0*/ 	.byte	0x04, 0x12
        /*05d2*/ 	.short	(.L_250 - .L_249)
	.align		4
.L_249:
        /*05d4*/ 	.word	index@(vector_erf_inv)
        /*05d8*/ 	.word	0x00000000


	//----- nvinfo : EIATTR_MIN_STACK_SIZE
	.align		4
.L_250:
        /*05dc*/ 	.byte	0x04, 0x12
        /*05de*/ 	.short	(.L_252 - .L_251)
	.align		4
.L_251:
        /*05e0*/ 	.word	index@(vector_erf)
        /*05e4*/ 	.word	0x00000000


	//----- nvinfo : EIATTR_MIN_STACK_SIZE
	.align		4
.L_252:
        /*05e8*/ 	.byte	0x04, 0x12
        /*05ea*/ 	.short	(.L_254 - .L_253)
	.align		4
.L_253:
        /*05ec*/ 	.word	index@(vector_atanh)
        /*05f0*/ 	.word	0x00000000


	//----- nvinfo : EIATTR_MIN_STACK_SIZE
	.align		4
.L_254:
        /*05f4*/ 	.byte	0x04, 0x12
        /*05f6*/ 	.short	(.L_256 - .L_255)
	.align		4
.L_255:
        /*05f8*/ 	.word	index@(vector_acosh)
        /*05fc*/ 	.word	0x00000000


	//----- nvinfo : EIATTR_MIN_STACK_SIZE
	.align		4
.L_256:
        /*0600*/ 	.byte	0x04, 0x12
        /*0602*/ 	.short	(.L_258 - .L_257)
	.align		4
.L_257:
        /*0604*/ 	.word	index@(vector_asinh)
        /*0608*/ 	.word	0x00000000


	//----- nvinfo : EIATTR_MIN_STACK_SIZE
	.align		4
.L_258:
        /*060c*/ 	.byte	0x04, 0x12
        /*060e*/ 	.short	(.L_260 - .L_259)
	.align		4
.L_259:
        /*0610*/ 	.word	index@(vector_tanh)
        /*0614*/ 	.word	0x00000000


	//----- nvinfo : EIATTR_MIN_STACK_SIZE
	.align		4
.L_260:
        /*0618*/ 	.byte	0x04, 0x12
        /*061a*/ 	.short	(.L_262 - .L_261)
	.align		4
.L_261:
        /*061c*/ 	.word	index@(vector_cosh)
        /*0620*/ 	.word	0x00000000


	//----- nvinfo : EIATTR_MIN_STACK_SIZE
	.align		4
.L_262:
        /*0624*/ 	.byte	0x04, 0x12
        /*0626*/ 	.short	(.L_264 - .L_263)
	.align		4
.L_263:
        /*0628*/ 	.word	index@(vector_sinh)
        /*062c*/ 	.word	0x00000000


	//----- nvinfo : EIATTR_MIN_STACK_SIZE
	.align		4
.L_264:
        /*0630*/ 	.byte	0x04, 0x12
        /*0632*/ 	.short	(.L_266 - .L_265)
	.align		4
.L_265:
        /*0634*/ 	.word	index@(vector_atan2)
        /*0638*/ 	.word	0x00000000


	//----- nvinfo : EIATTR_MIN_STACK_SIZE
	.align		4
.L_266:
        /*063c*/ 	.byte	0x04, 0x12
        /*063e*/ 	.short	(.L_268 - .L_267)
	.align		4
.L_267:
        /*0640*/ 	.word	index@(vector_atan)
        /*0644*/ 	.word	0x00000000


	//----- nvinfo : EIATTR_MIN_STACK_SIZE
	.align		4
.L_268:
        /*0648*/ 	.byte	0x04, 0x12
        /*064a*/ 	.short	(.L_270 - .L_269)
	.align		4
.L_269:
        /*064c*/ 	.word	index@(vector_acos)
        /*0650*/ 	.word	0x00000000


	//----- nvinfo : EIATTR_MIN_STACK_SIZE
	.align		4
.L_270:
        /*0654*/ 	.byte	0x04, 0x12
        /*0656*/ 	.short	(.L_272 - .L_271)
	.align		4
.L_271:
        /*0658*/ 	.word	index@(vector_asin)
        /*065c*/ 	.word	0x00000000


	//----- nvinfo : EIATTR_MIN_STACK_SIZE
	.align		4
.L_272:
        /*0660*/ 	.byte	0x04, 0x12
        /*0662*/ 	.short	(.L_274 - .L_273)
	.align		4
.L_273:
        /*0664*/ 	.word	index@(vector_sincos)
        /*0668*/ 	.word	0x00000000


	//----- nvinfo : EIATTR_MIN_STACK_SIZE
	.align		4
.L_274:
        /*066c*/ 	.byte	0x04, 0x12
        /*066e*/ 	.short	(.L_276 - .L_275)
	.align		4
.L_275:
        /*0670*/ 	.word	index@(vector_tan)
        /*0674*/ 	.word	0x00000000


	//----- nvinfo : EIATTR_MIN_STACK_SIZE
	.align		4
.L_276:
        /*0678*/ 	.byte	0x04, 0x12
        /*067a*/ 	.short	(.L_278 - .L_277)
	.align		4
.L_277:
        /*067c*/ 	.word	index@(vector_cos)
        /*0680*/ 	.word	0x00000000


	//----- nvinfo : EIATTR_MIN_STACK_SIZE
	.align		4
.L_278:
        /*0684*/ 	.byte	0x04, 0x12
        /*0686*/ 	.short	(.L_280 - .L_279)
	.align		4
.L_279:
        /*0688*/ 	.word	index@(vector_sin)
        /*068c*/ 	.word	0x00000000


	//----- nvinfo : EIATTR_MIN_STACK_SIZE
	.align		4
.L_280:
        /*0690*/ 	.byte	0x04, 0x12
        /*0692*/ 	.short	(.L_282 - .L_281)
	.align		4
.L_281:
        /*0694*/ 	.word	index@(vector_log10)
        /*0698*/ 	.word	0x00000000


	//----- nvinfo : EIATTR_MIN_STACK_SIZE
	.align		4
.L_282:
        /*069c*/ 	.byte	0x04, 0x12
        /*069e*/ 	.short	(.L_284 - .L_283)
	.align		4
.L_283:
        /*06a0*/ 	.word	index@(vector_log)
        /*06a4*/ 	.word	0x00000000


	//----- nvinfo : EIATTR_MIN_STACK_SIZE
	.align		4
.L_284:
        /*06a8*/ 	.byte	0x04, 0x12
        /*06aa*/ 	.short	(.L_286 - .L_285)
	.align		4
.L_285:
        /*06ac*/ 	.word	index@(vector_expm1)
        /*06b0*/ 	.word	0x00000000


	//----- nvinfo : EIATTR_MIN_STACK_SIZE
	.align		4
.L_286:
        /*06b4*/ 	.byte	0x04, 0x12
        /*06b6*/ 	.short	(.L_288 - .L_287)
	.align		4
.L_287:
        /*06b8*/ 	.word	index@(vector_exp)
        /*06bc*/ 	.word	0x00000000


	//----- nvinfo : EIATTR_MIN_STACK_SIZE
	.align		4
.L_288:
        /*06c0*/ 	.byte	0x04, 0x12
        /*06c2*/ 	.short	(.L_290 - .L_289)
	.align		4
.L_289:
        /*06c4*/ 	.word	index@(vector_hypot)
        /*06c8*/ 	.word	0x00000000


	//----- nvinfo : EIATTR_MIN_STACK_SIZE
	.align		4
.L_290:
        /*06cc*/ 	.byte	0x04, 0x12
        /*06ce*/ 	.short	(.L_292 - .L_291)
	.align		4
.L_291:
        /*06d0*/ 	.word	index@(vector_powx)
        /*06d4*/ 	.word	0x00000000


	//----- nvinfo : EIATTR_MIN_STACK_SIZE
	.align		4
.L_292:
        /*06d8*/ 	.byte	0x04, 0x12
        /*06da*/ 	.short	(.L_294 - .L_293)
	.align		4
.L_293:
        /*06dc*/ 	.word	index@(vector_pow)
        /*06e0*/ 	.word	0x00000000


	//----- nvinfo : EIATTR_MIN_STACK_SIZE
	.align		4
.L_294:
        /*06e4*/ 	.byte	0x04, 0x12
        /*06e6*/ 	.short	(.L_296 - .L_295)
	.align		4
.L_295:
        /*06e8*/ 	.word	index@(vector_pow3o2)
        /*06ec*/ 	.word	0x00000000


	//----- nvinfo : EIATTR_MIN_STACK_SIZE
	.align		4
.L_296:
        /*06f0*/ 	.byte	0x04, 0x12
        /*06f2*/ 	.short	(.L_298 - .L_297)
	.align		4
.L_297:
        /*06f4*/ 	.word	index@(vector_pow2o3)
        /*06f8*/ 	.word	0x00000000


	//----- nvinfo : EIATTR_MIN_STACK_SIZE
	.align		4
.L_298:
        /*06fc*/ 	.byte	0x04, 0x12
        /*06fe*/ 	.short	(.L_300 - .L_299)
	.align		4
.L_299:
        /*0700*/ 	.word	index@(vector_inv_cbrt)
        /*0704*/ 	.word	0x00000000


	//----- nvinfo : EIATTR_MIN_STACK_SIZE
	.align		4
.L_300:
        /*0708*/ 	.byte	0x04, 0x12
        /*070a*/ 	.short	(.L_302 - .L_301)
	.align		4
.L_301:
        /*070c*/ 	.word	index@(vector_cbrt)
        /*0710*/ 	.word	0x00000000


	//----- nvinfo : EIATTR_MIN_STACK_SIZE
	.align		4
.L_302:
        /*0714*/ 	.byte	0x04, 0x12
        /*0716*/ 	.short	(.L_304 - .L_303)
	.align		4
.L_303:
        /*0718*/ 	.word	index@(vector_inv_sqrt)
        /*071c*/ 	.word	0x00000000


	//----- nvinfo : EIATTR_MIN_STACK_SIZE
	.align		4
.L_304:
        /*0720*/ 	.byte	0x04, 0x12
        /*0722*/ 	.short	(.L_306 - .L_305)
	.align		4
.L_305:
        /*0724*/ 	.word	index@(vector_sqrt)
        /*0728*/ 	.word	0x00000000


	//----- nvinfo : EIATTR_MIN_STACK_SIZE
	.align		4
.L_306:
        /*072c*/ 	.byte	0x04, 0x12
        /*072e*/ 	.short	(.L_308 - .L_307)
	.align		4
.L_307:
        /*0730*/ 	.word	index@(vector_frem)
        /*0734*/ 	.word	0x00000000


	//----- nvinfo : EIATTR_MIN_STACK_SIZE
	.align		4
.L_308:
        /*0738*/ 	.byte	0x04, 0x12
        /*073a*/ 	.short	(.L_310 - .L_309)
	.align		4
.L_309:
        /*073c*/ 	.word	index@(vector_fmod)
        /*0740*/ 	.word	0x00000000


	//----- nvinfo : EIATTR_MIN_STACK_SIZE
	.align		4
.L_310:
        /*0744*/ 	.byte	0x04, 0x12
        /*0746*/ 	.short	(.L_312 - .L_311)
	.align		4
.L_311:
        /*0748*/ 	.word	index@(vector_scale_shift)
        /*074c*/ 	.word	0x00000000


	//----- nvinfo : EIATTR_MIN_STACK_SIZE
	.align		4
.L_312:
        /*0750*/ 	.byte	0x04, 0x12
        /*0752*/ 	.short	(.L_314 - .L_313)
	.align		4
.L_313:
        /*0754*/ 	.word	index@(vector_linear_frac)
        /*0758*/ 	.word	0x00000000


	//----- nvinfo : EIATTR_MIN_STACK_SIZE
	.align		4
.L_314:
        /*075c*/ 	.byte	0x04, 0x12
        /*075e*/ 	.short	(.L_316 - .L_315)
	.align		4
.L_315:
        /*0760*/ 	.word	index@(vector_abs)
        /*0764*/ 	.word	0x00000000


	//----- nvinfo : EIATTR_MIN_STACK_SIZE
	.align		4
.L_316:
        /*0768*/ 	.byte	0x04, 0x12
        /*076a*/ 	.short	(.L_318 - .L_317)
	.align		4
.L_317:
        /*076c*/ 	.word	index@(vector_inv)
        /*0770*/ 	.word	0x00000000


	//----- nvinfo : EIATTR_MIN_STACK_SIZE
	.align		4
.L_318:
        /*0774*/ 	.byte	0x04, 0x12
        /*0776*/ 	.short	(.L_320 - .L_319)
	.align		4
.L_319:
        /*0778*/ 	.word	index@(vector_div)
        /*077c*/ 	.word	0x00000000


	//----- nvinfo : EIATTR_MIN_STACK_SIZE
	.align		4
.L_320:
        /*0780*/ 	.byte	0x04, 0x12
        /*0782*/ 	.short	(.L_322 - .L_321)
	.align		4
.L_321:
        /*0784*/ 	.word	index@(vector_mul)
        /*0788*/ 	.word	0x00000000


	//----- nvinfo : EIATTR_MIN_STACK_SIZE
	.align		4
.L_322:
        /*078c*/ 	.byte	0x04, 0x12
        /*078e*/ 	.short	(.L_324 - .L_323)
	.align		4
.L_323:
        /*0790*/ 	.word	index@(vector_sqr)
        /*0794*/ 	.word	0x00000000
.L_324:


//--------------------- .nv.compat                --------------------------
	.section	.nv.compat,"",@"SHT_CUDA_COMPAT_INFO"
	.align	4
        /*0000*/ 	.byte	0x02, 0x09, 0x00, 0x00, 0x02, 0x02, 0x01, 0x00, 0x02, 0x05, 0x05, 0x00, 0x03, 0x07, 0x01, 0x01
        /*0010*/ 	.byte	0x02, 0x03, 0x00, 0x00, 0x02, 0x06, 0x01, 0x00, 0x04, 0x0b, 0x08, 0x00, 0x01, 0x00, 0x00, 0x00
        /*0020*/ 	.byte	0x00, 0x00, 0x00, 0x00


//--------------------- .nv.info.vector_fmin      --------------------------
	.section	.nv.info.vector_fmin,"",@"SHT_CUDA_INFO"
	.sectionflags	@""
	.align	4


	//----- nvinfo : EIATTR_CUDA_API_VERSION
	.align		4
        /*0000*/ 	.byte	0x04, 0x37
        /*0002*/ 	.short	(.L_326 - .L_325)
.L_325:
        /*0004*/ 	.word	0x00000082


	//----- nvinfo : EIATTR_KPARAM_INFO
	.align		4
.L_326:
        /*0008*/ 	.byte	0x04, 0x17
        /*000a*/ 	.short	(.L_328 - .L_327)
.L_327:
        /*000c*/ 	.word	0x00000000
        /*0010*/ 	.short	0x0009
        /*0012*/ 	.short	0x0034
        /*0014*/ 	.byte	0x00, 0xf0, 0x11, 0x00


	//----- nvinfo : EIATTR_KPARAM_INFO
	.align		4
.L_328:
        /*0018*/ 	.byte	0x04, 0x17
        /*001a*/ 	.short	(.L_330 - .L_329)
.L_329:
        /*001c*/ 	.word	0x00000000
        /*0020*/ 	.short	0x0008
        /*0022*/ 	.short	0x0030
        /*0024*/ 	.byte	0x00, 0xf0, 0x11, 0x00


	//----- nvinfo : EIATTR_KPARAM_INFO
	.align		4
.L_330:
        /*0028*/ 	.byte	0x04, 0x17
        /*002a*/ 	.short	(.L_332 - .L_331)
.L_331:
        /*002c*/ 	.word	0x00000000
        /*0030*/ 	.short	0x0007
        /*0032*/ 	.short	0x0028
        /*0034*/ 	.byte	0x00, 0xf5, 0x21, 0x00


	//----- nvinfo : EIATTR_KPARAM_INFO
	.align		4
.L_332:
        /*0038*/ 	.byte	0x04, 0x17
        /*003a*/ 	.short	(.L_334 - .L_333)
.L_333:
        /*003c*/ 	.word	0x00000000
        /*0040*/ 	.short	0x0006
        /*0042*/ 	.short	0x0024
        /*0044*/ 	.byte	0x00, 0xf0, 0x11, 0x00


	//----- nvinfo : EIATTR_KPARAM_INFO
	.align		4
.L_334:
        /*0048*/ 	.byte	0x04, 0x17
        /*004a*/ 	.short	(.L_336 - .L_335)
.L_335:
        /*004c*/ 	.word	0x00000000
        /*0050*/ 	.short	0x0005
        /*0052*/ 	.short	0x0020
        /*0054*/ 	.byte	0x00, 0xf0, 0x11, 0x00


	//----- nvinfo : EIATTR_KPARAM_INFO
	.align		4
.L_336:
        /*0058*/ 	.byte	0x04, 0x17
        /*005a*/ 	.short	(.L_338 - .L_337)
.L_337:
        /*005c*/ 	.word	0x00000000
        /*0060*/ 	.short	0x0004
        /*0062*/ 	.short	0x0018
        /*0064*/ 	.byte	0x00, 0xf5, 0x21, 0x00


	//----- nvinfo : EIATTR_KPARAM_INFO
	.align		4
.L_338:
        /*0068*/ 	.byte	0x04, 0x17
        /*006a*/ 	.short	(.L_340 - .L_339)
.L_339:
        /*006c*/ 	.word	0x00000000
        /*0070*/ 	.short	0x0003
        /*0072*/ 	.short	0x0014
        /*0074*/ 	.byte	0x00, 0xf0, 0x11, 0x00


	//----- nvinfo : EIATTR_KPARAM_INFO
	.align		4
.L_340:
        /*0078*/ 	.byte	0x04, 0x17
        /*007a*/ 	.short	(.L_342 - .L_341)
.L_341:
        /*007c*/ 	.word	0x00000000
        /*0080*/ 	.short	0x0002
        /*0082*/ 	.short	0x0010
        /*0084*/ 	.byte	0x00, 0xf0, 0x11, 0x00


	//----- nvinfo : EIATTR_KPARAM_INFO
	.align		4
.L_342:
        /*0088*/ 	.byte	0x04, 0x17
        /*008a*/ 	.short	(.L_344 - .L_343)
.L_343:
        /*008c*/ 	.word	0x00000000
        /*0090*/ 	.short	0x0001
        /*0092*/ 	.short	0x0008
        /*0094*/ 	.byte	0x00, 0xf5, 0x21, 0x00


	//----- nvinfo : EIATTR_KPARAM_INFO
	.align		4
.L_344:
        /*0098*/ 	.byte	0x04, 0x17
        /*009a*/ 	.short	(.L_346 - .L_345)
.L_345:
        /*009c*/ 	.word	0x00000000
        /*00a0*/ 	.short	0x0000
        /*00a2*/ 	.short	0x0000
        /*00a4*/ 	.byte	0x00, 0xf0, 0x11, 0x00


	//----- nvinfo : EIATTR_SPARSE_MMA_MASK
	.align		4
.L_346:
        /*00a8*/ 	.byte	0x03, 0x50
        /*00aa*/ 	.short	0x0000


	//----- nvinfo : EIATTR_MAXREG_COUNT
	.align		4
        /*00ac*/ 	.byte	0x03, 0x1b
        /*00ae*/ 	.short	0x00ff


	//----- nvinfo : EIATTR_MERCURY_ISA_VERSION
	.align		4
        /*00b0*/ 	.byte	0x03, 0x5f
        /*00b2*/ 	.short	0x0101


	//----- nvinfo : EIATTR_VRC_CTA_INIT_COUNT
	.align		4
        /*00b4*/ 	.byte	0x02, 0x4a
	.zero		1
	.zero		1


	//----- nvinfo : EIATTR_EXIT_INSTR_OFFSETS
	.align		4
        /*00b8*/ 	.byte	0x04, 0x1c
        /*00ba*/ 	.short	(.L_348 - .L_347)


	//   ....[0]....
.L_347:
        /*00bc*/ 	.word	0x00000070


	//   ....[1]....
        /*00c0*/ 	.word	0x00000190


	//----- nvinfo : EIATTR_CBANK_PARAM_SIZE
	.align		4
.L_348:
        /*00c4*/ 	.byte	0x03, 0x19
        /*00c6*/ 	.short	0x0038


	//----- nvinfo : EIATTR_PARAM_CBANK
	.align		4
        /*00c8*/ 	.byte	0x04, 0x0a
        /*00ca*/ 	.short	(.L_350 - .L_349)
	.align		4
.L_349:
        /*00cc*/ 	.word	index@(.nv.constant0.vector_fmin)
        /*00d0*/ 	.short	0x0380
        /*00d2*/ 	.short	0x0038


	//----- nvinfo : EIATTR_SW_WAR
	.align		4
.L_350:
        /*00d4*/ 	.byte	0x04, 0x36
        /*00d6*/ 	.short	(.L_352 - .L_351)
.L_351:
        /*00d8*/ 	.word	0x00000008
.L_352:


//--------------------- .nv.info.vector_fmax      --------------------------
	.section	.nv.info.vector_fmax,"",@"SHT_CUDA_INFO"
	.sectionflags	@""
	.align	4


	//----- nvinfo : EIATTR_CUDA_API_VERSION
	.align		4
        /*0000*/ 	.byte	0x04, 0x37
        /*0002*/ 	.short	(.L_354 - .L_353)
.L_353:
        /*0004*/ 	.word	0x00000082


	//----- nvinfo : EIATTR_KPARAM_INFO
	.align		4
.L_354:
        /*0008*/ 	.byte	0x04, 0x17
        /*000a*/ 	.short	(.L_356 - .L_355)
.L_355:
        /*000c*/ 	.word	0x00000000
        /*0010*/ 	.short	0x0009
        /*0012*/ 	.short	0x0034
        /*0014*/ 	.byte	0x00, 0xf0, 0x11, 0x00


	//----- nvinfo : EIATTR_KPARAM_INFO
	.align		4
.L_356:
        /*0018*/ 	.byte	0x04, 0x17
        /*001a*/ 	.short	(.L_358 - .L_357)
.L_357:
        /*001c*/ 	.word	0x00000000
        /*0020*/ 	.short	0x0008
        /*0022*/ 	.short	0x0030
        /*0024*/ 	.byte	0x00, 0xf0, 0x11, 0x00


	//----- nvinfo : EIATTR_KPARAM_INFO
	.align		4
.L_358:
        /*0028*/ 	.byte	0x04, 0x17
        /*002a*/ 	.short	(.L_360 - .L_359)
.L_359:
        /*002c*/ 	.word	0x00000000
        /*0030*/ 	.short	0x0007
        /*0032*/ 	.short	0x0028
        /*0034*/ 	.byte	0x00, 0xf5, 0x21, 0x00


	//----- nvinfo : EIATTR_KPARAM_INFO
	.align		4
.L_360:
        /*0038*/ 	.byte	0x04, 0x17
        /*003a*/ 	.short	(.L_362 - .L_361)
.L_361:
        /*003c*/ 	.word	0x00000000
        /*0040*/ 	.short	0x0006
        /*0042*/ 	.short	0x0024
        /*0044*/ 	.byte	0x00, 0xf0, 0x11, 0x00


	//----- nvinfo : EIATTR_KPARAM_INFO
	.align		4
.L_362:
        /*0048*/ 	.byte	0x04, 0x17
        /*004a*/ 	.short	(.L_364 - .L_363)
.L_363:
        /*004c*/ 	.word	0x00000000
        /*0050*/ 	.short	0x0005
        /*0052*/ 	.short	0x0020
        /*0054*/ 	.byte	0x00, 0xf0, 0x11, 0x00


	//----- nvinfo : EIATTR_KPARAM_INFO
	.align		4
.L_364:
        /*0058*/ 	.byte	0x04, 0x17
        /*005a*/ 	.short	(.L_366 - .L_365)
.L_365:
        /*005c*/ 	.word	0x00000000
        /*0060*/ 	.short	0x0004
        /*0062*/ 	.short	0x0018
        /*0064*/ 	.byte	0x00, 0xf5, 0x21, 0x00


	//----- nvinfo : EIATTR_KPARAM_INFO
	.align		4
.L_366:
        /*0068*/ 	.byte	0x04, 0x17
        /*006a*/ 	.short	(.L_368 - .L_367)
.L_367:
        /*006c*/ 	.word	0x00000000
        /*0070*/ 	.short	0x0003
        /*0072*/ 	.short	0x0014
        /*0074*/ 	.byte	0x00, 0xf0, 0x11, 0x00


	//----- nvinfo : EIATTR_KPARAM_INFO
	.align		4
.L_368:
        /*0078*/ 	.byte	0x04, 0x17
        /*007a*/ 	.short	(.L_370 - .L_369)
.L_369:
        /*007c*/ 	.word	0x00000000
        /*0080*/ 	.short	0x0002
        /*0082*/ 	.short	0x0010
        /*0084*/ 	.byte	0x00, 0xf0, 0x11, 0x00


	//----- nvinfo : EIATTR_KPARAM_INFO
	.align		4
.L_370:
        /*0088*/ 	.byte	0x04, 0x17
        /*008a*/ 	.short	(.L_372 - .L_371)
.L_371:
        /*008c*/ 	.word	0x00000000
        /*0090*/ 	.short	0x0001
        /*0092*/ 	.short	0x0008
        /*0094*/ 	.byte	0x00, 0xf5, 0x21, 0x00


	//----- nvinfo : EIATTR_KPARAM_INFO
	.align		4
.L_372:
        /*0098*/ 	.byte	0x04, 0x17
        /*009a*/ 	.short	(.L_374 - .L_373)
.L_373:
        /*009c*/ 	.word	0x00000000
        /*00a0*/ 	.short	0x0000
        /*00a2*/ 	.short	0x0000
        /*00a4*/ 	.byte	0x00, 0xf0, 0x11, 0x00


	//----- nvinfo : EIATTR_SPARSE_MMA_MASK
	.align		4
.L_374:
        /*00a8*/ 	.byte	0x03, 0x50
        /*00aa*/ 	.short	0x0000


	//----- nvinfo : EIATTR_MAXREG_COUNT
	.align		4
        /*00ac*/ 	.byte	0x03, 0x1b
        /*00ae*/ 	.short	0x00ff


	//----- nvinfo : EIATTR_MERCURY_ISA_VERSION
	.align		4
        /*00b0*/ 	.byte	0x03, 0x5f
        /*00b2*/ 	.short	0x0101


	//----- nvinfo : EIATTR_VRC_CTA_INIT_COUNT
	.align		4
        /*00b4*/ 	.byte	0x02, 0x4a
	.zero		1
	.zero		1


	//----- nvinfo : EIATTR_EXIT_INSTR_OFFSETS
	.align		4
        /*00b8*/ 	.byte	0x04, 0x1c
        /*00ba*/ 	.short	(.L_376 - .L_375)


	//   ....[0]....
.L_375:
        /*00bc*/ 	.word	0x00000070


	//   ....[1]....
        /*00c0*/ 	.word	0x00000190


	//----- nvinfo : EIATTR_CBANK_PARAM_SIZE
	.align		4
.L_376:
        /*00c4*/ 	.byte	0x03, 0x19
        /*00c6*/ 	.short	0x0038


	//----- nvinfo : EIATTR_PARAM_CBANK
	.align		4
        /*00c8*/ 	.byte	0x04, 0x0a
        /*00ca*/ 	.short	(.L_378 - .L_377)
	.align		4
.L_377:
        /*00cc*/ 	.word	index@(.nv.constant0.vector_fmax)
        /*00d0*/ 	.short	0x0380
        /*00d2*/ 	.short	0x0038


	//----- nvinfo : EIATTR_SW_WAR
	.align		4
.L_378:
        /*00d4*/ 	.byte	0x04, 0x36
        /*00d6*/ 	.short	(.L_380 - .L_379)
.L_379:
        /*00d8*/ 	.word	0x00000008
.L_380:


//--------------------- .nv.info.vector_frac      --------------------------
	.section	.nv.info.vector_frac,"",@"SHT_CUDA_INFO"
	.sectionflags	@""
	.align	4


	//----- nvinfo : EIATTR_CUDA_API_VERSION
	.align		4
        /*0000*/ 	.byte	0x04, 0x37
        /*0002*/ 	.short	(.L_382 - .L_381)
.L_381:
        /*0004*/ 	.word	0x00000082


	//----- nvinfo : EIATTR_KPARAM_INFO
	.align		4
.L_382:
        /*0008*/ 	.byte	0x04, 0x17
        /*000a*/ 	.short	(.L_384 - .L_383)
.L_383:
        /*000c*/ 	.word	0x00000000
        /*0010*/ 	.short	0x0006
        /*0012*/ 	.short	0x0024
        /*0014*/ 	.byte	0x00, 0xf0, 0x11, 0x00


	//----- nvinfo : EIATTR_KPARAM_INFO
	.align		4
.L_384:
        /*0018*/ 	.byte	0x04, 0x17
        /*001a*/ 	.short	(.L_386 - .L_385)
.L_385:
        /*001c*/ 	.word	0x00000000
        /*0020*/ 	.short	0x0005
        /*0022*/ 	.short	0x0020
        /*0024*/ 	.byte	0x00, 0xf0, 0x11, 0x00


	//----- nvinfo : EIATTR_KPARAM_INFO
	.align		4
.L_386:
        /*0028*/ 	.byte	0x04, 0x17
        /*002a*/ 	.short	(.L_388 - .L_387)
.L_387:
        /*002c*/ 	.word	0x00000000
        /*0030*/ 	.short	0x0004
        /*0032*/ 	.short	0x0018
        /*0034*/ 	.byte	0x00, 0xf5, 0x21, 0x00


	//----- nvinfo : EIATTR_KPARAM_INFO
	.align		4
.L_388:
        /*0038*/ 	.byte	0x04, 0x17
        /*003a*/ 	.short	(.L_390 - .L_389)
.L_389:
        /*003c*/ 	.word	0x00000000
        /*0040*/ 	.short	0x0003
        /*0042*/ 	.short	0x0014
        /*0044*/ 	.byte	0x00, 0xf0, 0x11, 0x00


	//----- nvinfo : EIATTR_KPARAM_INFO
	.align		4
.L_390:
        /*0048*/ 	.byte	0x04, 0x17
        /*004a*/ 	.short	(.L_392 - .L_391)
.L_391:
        /*004c*/ 	.word	0x00000000
        /*0050*/ 	.short	0x0002
        /*0052*/ 	.short	0x0010
        /*0054*/ 	.byte	0x00, 0xf0, 0x11, 0x00


	//----- nvinfo : EIATTR_KPARAM_INFO
	.align		4
.L_392:
        /*0058*/ 	.byte	0x04, 0x17
        /*005a*/ 	.short	(.L_394 - .L_393)
.L_393:
        /*005c*/ 	.word	0x00000000
        /*0060*/ 	.short	0x0001
        /*0062*/ 	.short	0x0008
        /*0064*/ 	.byte	0x00, 0xf5, 0x21, 0x00


	//----- nvinfo : EIATTR_KPARAM_INFO
	.align		4
.L_394:
        /*0068*/ 	.byte	0x04, 0x17
        /*006a*/ 	.short	(.L_396 - .L_395)
.L_395:
        /*006c*/ 	.word	0x00000000
        /*0070*/ 	.short	0x0000
        /*0072*/ 	.short	0x0000
        /*0074*/ 	.byte	0x00, 0xf0, 0x11, 0x00


	//----- nvinfo : EIATTR_SPARSE_MMA_MASK
	.align		4
.L_396:
        /*0078*/ 	.byte	0x03, 0x50
        /*007a*/ 	.short	0x0000


	//----- nvinfo : EIATTR_MAXREG_COUNT
	.align		4
        /*007c*/ 	.byte	0x03, 0x1b
        /*007e*/ 	.short	0x00ff


	//----- nvinfo : EIATTR_MERCURY_ISA_VERSION
	.align		4
        /*0080*/ 	.byte	0x03, 0x5f
        /*0082*/ 	.short	0x0101


	//----- nvinfo : EIATTR_VRC_CTA_INIT_COUNT
	.align		4
        /*0084*/ 	.byte	0x02, 0x4a
	.zero		1
	.zero		1


	//----- nvinfo : EIATTR_EXIT_INSTR_OFFSETS
	.align		4
        /*0088*/ 	.byte	0x04, 0x1c
        /*008a*/ 	.short	(.L_398 - .L_397)


	//   ....[0]....
.L_397:
        /*008c*/ 	.word	0x00000070


	//   ....[1]....
        /*0090*/ 	.word	0x00000170


	//----- nvinfo : EIATTR_CBANK_PARAM_SIZE
	.align		4
.L_398:
        /*0094*/ 	.byte	0x03, 0x19
        /*0096*/ 	.short	0x0028


	//----- nvinfo : EIATTR_PARAM_CBANK
	.align		4
        /*0098*/ 	.byte	0x04, 0x0a
        /*009a*/ 	.short	(.L_400 - .L_399)
	.align		4
.L_399:
        /*009c*/ 	.word	index@(.nv.constant0.vector_frac)
        /*00a0*/ 	.short	0x0380
        /*00a2*/ 	.short	0x0028


	//----- nvinfo : EIATTR_SW_WAR
	.align		4
.L_400:
        /*00a4*/ 	.byte	0x04, 0x36
        /*00a6*/ 	.short	(.L_402 - .L_401)
.L_401:
        /*00a8*/ 	.word	0x00000008
.L_402:


//--------------------- .nv.info.vector_modf      --------------------------
	.section	.nv.info.vector_modf,"",@"SHT_CUDA_INFO"
	.sectionflags	@""
	.align	4


	//----- nvinfo : EIATTR_CUDA_API_VERSION
	.align		4
        /*0000*/ 	.byte	0x04, 0x37
        /*0002*/ 	.short	(.L_404 - .L_403)
.L_403:
        /*0004*/ 	.word	0x00000082


	//----- nvinfo : EIATTR_KPARAM_INFO
	.align		4
.L_404:
        /*0008*/ 	.byte	0x04, 0x17
        /*000a*/ 	.short	(.L_406 - .L_405)
.L_405:
        /*000c*/ 	.word	0x00000000
        /*0010*/ 	.short	0x0009
        /*0012*/ 	.short	0x0034
        /*0014*/ 	.byte	0x00, 0xf0, 0x11, 0x00


	//----- nvinfo : EIATTR_KPARAM_INFO
	.align		4
.L_406:
        /*0018*/ 	.byte	0x04, 0x17
        /*001a*/ 	.short	(.L_408 - .L_407)
.L_407:
        /*001c*/ 	.word	0x00000000
        /*0020*/ 	.short	0x0008
        /*0022*/ 	.short	0x0030
        /*0024*/ 	.byte	0x00, 0xf0, 0x11, 0x00


	//----- nvinfo : EIATTR_KPARAM_INFO
	.align		4
.L_408:
        /*0028*/ 	.byte	0x04, 0x17
        /*002a*/ 	.short	(.L_410 - .L_409)
.L_409:
        /*002c*/ 	.word	0x00000000
        /*0030*/ 	.short	0x0007
        /*0032*/ 	.short	0x0028
        /*0034*/ 	.byte	0x00, 0xf5, 0x21, 0x00


	//----- nvinfo : EIATTR_KPARAM_INFO
	.align		4
.L_410:
        /*0038*/ 	.byte	0x04, 0x17
        /*003a*/ 	.short	(.L_412 - .L_411)
.L_411:
        /*003c*/ 	.word	0x00000000
        /*0040*/ 	.short	0x0006
        /*0042*/ 	.short	0x0024
        /*0044*/ 	.byte	0x00, 0xf0, 0x11, 0x00


	//----- nvinfo : EIATTR_KPARAM_INFO
	.align		4
.L_412:
        /*0048*/ 	.byte	0x04, 0x17
        /*004a*/ 	.short	(.L_414 - .L_413)
.L_413:
        /*004c*/ 	.word	0x00000000
        /*0050*/ 	.short	0x0005
        /*0052*/ 	.short	0x0020
        /*0054*/ 	.byte	0x00, 0xf0, 0x11, 0x00


	//----- nvinfo : EIATTR_KPARAM_INFO
	.align		4
.L_414:
        /*0058*/ 	.byte	0x04, 0x17
        /*005a*/ 	.short	(.L_416 - .L_415)
.L_415:
        /*005c*/ 	.word	0x00000000
        /*0060*/ 	.short	0x0004
        /*0062*/ 	.short	0x0018
        /*0064*/ 	.byte	0x00, 0xf5, 0x21, 0x00


	//----- nvinfo : EIATTR_KPARAM_INFO
	.align		4
.L_416:
        /*0068*/ 	.byte	0x04, 0x17
        /*006a*/ 	.short	(.L_418 - .L_417)
.L_417:
        /*006c*/ 	.word	0x00000000
        /*0070*/ 	.short	0x0003
        /*0072*/ 	.short	0x0014
        /*0074*/ 	.byte	0x00, 0xf0, 0x11, 0x00


	//----- nvinfo : EIATTR_KPARAM_INFO
	.align		4
.L_418:
        /*0078*/ 	.byte	0x04, 0x17
        /*007a*/ 	.short	(.L_420 - .L_419)
.L_419:
        /*007c*/ 	.word	0x00000000
        /*0080*/ 	.short	0x0002
        /*0082*/ 	.short	0x0010
        /*0084*/ 	.byte	0x00, 0xf0, 0x11, 0x00


	//----- nvinfo : EIATTR_KPARAM_INFO
	.align		4
.L_420:
        /*0088*/ 	.byte	0x04, 0x17
        /*008a*/ 	.short	(.L_422 - .L_421)
.L_421:
        /*008c*/ 	.word	0x00000000
        /*0090*/ 	.short	0x0001
        /*0092*/ 	.short	0x0008
        /*0094*/ 	.byte	0x00, 0xf5, 0x21, 0x00


	//----- nvinfo : EIATTR_KPARAM_INFO
	.align		4
.L_422:
        /*0098*/ 	.byte	0x04, 0x17
        /*009a*/ 	.short	(.L_424 - .L_423)
.L_423:
        /*009c*/ 	.word	0x00000000
        /*00a0*/ 	.short	0x0000
        /*00a2*/ 	.short	0x0000
        /*00a4*/ 	.byte	0x00, 0xf0, 0x11, 0x00


	//----- nvinfo : EIATTR_SPARSE_MMA_MASK
	.align		4
.L_424:
        /*00a8*/ 	.byte	0x03, 0x50
        /*00aa*/ 	.short	0x0000


	//----- nvinfo : EIATTR_MAXREG_COUNT
	.align		4
        /*00ac*/ 	.byte	0x03, 0x1b
        /*00ae*/ 	.short	0x00ff


	//----- nvinfo : EIATTR_MERCURY_ISA_VERSION
	.align		4
        /*00b0*/ 	.byte	0x03, 0x5f
        /*00b2*/ 	.short	0x0101


	//----- nvinfo : EIATTR_VRC_CTA_INIT_COUNT
	.align		4
        /*00b4*/ 	.byte	0x02, 0x4a
	.zero		1
	.zero		1


	//----- nvinfo : EIATTR_EXIT_INSTR_OFFSETS
	.align		4
        /*00b8*/ 	.byte	0x04, 0x1c
        /*00ba*/ 	.short	(.L_426 - .L_425)


	//   ....[0]....
.L_425:
        /*00bc*/ 	.word	0x00000070


	//   ....[1]....
        /*00c0*/ 	.word	0x000001c0


	//----- nvinfo : EIATTR_CBANK_PARAM_SIZE
	.align		4
.L_426:
        /*00c4*/ 	.byte	0x03, 0x19
        /*00c6*/ 	.short	0x0038


	//----- nvinfo : EIATTR_PARAM_CBANK
	.align		4
        /*00c8*/ 	.byte	0x04, 0x0a
        /*00ca*/ 	.short	(.L_428 - .L_427)
	.align		4
.L_427:
        /*00cc*/ 	.word	index@(.nv.constant0.vector_modf)
        /*00d0*/ 	.short	0x0380
        /*00d2*/ 	.short	0x0038


	//----- nvinfo : EIATTR_SW_WAR
	.align		4
.L_428:
        /*00d4*/ 	.byte	0x04, 0x36
        /*00d6*/ 	.short	(.L_430 - .L_429)
.L_429:
        /*00d8*/ 	.word	0x00000008
.L_430:


//--------------------- .nv.info.vector_round     --------------------------
	.section	.nv.info.vector_round,"",@"SHT_CUDA_INFO"
	.sectionflags	@""
	.align	4


	//----- nvinfo : EIATTR_CUDA_API_VERSION
	.align		4
        /*0000*/ 	.byte	0x04, 0x37
        /*0002*/ 	.short	(.L_432 - .L_431)
.L_431:
        /*0004*/ 	.word	0x00000082


	//----- nvinfo : EIATTR_KPARAM_INFO
	.align		4
.L_432:
        /*0008*/ 	.byte	0x04, 0x17
        /*000a*/ 	.short	(.L_434 - .L_433)
.L_433:
        /*000c*/ 	.word	0x00000000
        /*0010*/ 	.short	0x0006
        /*0012*/ 	.short	0x0024
        /*0014*/ 	.byte	0x00, 0xf0, 0x11, 0x00


	//----- nvinfo : EIATTR_KPARAM_INFO
	.align		4
.L_434:
        /*0018*/ 	.byte	0x04, 0x17
        /*001a*/ 	.short	(.L_436 - .L_435)
.L_435:
        /*001c*/ 	.word	0x00000000
        /*0020*/ 	.short	0x0005
        /*0022*/ 	.short	0x0020
        /*0024*/ 	.byte	0x00, 0xf0, 0x11, 0x00


	//----- nvinfo : EIATTR_KPARAM_INFO
	.align		4
.L_436:
        /*0028*/ 	.byte	0x04, 0x17
        /*002a*/ 	.short	(.L_438 - .L_437)
.L_437:
        /*002c*/ 	.word	0x00000000
        /*0030*/ 	.short	0x0004
        /*0032*/ 	.short	0x0018
        /*0034*/ 	.byte	0x00, 0xf5, 0x21, 0x00


	//----- nvinfo : EIATTR_KPARAM_INFO
	.align		4
.L_438:
        /*0038*/ 	.byte	0x04, 0x17
        /*003a*/ 	.short	(.L_440 - .L_439)
.L_439:
        /*003c*/ 	.word	0x00000000
        /*0040*/ 	.short	0x0003
        /*0042*/ 	.short	0x0014
        /*0044*/ 	.byte	0x00, 0xf0, 0x11, 0x00


	//----- nvinfo : EIATTR_KPARAM_INFO
	.align		4
.L_440:
        /*0048*/ 	.byte	0x04, 0x17
        /*004a*/ 	.short	(.L_442 - .L_441)
.L_441:
        /*004c*/ 	.word	0x00000000
        /*0050*/ 	.short	0x0002
        /*0052*/ 	.short	0x0010
        /*0054*/ 	.byte	0x00, 0xf0, 0x11, 0x00


	//----- nvinfo : EIATTR_KPARAM_INFO
	.align		4
.L_442:
        /*0058*/ 	.byte	0x04, 0x17
        /*005a*/ 	.short	(.L_444 - .L_443)
.L_443:
        /*005c*/ 	.word	0x00000000
        /*0060*/ 	.short	0x0001
        /*0062*/ 	.short	0x0008
        /*0064*/ 	.byte	0x00, 0xf5, 0x21, 0x00


	//----- nvinfo : EIATTR_KPARAM_INFO
	.align		4
.L_444:
        /*0068*/ 	.byte	0x04, 0x17
        /*006a*/ 	.short	(.L_446 - .L_445)
.L_445:
        /*006c*/ 	.word	0x00000000
        /*0070*/ 	.short	0x0000
        /*0072*/ 	.short	0x0000
        /*0074*/ 	.byte	0x00, 0xf0, 0x11, 0x00


	//----- nvinfo : EIATTR_SPARSE_MMA_MASK
	.align		4
.L_446:
        /*0078*/ 	.byte	0x03, 0x50
        /*007a*/ 	.short	0x0000


	//----- nvinfo : EIATTR_MAXREG_COUNT
	.align		4
        /*007c*/ 	.byte	0x03, 0x1b
        /*007e*/ 	.short	0x00ff


	//----- nvinfo : EIATTR_MERCURY_ISA_VERSION
	.align		4
        /*0080*/ 	.byte	0x03, 0x5f
        /*0082*/ 	.short	0x0101


	//----- nvinfo : EIATTR_VRC_CTA_INIT_COUNT
	.align		4
        /*0084*/ 	.byte	0x02, 0x4a
	.zero		1
	.zero		1


	//----- nvinfo : EIATTR_EXIT_INSTR_OFFSETS
	.align		4
        /*0088*/ 	.byte	0x04, 0x1c
        /*008a*/ 	.short	(.L_448 - .L_447)


	//   ....[0]....
.L_447:
        /*008c*/ 	.word	0x00000070


	//   ....[1]....
        /*0090*/ 	.word	0x00000150


	//----- nvinfo : EIATTR_CBANK_PARAM_SIZE
	.align		4
.L_448:
        /*0094*/ 	.byte	0x03, 0x19
        /*0096*/ 	.short	0x0028


	//----- nvinfo : EIATTR_PARAM_CBANK
	.align		4
        /*0098*/ 	.byte	0x04, 0x0a
        /*009a*/ 	.short	(.L_450 - .L_449)
	.align		4
.L_449:
        /*009c*/ 	.word	index@(.nv.constant0.vector_round)
        /*00a0*/ 	.short	0x0380
        /*00a2*/ 	.short	0x0028


	//----- nvinfo : EIATTR_SW_WAR
	.align		4
.L_450:
        /*00a4*/ 	.byte	0x04, 0x36
        /*00a6*/ 	.short	(.L_452 - .L_451)
.L_451:
        /*00a8*/ 	.word	0x00000008
.L_452:


//--------------------- .nv.info.vector_trunc     --------------------------
	.section	.nv.info.vector_trunc,"",@"SHT_CUDA_INFO"
	.sectionflags	@""
	.align	4


	//----- nvinfo : EIATTR_CUDA_API_VERSION
	.align		4
        /*0000*/ 	.byte	0x04, 0x37
        /*0002*/ 	.short	(.L_454 - .L_453)
.L_453:
        /*0004*/ 	.word	0x00000082


	//----- nvinfo : EIATTR_KPARAM_INFO
	.align		4
.L_454:
        /*0008*/ 	.byte	0x04, 0x17
        /*000a*/ 	.short	(.L_456 - .L_455)
.L_455:
        /*000c*/ 	.word	0x00000000
        /*0010*/ 	.short	0x0006
        /*0012*/ 	.short	0x0024
        /*0014*/ 	.byte	0x00, 0xf0, 0x11, 0x00


	//----- nvinfo : EIATTR_KPARAM_INFO
	.align		4
.L_456:
        /*0018*/ 	.byte	0x04, 0x17
        /*001a*/ 	.short	(.L_458 - .L_457)
.L_457:
        /*001c*/ 	.word	0x00000000
        /*0020*/ 	.short	0x0005
        /*0022*/ 	.short	0x0020
        /*0024*/ 	.byte	0x00, 0xf0, 0x11, 0x00


	//----- nvinfo : EIATTR_KPARAM_INFO
	.align		4
.L_458:
        /*0028*/ 	.byte	0x04, 0x17
        /*002a*/ 	.short	(.L_460 - .L_459)
.L_459:
        /*002c*/ 	.word	0x00000000
        /*0030*/ 	.short	0x0004
        /*0032*/ 	.short	0x0018
        /*0034*/ 	.byte	0x00, 0xf5, 0x21, 0x00


	//----- nvinfo : EIATTR_KPARAM_INFO
	.align		4
.L_460:
        /*0038*/ 	.byte	0x04, 0x17
        /*003a*/ 	.short	(.L_462 - .L_461)
.L_461:
        /*003c*/ 	.word	0x00000000
        /*0040*/ 	.short	0x0003
        /*0042*/ 	.short	0x0014
        /*0044*/ 	.byte	0x00, 0xf0, 0x11, 0x00


	//----- nvinfo : EIATTR_KPARAM_INFO
	.align		4
.L_462:
        /*0048*/ 	.byte	0x04, 0x17
        /*004a*/ 	.short	(.L_464 - .L_463)
.L_463:
        /*004c*/ 	.word	0x00000000
        /*0050*/ 	.short	0x0002
        /*0052*/ 	.short	0x0010
        /*0054*/ 	.byte	0x00, 0xf0, 0x11, 0x00


	//----- nvinfo : EIATTR_KPARAM_INFO
	.align		4
.L_464:
        /*0058*/ 	.byte	0x04, 0x17
        /*005a*/ 	.short	(.L_466 - .L_465)
.L_465:
        /*005c*/ 	.word	0x00000000
        /*0060*/ 	.short	0x0001
        /*0062*/ 	.short	0x0008
        /*0064*/ 	.byte	0x00, 0xf5, 0x21, 0x00


	//----- nvinfo : EIATTR_KPARAM_INFO
	.align		4
.L_466:
        /*0068*/ 	.byte	0x04, 0x17
        /*006a*/ 	.short	(.L_468 - .L_467)
.L_467:
        /*006c*/ 	.word	0x00000000
        /*0070*/ 	.short	0x0000
        /*0072*/ 	.short	0x0000
        /*0074*/ 	.byte	0x00, 0xf0, 0x11, 0x00


	//----- nvinfo : EIATTR_SPARSE_MMA_MASK
	.align		4
.L_468:
        /*0078*/ 	.byte	0x03, 0x50
        /*007a*/ 	.short	0x0000


	//----- nvinfo : EIATTR_MAXREG_COUNT
	.align		4
        /*007c*/ 	.byte	0x03, 0x1b
        /*007e*/ 	.short	0x00ff


	//----- nvinfo : EIATTR_MERCURY_ISA_VERSION
	.align		4
        /*0080*/ 	.byte	0x03, 0x5f
        /*0082*/ 	.short	0x0101


	//----- nvinfo : EIATTR_VRC_CTA_INIT_COUNT
	.align		4
        /*0084*/ 	.byte	0x02, 0x4a
	.zero		1
	.zero		1


	//----- nvinfo : EIATTR_EXIT_INSTR_OFFSETS
	.align		4
        /*0088*/ 	.byte	0x04, 0x1c
        /*008a*/ 	.short	(.L_470 - .L_469)


	//   ....[0]....
.L_469:
        /*008c*/ 	.word	0x00000070


	//   ....[1]....
        /*0090*/ 	.word	0x00000140


	//----- nvinfo : EIATTR_CBANK_PARAM_SIZE
	.align		4
.L_470:
        /*0094*/ 	.byte	0x03, 0x19
        /*0096*/ 	.short	0x0028


	//----- nvinfo : EIATTR_PARAM_CBANK
	.align		4
        /*0098*/ 	.byte	0x04, 0x0a
        /*009a*/ 	.short	(.L_472 - .L_471)
	.align		4
.L_471:
        /*009c*/ 	.word	index@(.nv.constant0.vector_trunc)
        /*00a0*/ 	.short	0x0380
        /*00a2*/ 	.short	0x0028


	//----- nvinfo : EIATTR_SW_WAR
	.align		4
.L_472:
        /*00a4*/ 	.byte	0x04, 0x36
        /*00a6*/ 	.short	(.L_474 - .L_473)
.L_473:
        /*00a8*/ 	.word	0x00000008
.L_474:


//--------------------- .nv.info.vector_ceil      --------------------------
	.section	.nv.info.vector_ceil,"",@"SHT_CUDA_INFO"
	.sectionflags	@""
	.align	4


	//----- nvinfo : EIATTR_CUDA_API_VERSION
	.align		4
        /*0000*/ 	.byte	0x04, 0x37
        /*0002*/ 	.short	(.L_476 - .L_475)
.L_475:
        /*0004*/ 	.word	0x00000082


	//----- nvinfo : EIATTR_KPARAM_INFO
	.align		4
.L_476:
        /*0008*/ 	.byte	0x04, 0x17
        /*000a*/ 	.short	(.L_478 - .L_477)
.L_477:
        /*000c*/ 	.word	0x00000000
        /*0010*/ 	.short	0x0006
        /*0012*/ 	.short	0x0024
        /*0014*/ 	.byte	0x00, 0xf0, 0x11, 0x00


	//----- nvinfo : EIATTR_KPARAM_INFO
	.align		4
.L_478:
        /*0018*/ 	.byte	0x04, 0x17
        /*001a*/ 	.short	(.L_480 - .L_479)
.L_479:
        /*001c*/ 	.word	0x00000000
        /*0020*/ 	.short	0x0005
        /*0022*/ 	.short	0x0020
        /*0024*/ 	.byte	0x00, 0xf0, 0x11, 0x00


	//----- nvinfo : EIATTR_KPARAM_INFO
	.align		4
.L_480:
        /*0028*/ 	.byte	0x04, 0x17
        /*002a*/ 	.short	(.L_482 - .L_481)
.L_481:
        /*002c*/ 	.word	0x00000000
        /*0030*/ 	.short	0x0004
        /*0032*/ 	.short	0x0018
        /*0034*/ 	.byte	0x00, 0xf5, 0x21, 0x00


	//----- nvinfo : EIATTR_KPARAM_INFO
	.align		4
.L_482:
        /*0038*/ 	.byte	0x04, 0x17
        /*003a*/ 	.short	(.L_484 - .L_483)
.L_483:
        /*003c*/ 	.word	0x00000000
        /*0040*/ 	.short	0x0003
        /*0042*/ 	.short	0x0014
        /*0044*/ 	.byte	0x00, 0xf0, 0x11, 0x00


	//----- nvinfo : EIATTR_KPARAM_INFO
	.align		4
.L_484:
        /*0048*/ 	.byte	0x04, 0x17
        /*004a*/ 	.short	(.L_486 - .L_485)
.L_485:
        /*004c*/ 	.word	0x00000000
        /*0050*/ 	.short	0x0002
        /*0052*/ 	.short	0x0010
        /*0054*/ 	.byte	0x00, 0xf0, 0x11, 0x00


	//----- nvinfo : EIATTR_KPARAM_INFO
	.align		4
.L_486:
        /*0058*/ 	.byte	0x04, 0x17
        /*005a*/ 	.short	(.L_488 - .L_487)
.L_487:
        /*005c*/ 	.word	0x00000000
        /*0060*/ 	.short	0x0001
        /*0062*/ 	.short	0x0008
        /*0064*/ 	.byte	0x00, 0xf5, 0x21, 0x00


	//----- nvinfo : EIATTR_KPARAM_INFO
	.align		4
.L_488:
        /*0068*/ 	.byte	0x04, 0x17
        /*006a*/ 	.short	(.L_490 - .L_489)
.L_489:
        /*006c*/ 	.word	0x00000000
        /*0070*/ 	.short	0x0000
        /*0072*/ 	.short	0x0000
        /*0074*/ 	.byte	0x00, 0xf0, 0x11, 0x00


	//----- nvinfo : EIATTR_SPARSE_MMA_MASK
	.align		4
.L_490:
        /*0078*/ 	.byte	0x03, 0x50
        /*007a*/ 	.short	0x0000


	//----- nvinfo : EIATTR_MAXREG_COUNT
	.align		4
        /*007c*/ 	.byte	0x03, 0x1b
        /*007e*/ 	.short	0x00ff


	//----- nvinfo : EIATTR_MERCURY_ISA_VERSION
	.align		4
        /*0080*/ 	.byte	0x03, 0x5f
        /*0082*/ 	.short	0x0101


	//----- nvinfo : EIATTR_VRC_CTA_INIT_COUNT
	.align		4
        /*0084*/ 	.byte	0x02, 0x4a
	.zero		1
	.zero		1


	//----- nvinfo : EIATTR_EXIT_INSTR_OFFSETS
	.align		4
        /*0088*/ 	.byte	0x04, 0x1c
        /*008a*/ 	.short	(.L_492 - .L_491)


	//   ....[0]....
.L_491:
        /*008c*/ 	.word	0x00000070


	//   ....[1]....
        /*0090*/ 	.word	0x00000140


	//----- nvinfo : EIATTR_CBANK_PARAM_SIZE
	.align		4
.L_492:
        /*0094*/ 	.byte	0x03, 0x19
        /*0096*/ 	.short	0x0028


	//----- nvinfo : EIATTR_PARAM_CBANK
	.align		4
        /*0098*/ 	.byte	0x04, 0x0a
        /*009a*/ 	.short	(.L_494 - .L_493)
	.align		4
.L_493:
        /*009c*/ 	.word	index@(.nv.constant0.vector_ceil)
        /*00a0*/ 	.short	0x0380
        /*00a2*/ 	.short	0x0028


	//----- nvinfo : EIATTR_SW_WAR
	.align		4
.L_494:
        /*00a4*/ 	.byte	0x04, 0x36
        /*00a6*/ 	.short	(.L_496 - .L_495)
.L_495:
        /*00a8*/ 	.word	0x00000008
.L_496:


//--------------------- .nv.info.vector_floor     --------------------------
	.section	.nv.info.vector_floor,"",@"SHT_CUDA_INFO"
	.sectionflags	@""
	.align	4


	//----- nvinfo : EIATTR_CUDA_API_VERSION
	.align		4
        /*0000*/ 	.byte	0x04, 0x37
        /*0002*/ 	.short	(.L_498 - .L_497)
.L_497:
        /*0004*/ 	.word	0x00000082


	//----- nvinfo : EIATTR_KPARAM_INFO
	.align		4
.L_498:
        /*0008*/ 	.byte	0x04, 0x17
        /*000a*/ 	.short	(.L_500 - .L_499)
.L_499:
        /*000c*/ 	.word	0x00000000
        /*0010*/ 	.short	0x0006
        /*0012*/ 	.short	0x0024
        /*0014*/ 	.byte	0x00, 0xf0, 0x11, 0x00


	//----- nvinfo : EIATTR_KPARAM_INFO
	.align		4
.L_500:
        /*0018*/ 	.byte	0x04, 0x17
        /*001a*/ 	.short	(.L_502 - .L_501)
.L_501:
        /*001c*/ 	.word	0x00000000
        /*0020*/ 	.short	0x0005
        /*0022*/ 	.short	0x0020
        /*0024*/ 	.byte	0x00, 0xf0, 0x11, 0x00


	//----- nvinfo : EIATTR_KPARAM_INFO
	.align		4
.L_502:
        /*0028*/ 	.byte	0x04, 0x17
        /*002a*/ 	.short	(.L_504 - .L_503)
.L_503:
        /*002c*/ 	.word	0x00000000
        /*0030*/ 	.short	0x0004
        /*0032*/ 	.short	0x0018
        /*0034*/ 	.byte	0x00, 0xf5, 0x21, 0x00


	//----- nvinfo : EIATTR_KPARAM_INFO
	.align		4
.L_504:
        /*0038*/ 	.byte	0x04, 0x17
        /*003a*/ 	.short	(.L_506 - .L_505)
.L_505:
        /*003c*/ 	.word	0x00000000
        /*0040*/ 	.short	0x0003
        /*0042*/ 	.short	0x0014
        /*0044*/ 	.byte	0x00, 0xf0, 0x11, 0x00


	//----- nvinfo : EIATTR_KPARAM_INFO
	.align		4
.L_506:
        /*0048*/ 	.byte	0x04, 0x17
        /*004a*/ 	.short	(.L_508 - .L_507)
.L_507:
        /*004c*/ 	.word	0x00000000
        /*0050*/ 	.short	0x0002
        /*0052*/ 	.short	0x0010
        /*0054*/ 	.byte	0x00, 0xf0, 0x11, 0x00


	//----- nvinfo : EIATTR_KPARAM_INFO
	.align		4
.L_508:
        /*0058*/ 	.byte	0x04, 0x17
        /*005a*/ 	.short	(.L_510 - .L_509)
.L_509:
        /*005c*/ 	.word	0x00000000
        /*0060*/ 	.short	0x0001
        /*0062*/ 	.short	0x0008
        /*0064*/ 	.byte	0x00, 0xf5, 0x21, 0x00


	//----- nvinfo : EIATTR_KPARAM_INFO
	.align		4
.L_510:
        /*0068*/ 	.byte	0x04, 0x17
        /*006a*/ 	.short	(.L_512 - .L_511)
.L_511:
        /*006c*/ 	.word	0x00000000
        /*0070*/ 	.short	0x0000
        /*0072*/ 	.short	0x0000
        /*0074*/ 	.byte	0x00, 0xf0, 0x11, 0x00


	//----- nvinfo : EIATTR_SPARSE_MMA_MASK
	.align		4
.L_512:
        /*0078*/ 	.byte	0x03, 0x50
        /*007a*/ 	.short	0x0000


	//----- nvinfo : EIATTR_MAXREG_COUNT
	.align		4
        /*007c*/ 	.byte	0x03, 0x1b
        /*007e*/ 	.short	0x00ff


	//----- nvinfo : EIATTR_MERCURY_ISA_VERSION
	.align		4
        /*0080*/ 	.byte	0x03, 0x5f
        /*0082*/ 	.short	0x0101


	//----- nvinfo : EIATTR_VRC_CTA_INIT_COUNT
	.align		4
        /*0084*/ 	.byte	0x02, 0x4a
	.zero		1
	.zero		1


	//----- nvinfo : EIATTR_EXIT_INSTR_OFFSETS
	.align		4
        /*0088*/ 	.byte	0x04, 0x1c
        /*008a*/ 	.short	(.L_514 - .L_513)


	//   ....[0]....
.L_513:
        /*008c*/ 	.word	0x00000070


	//   ....[1]....
        /*0090*/ 	.word	0x00000140


	//----- nvinfo : EIATTR_CBANK_PARAM_SIZE
	.align		4
.L_514:
        /*0094*/ 	.byte	0x03, 0x19
        /*0096*/ 	.short	0x0028


	//----- nvinfo : EIATTR_PARAM_CBANK
	.align		4
        /*0098*/ 	.byte	0x04, 0x0a
        /*009a*/ 	.short	(.L_516 - .L_515)
	.align		4
.L_515:
        /*009c*/ 	.word	index@(.nv.constant0.vector_floor)
        /*00a0*/ 	.short	0x0380
        /*00a2*/ 	.short	0x0028


	//----- nvinfo : EIATTR_SW_WAR
	.align		4
.L_516:
        /*00a4*/ 	.byte	0x04, 0x36
        /*00a6*/ 	.short	(.L_518 - .L_517)
.L_517:
        /*00a8*/ 	.word	0x00000008
.L_518:


//--------------------- .nv.info.vector_lgamma    --------------------------
	.section	.nv.info.vector_lgamma,"",@"SHT_CUDA_INFO"
	.sectionflags	@""
	.align	4


	//----- nvinfo : EIATTR_CUDA_API_VERSION
	.align		4
        /*0000*/ 	.byte	0x04, 0x37
        /*0002*/ 	.short	(.L_520 - .L_519)
.L_519:
        /*0004*/ 	.word	0x00000082


	//----- nvinfo : EIATTR_KPARAM_INFO
	.align		4
.L_520:
        /*0008*/ 	.byte	0x04, 0x17
        /*000a*/ 	.short	(.L_522 - .L_521)
.L_521:
        /*000c*/ 	.word	0x00000000
        /*0010*/ 	.short	0x0006
        /*0012*/ 	.short	0x0024
        /*0014*/ 	.byte	0x00, 0xf0, 0x11, 0x00


	//----- nvinfo : EIATTR_KPARAM_INFO
	.align		4
.L_522:
        /*0018*/ 	.byte	0x04, 0x17
        /*001a*/ 	.short	(.L_524 - .L_523)
.L_523:
        /*001c*/ 	.word	0x00000000
        /*0020*/ 	.short	0x0005
        /*0022*/ 	.short	0x0020
        /*0024*/ 	.byte	0x00, 0xf0, 0x11, 0x00


	//----- nvinfo : EIATTR_KPARAM_INFO
	.align		4
.L_524:
        /*0028*/ 	.byte	0x04, 0x17
        /*002a*/ 	.short	(.L_526 - .L_525)
.L_525:
        /*002c*/ 	.word	0x00000000
        /*0030*/ 	.short	0x0004
        /*0032*/ 	.short	0x0018
        /*0034*/ 	.byte	0x00, 0xf5, 0x21, 0x00


	//----- nvinfo : EIATTR_KPARAM_INFO
	.align		4
.L_526:
        /*0038*/ 	.byte	0x04, 0x17
        /*003a*/ 	.short	(.L_528 - .L_527)
.L_527:
        /*003c*/ 	.word	0x00000000
        /*0040*/ 	.short	0x0003
        /*0042*/ 	.short	0x0014
        /*0044*/ 	.byte	0x00, 0xf0, 0x11, 0x00


	//----- nvinfo : EIATTR_KPARAM_INFO
	.align		4
.L_528:
        /*0048*/ 	.byte	0x04, 0x17
        /*004a*/ 	.short	(.L_530 - .L_529)
.L_529:
        /*004c*/ 	.word	0x00000000
        /*0050*/ 	.short	0x0002
        /*0052*/ 	.short	0x0010
        /*0054*/ 	.byte	0x00, 0xf0, 0x11, 0x00


	//----- nvinfo : EIATTR_KPARAM_INFO
	.align		4
.L_530:
        /*0058*/ 	.byte	0x04, 0x17
        /*005a*/ 	.short	(.L_532 - .L_531)
.L_531:
        /*005c*/ 	.word	0x00000000
        /*0060*/ 	.short	0x0001
        /*0062*/ 	.short	0x0008
        /*0064*/ 	.byte	0x00, 0xf5, 0x21, 0x00


	//----- nvinfo : EIATTR_KPARAM_INFO
	.align		4
.L_532:
        /*0068*/ 	.byte	0x04, 0x17
        /*006a*/ 	.short	(.L_534 - .L_533)
.L_533:
        /*006c*/ 	.word	0x00000000
        /*0070*/ 	.short	0x0000
        /*0072*/ 	.short	0x0000
        /*0074*/ 	.byte	0x00, 0xf0, 0x11, 0x00


	//----- nvinfo : EIATTR_SPARSE_MMA_MASK
	.align		4
.L_534:
        /*0078*/ 	.byte	0x03, 0x50
        /*007a*/ 	.short	0x0000


	//----- nvinfo : EIATTR_MAXREG_COUNT
	.align		4
        /*007c*/ 	.byte	0x03, 0x1b
        /*007e*/ 	.short	0x00ff


	//----- nvinfo : EIATTR_MERCURY_ISA_VERSION
	.align		4
        /*0080*/ 	.byte	0x03, 0x5f
        /*0082*/ 	.short	0x0101


	//----- nvinfo : EIATTR_VRC_CTA_INIT_COUNT
	.align		4
        /*0084*/ 	.byte	0x02, 0x4a
	.zero		1
	.zero		1


	//----- nvinfo : EIATTR_EXIT_INSTR_OFFSETS
	.align		4
        /*0088*/ 	.byte	0x04, 0x1c
        /*008a*/ 	.short	(.L_536 - .L_535)


	//   ....[0]....
.L_535:
        /*008c*/ 	.word	0x00000070


	//   ....[1]....
        /*0090*/ 	.word	0x00000e60


	//----- nvinfo : EIATTR_CRS_STACK_SIZE
	.align		4
.L_536:
        /*0094*/ 	.byte	0x04, 0x1e
        /*0096*/ 	.short	(.L_538 - .L_537)
.L_537:
        /*0098*/ 	.word	0x00000000


	//----- nvinfo : EIATTR_CBANK_PARAM_SIZE
	.align		4
.L_538:
        /*009c*/ 	.byte	0x03, 0x19
        /*009e*/ 	.short	0x0028


	//----- nvinfo : EIATTR_PARAM_CBANK
	.align		4
        /*00a0*/ 	.byte	0x04, 0x0a
        /*00a2*/ 	.short	(.L_540 - .L_539)
	.align		4
.L_539:
        /*00a4*/ 	.word	index@(.nv.constant0.vector_lgamma)
        /*00a8*/ 	.short	0x0380
        /*00aa*/ 	.short	0x0028


	//----- nvinfo : EIATTR_SW_WAR
	.align		4
.L_540:
        /*00ac*/ 	.byte	0x04, 0x36
        /*00ae*/ 	.short	(.L_542 - .L_541)
.L_541:
        /*00b0*/ 	.word	0x00000008
.L_542:


//--------------------- .nv.info.vector_gamma     --------------------------
	.section	.nv.info.vector_gamma,"",@"SHT_CUDA_INFO"
	.sectionflags	@""
	.align	4


	//----- nvinfo : EIATTR_CUDA_API_VERSION
	.align		4
        /*0000*/ 	.byte	0x04, 0x37
        /*0002*/ 	.short	(.L_544 - .L_543)
.L_543:
        /*0004*/ 	.word	0x00000082


	//----- nvinfo : EIATTR_KPARAM_INFO
	.align		4
.L_544:
        /*0008*/ 	.byte	0x04, 0x17
        /*000a*/ 	.short	(.L_546 - .L_545)
.L_545:
        /*000c*/ 	.word	0x00000000
        /*0010*/ 	.short	0x0006
        /*0012*/ 	.short	0x0024
        /*0014*/ 	.byte	0x00, 0xf0, 0x11, 0x00


	//----- nvinfo : EIATTR_KPARAM_INFO
	.align		4
.L_546:
        /*0018*/ 	.byte	0x04, 0x17
        /*001a*/ 	.short	(.L_548 - .L_547)
.L_547:
        /*001c*/ 	.word	0x00000000
        /*0020*/ 	.short	0x0005
        /*0022*/ 	.short	0x0020
        /*0024*/ 	.byte	0x00, 0xf0, 0x11, 0x00


	//----- nvinfo : EIATTR_KPARAM_INFO
	.align		4
.L_548:
        /*0028*/ 	.byte	0x04, 0x17
        /*002a*/ 	.short	(.L_550 - .L_549)
.L_549:
        /*002c*/ 	.word	0x00000000
        /*0030*/ 	.short	0x0004
        /*0032*/ 	.short	0x0018
        /*0034*/ 	.byte	0x00, 0xf5, 0x21, 0x00


	//----- nvinfo : EIATTR_KPARAM_INFO
	.align		4
.L_550:
        /*0038*/ 	.byte	0x04, 0x17
        /*003a*/ 	.short	(.L_552 - .L_551)
.L_551:
        /*003c*/ 	.word	0x00000000
        /*0040*/ 	.short	0x0003
        /*0042*/ 	.short	0x0014
        /*0044*/ 	.byte	0x00, 0xf0, 0x11, 0x00


	//----- nvinfo : EIATTR_KPARAM_INFO
	.align		4
.L_552:
        /*0048*/ 	.byte	0x04, 0x17
        /*004a*/ 	.short	(.L_554 - .L_553)
.L_553:
        /*004c*/ 	.word	0x00000000
        /*0050*/ 	.short	0x0002
        /*0052*/ 	.short	0x0010
        /*0054*/ 	.byte	0x00, 0xf0, 0x11, 0x00


	//----- nvinfo : EIATTR_KPARAM_INFO
	.align		4
.L_554:
        /*0058*/ 	.byte	0x04, 0x17
        /*005a*/ 	.short	(.L_556 - .L_555)
.L_555:
        /*005c*/ 	.word	0x00000000
        /*0060*/ 	.short	0x0001
        /*0062*/ 	.short	0x0008
        /*0064*/ 	.byte	0x00, 0xf5, 0x21, 0x00


	//----- nvinfo : EIATTR_KPARAM_INFO
	.align		4
.L_556:
        /*0068*/ 	.byte	0x04, 0x17
        /*006a*/ 	.short	(.L_558 - .L_557)
.L_557:
        /*006c*/ 	.word	0x00000000
        /*0070*/ 	.short	0x0000
        /*0072*/ 	.short	0x0000
        /*0074*/ 	.byte	0x00, 0xf0, 0x11, 0x00


	//----- nvinfo : EIATTR_SPARSE_MMA_MASK
	.align		4
.L_558:
        /*0078*/ 	.byte	0x03, 0x50
        /*007a*/ 	.short	0x0000


	//----- nvinfo : EIATTR_MAXREG_COUNT
	.align		4
        /*007c*/ 	.byte	0x03, 0x1b
        /*007e*/ 	.short	0x00ff


	//----- nvinfo : EIATTR_MERCURY_ISA_VERSION
	.align		4
        /*0080*/ 	.byte	0x03, 0x5f
        /*0082*/ 	.short	0x0101


	//----- nvinfo : EIATTR_VRC_CTA_INIT_COUNT
	.align		4
        /*0084*/ 	.byte	0x02, 0x4a
	.zero		1
	.zero		1


	//----- nvinfo : EIATTR_EXIT_INSTR_OFFSETS
	.align		4
        /*0088*/ 	.byte	0x04, 0x1c
        /*008a*/ 	.short	(.L_560 - .L_559)


	//   ....[0]....
.L_559:
        /*008c*/ 	.word	0x00000070


	//   ....[1]....
        /*0090*/ 	.word	0x00000b90


	//----- nvinfo : EIATTR_CRS_STACK_SIZE
	.align		4
.L_560:
        /*0094*/ 	.byte	0x04, 0x1e
        /*0096*/ 	.short	(.L_562 - .L_561)
.L_561:
        /*0098*/ 	.word	0x00000000


	//----- nvinfo : EIATTR_CBANK_PARAM_SIZE
	.align		4
.L_562:
        /*009c*/ 	.byte	0x03, 0x19
        /*009e*/ 	.short	0x0028


	//----- nvinfo : EIATTR_PARAM_CBANK
	.align		4
        /*00a0*/ 	.byte	0x04, 0x0a
        /*00a2*/ 	.short	(.L_564 - .L_563)
	.align		4
.L_563:
        /*00a4*/ 	.word	index@(.nv.constant0.vector_gamma)
        /*00a8*/ 	.short	0x0380
        /*00aa*/ 	.short	0x0028


	//----- nvinfo : EIATTR_SW_WAR
	.align		4
.L_564:
        /*00ac*/ 	.byte	0x04, 0x36
        /*00ae*/ 	.short	(.L_566 - .L_565)
.L_565:
        /*00b0*/ 	.word	0x00000008
.L_566:


//--------------------- .nv.info.vector_cdf_norm_inv --------------------------
	.section	.nv.info.vector_cdf_norm_inv,"",@"SHT_CUDA_INFO"
	.sectionflags	@""
	.align	4


	//----- nvinfo : EIATTR_CUDA_API_VERSION
	.align		4
        /*0000*/ 	.byte	0x04, 0x37
        /*0002*/ 	.short	(.L_568 - .L_567)
.L_567:
        /*0004*/ 	.word	0x00000082


	//----- nvinfo : EIATTR_KPARAM_INFO
	.align		4
.L_568:
        /*0008*/ 	.byte	0x04, 0x17
        /*000a*/ 	.short	(.L_570 - .L_569)
.L_569:
        /*000c*/ 	.word	0x00000000
        /*0010*/ 	.short	0x0006
        /*0012*/ 	.short	0x0024
        /*0014*/ 	.byte	0x00, 0xf0, 0x11, 0x00


	//----- nvinfo : EIATTR_KPARAM_INFO
	.align		4
.L_570:
        /*0018*/ 	.byte	0x04, 0x17
        /*001a*/ 	.short	(.L_572 - .L_571)
.L_571:
        /*001c*/ 	.word	0x00000000
        /*0020*/ 	.short	0x0005
        /*0022*/ 	.short	0x0020
        /*0024*/ 	.byte	0x00, 0xf0, 0x11, 0x00


	//----- nvinfo : EIATTR_KPARAM_INFO
	.align		4
.L_572:
        /*0028*/ 	.byte	0x04, 0x17
        /*002a*/ 	.short	(.L_574 - .L_573)
.L_573:
        /*002c*/ 	.word	0x00000000
        /*0030*/ 	.short	0x0004
        /*0032*/ 	.short	0x0018
        /*0034*/ 	.byte	0x00, 0xf5, 0x21, 0x00


	//----- nvinfo : EIATTR_KPARAM_INFO
	.align		4
.L_574:
        /*0038*/ 	.byte	0x04, 0x17
        /*003a*/ 	.short	(.L_576 - .L_575)
.L_575:
        /*003c*/ 	.word	0x00000000
        /*0040*/ 	.short	0x0003
        /*0042*/ 	.short	0x0014
        /*0044*/ 	.byte	0x00, 0xf0, 0x11, 0x00


	//----- nvinfo : EIATTR_KPARAM_INFO
	.align		4
.L_576:
        /*0048*/ 	.byte	0x04, 0x17
        /*004a*/ 	.short	(.L_578 - .L_577)
.L_577:
        /*004c*/ 	.word	0x00000000
        /*0050*/ 	.short	0x0002
        /*0052*/ 	.short	0x0010
        /*0054*/ 	.byte	0x00, 0xf0, 0x11, 0x00


	//----- nvinfo : EIATTR_KPARAM_INFO
	.align		4
.L_578:
        /*0058*/ 	.byte	0x04, 0x17
        /*005a*/ 	.short	(.L_580 - .L_579)
.L_579:
        /*005c*/ 	.word	0x00000000
        /*0060*/ 	.short	0x0001
        /*0062*/ 	.short	0x0008
        /*0064*/ 	.byte	0x00, 0xf5, 0x21, 0x00


	//----- nvinfo : EIATTR_KPARAM_INFO
	.align		4
.L_580:
        /*0068*/ 	.byte	0x04, 0x17
        /*006a*/ 	.short	(.L_582 - .L_581)
.L_581:
        /*006c*/ 	.word	0x00000000
        /*0070*/ 	.short	0x0000
        /*0072*/ 	.short	0x0000
        /*0074*/ 	.byte	0x00, 0xf0, 0x11, 0x00


	//----- nvinfo : EIATTR_SPARSE_MMA_MASK
	.align		4
.L_582:
        /*0078*/ 	.byte	0x03, 0x50
        /*007a*/ 	.short	0x0000


	//----- nvinfo : EIATTR_MAXREG_COUNT
	.align		4
        /*007c*/ 	.byte	0x03, 0x1b
        /*007e*/ 	.short	0x00ff


	//----- nvinfo : EIATTR_MERCURY_ISA_VERSION
	.align		4
        /*0080*/ 	.byte	0x03, 0x5f
        /*0082*/ 	.short	0x0101


	//----- nvinfo : EIATTR_VRC_CTA_INIT_COUNT
	.align		4
        /*0084*/ 	.byte	0x02, 0x4a
	.zero		1
	.zero		1


	//----- nvinfo : EIATTR_EXIT_INSTR_OFFSETS
	.align		4
        /*0088*/ 	.byte	0x04, 0x1c
        /*008a*/ 	.short	(.L_584 - .L_583)


	//   ....[0]....
.L_583:
        /*008c*/ 	.word	0x00000070


	//   ....[1]....
        /*0090*/ 	.word	0x000003e0


	//----- nvinfo : EIATTR_CRS_STACK_SIZE
	.align		4
.L_584:
        /*0094*/ 	.byte	0x04, 0x1e
        /*0096*/ 	.short	(.L_586 - .L_585)
.L_585:
        /*0098*/ 	.word	0x00000000


	//----- nvinfo : EIATTR_CBANK_PARAM_SIZE
	.align		4
.L_586:
        /*009c*/ 	.byte	0x03, 0x19
        /*009e*/ 	.short	0x0028


	//----- nvinfo : EIATTR_PARAM_CBANK
	.align		4
        /*00a0*/ 	.byte	0x04, 0x0a
        /*00a2*/ 	.short	(.L_588 - .L_587)
	.align		4
.L_587:
        /*00a4*/ 	.word	index@(.nv.constant0.vector_cdf_norm_inv)
        /*00a8*/ 	.short	0x0380
        /*00aa*/ 	.short	0x0028


	//----- nvinfo : EIATTR_SW_WAR
	.align		4
.L_588:
        /*00ac*/ 	.byte	0x04, 0x36
        /*00ae*/ 	.short	(.L_590 - .L_589)
.L_589:
        /*00b0*/ 	.word	0x00000008
.L_590:


//--------------------- .nv.info.vector_cdf_norm  --------------------------
	.section	.nv.info.vector_cdf_norm,"",@"SHT_CUDA_INFO"
	.sectionflags	@""
	.align	4


	//----- nvinfo : EIATTR_CUDA_API_VERSION
	.align		4
        /*0000*/ 	.byte	0x04, 0x37
        /*0002*/ 	.short	(.L_592 - .L_591)
.L_591:
        /*0004*/ 	.word	0x00000082


	//----- nvinfo : EIATTR_KPARAM_INFO
	.align		4
.L_592:
        /*0008*/ 	.byte	0x04, 0x17
        /*000a*/ 	.short	(.L_594 - .L_593)
.L_593:
        /*000c*/ 	.word	0x00000000
        /*0010*/ 	.short	0x0006
        /*0012*/ 	.short	0x0024
        /*0014*/ 	.byte	0x00, 0xf0, 0x11, 0x00


	//----- nvinfo : EIATTR_KPARAM_INFO
	.align		4
.L_594:
        /*0018*/ 	.byte	0x04, 0x17
        /*001a*/ 	.short	(.L_596 - .L_595)
.L_595:
        /*001c*/ 	.word	0x00000000
        /*0020*/ 	.short	0x0005
        /*0022*/ 	.short	0x0020
        /*0024*/ 	.byte	0x00, 0xf0, 0x11, 0x00


	//----- nvinfo : EIATTR_KPARAM_INFO
	.align		4
.L_596:
        /*0028*/ 	.byte	0x04, 0x17
        /*002a*/ 	.short	(.L_598 - .L_597)
.L_597:
        /*002c*/ 	.word	0x00000000
        /*0030*/ 	.short	0x0004
        /*0032*/ 	.short	0x0018
        /*0034*/ 	.byte	0x00, 0xf5, 0x21, 0x00


	//----- nvinfo : EIATTR_KPARAM_INFO
	.align		4
.L_598:
        /*0038*/ 	.byte	0x04, 0x17
        /*003a*/ 	.short	(.L_600 - .L_599)
.L_599:
        /*003c*/ 	.word	0x00000000
        /*0040*/ 	.short	0x0003
        /*0042*/ 	.short	0x0014
        /*0044*/ 	.byte	0x00, 0xf0, 0x11, 0x00


	//----- nvinfo : EIATTR_KPARAM_INFO
	.align		4
.L_600:
        /*0048*/ 	.byte	0x04, 0x17
        /*004a*/ 	.short	(.L_602 - .L_601)
.L_601:
        /*004c*/ 	.word	0x00000000
        /*0050*/ 	.short	0x0002
        /*0052*/ 	.short	0x0010
        /*0054*/ 	.byte	0x00, 0xf0, 0x11, 0x00


	//----- nvinfo : EIATTR_KPARAM_INFO
	.align		4
.L_602:
        /*0058*/ 	.byte	0x04, 0x17
        /*005a*/ 	.short	(.L_604 - .L_603)
.L_603:
        /*005c*/ 	.word	0x00000000
        /*0060*/ 	.short	0x0001
        /*0062*/ 	.short	0x0008
        /*0064*/ 	.byte	0x00, 0xf5, 0x21, 0x00


	//----- nvinfo : EIATTR_KPARAM_INFO
	.align		4
.L_604:
        /*0068*/ 	.byte	0x04, 0x17
        /*006a*/ 	.short	(.L_606 - .L_605)
.L_605:
        /*006c*/ 	.word	0x00000000
        /*0070*/ 	.short	0x0000
        /*0072*/ 	.short	0x0000
        /*0074*/ 	.byte	0x00, 0xf0, 0x11, 0x00


	//----- nvinfo : EIATTR_SPARSE_MMA_MASK
	.align		4
.L_606:
        /*0078*/ 	.byte	0x03, 0x50
        /*007a*/ 	.short	0x0000


	//----- nvinfo : EIATTR_MAXREG_COUNT
	.align		4
        /*007c*/ 	.byte	0x03, 0x1b
        /*007e*/ 	.short	0x00ff


	//----- nvinfo : EIATTR_MERCURY_ISA_VERSION
	.align		4
        /*0080*/ 	.byte	0x03, 0x5f
        /*0082*/ 	.short	0x0101


	//----- nvinfo : EIATTR_VRC_CTA_INIT_COUNT
	.align		4
        /*0084*/ 	.byte	0x02, 0x4a
	.zero		1
	.zero		1


	//----- nvinfo : EIATTR_EXIT_INSTR_OFFSETS
	.align		4
        /*0088*/ 	.byte	0x04, 0x1c
        /*008a*/ 	.short	(.L_608 - .L_607)


	//   ....[0]....
.L_607:
        /*008c*/ 	.word	0x00000070


	//   ....[1]....
        /*0090*/ 	.word	0x00000520


	//----- nvinfo : EIATTR_CBANK_PARAM_SIZE
	.align		4
.L_608:
        /*0094*/ 	.byte	0x03, 0x19
        /*0096*/ 	.short	0x0028


	//----- nvinfo : EIATTR_PARAM_CBANK
	.align		4
        /*0098*/ 	.byte	0x04, 0x0a
        /*009a*/ 	.short	(.L_610 - .L_609)
	.align		4
.L_609:
        /*009c*/ 	.word	index@(.nv.constant0.vector_cdf_norm)
        /*00a0*/ 	.short	0x0380
        /*00a2*/ 	.short	0x0028


	//----- nvinfo : EIATTR_SW_WAR
	.align		4
.L_610:
        /*00a4*/ 	.byte	0x04, 0x36
        /*00a6*/ 	.short	(.L_612 - .L_611)
.L_611:
        /*00a8*/ 	.word	0x00000008
.L_612:


//--------------------- .nv.info.vector_erfc_inv  --------------------------
	.section	.nv.info.vector_erfc_inv,"",@"SHT_CUDA_INFO"
	.sectionflags	@""
	.align	4


	//----- nvinfo : EIATTR_CUDA_API_VERSION
	.align		4
        /*0000*/ 	.byte	0x04, 0x37
        /*0002*/ 	.short	(.L_614 - .L_613)
.L_613:
        /*0004*/ 	.word	0x00000082


	//----- nvinfo : EIATTR_KPARAM_INFO
	.align		4
.L_614:
        /*0008*/ 	.byte	0x04, 0x17
        /*000a*/ 	.short	(.L_616 - .L_615)
.L_615:
        /*000c*/ 	.word	0x00000000
        /*0010*/ 	.short	0x0006
        /*0012*/ 	.short	0x0024
        /*0014*/ 	.byte	0x00, 0xf0, 0x11, 0x00


	//----- nvinfo : EIATTR_KPARAM_INFO
	.align		4
.L_616:
        /*0018*/ 	.byte	0x04, 0x17
        /*001a*/ 	.short	(.L_618 - .L_617)
.L_617:
        /*001c*/ 	.word	0x00000000
        /*0020*/ 	.short	0x0005
        /*0022*/ 	.short	0x0020
        /*0024*/ 	.byte	0x00, 0xf0, 0x11, 0x00


	//----- nvinfo : EIATTR_KPARAM_INFO
	.align		4
.L_618:
        /*0028*/ 	.byte	0x04, 0x17
        /*002a*/ 	.short	(.L_620 - .L_619)
.L_619:
        /*002c*/ 	.word	0x00000000
        /*0030*/ 	.short	0x0004
        /*0032*/ 	.short	0x0018
        /*0034*/ 	.byte	0x00, 0xf5, 0x21, 0x00


	//----- nvinfo : EIATTR_KPARAM_INFO
	.align		4
.L_620:
        /*0038*/ 	.byte	0x04, 0x17
        /*003a*/ 	.short	(.L_622 - .L_621)
.L_621:
        /*003c*/ 	.word	0x00000000
        /*0040*/ 	.short	0x0003
        /*0042*/ 	.short	0x0014
        /*0044*/ 	.byte	0x00, 0xf0, 0x11, 0x00


	//----- nvinfo : EIATTR_KPARAM_INFO
	.align		4
.L_622:
        /*0048*/ 	.byte	0x04, 0x17
        /*004a*/ 	.short	(.L_624 - .L_623)
.L_623:
        /*004c*/ 	.word	0x00000000
        /*0050*/ 	.short	0x0002
        /*0052*/ 	.short	0x0010
        /*0054*/ 	.byte	0x00, 0xf0, 0x11, 0x00


	//----- nvinfo : EIATTR_KPARAM_INFO
	.align		4
.L_624:
        /*0058*/ 	.byte	0x04, 0x17
        /*005a*/ 	.short	(.L_626 - .L_625)
.L_625:
        /*005c*/ 	.word	0x00000000
        /*0060*/ 	.short	0x0001
        /*0062*/ 	.short	0x0008
        /*0064*/ 	.byte	0x00, 0xf5, 0x21, 0x00


	//----- nvinfo : EIATTR_KPARAM_INFO
	.align		4
.L_626:
        /*0068*/ 	.byte	0x04, 0x17
        /*006a*/ 	.short	(.L_628 - .L_627)
.L_627:
        /*006c*/ 	.word	0x00000000
        /*0070*/ 	.short	0x0000
        /*0072*/ 	.short	0x0000
        /*0074*/ 	.byte	0x00, 0xf0, 0x11, 0x00


	//----- nvinfo : EIATTR_SPARSE_MMA_MASK
	.align		4
.L_628:
        /*0078*/ 	.byte	0x03, 0x50
        /*007a*/ 	.short	0x0000


	//----- nvinfo : EIATTR_MAXREG_COUNT
	.align		4
        /*007c*/ 	.byte	0x03, 0x1b
        /*007e*/ 	.short	0x00ff


	//----- nvinfo : EIATTR_MERCURY_ISA_VERSION
	.align		4
        /*0080*/ 	.byte	0x03, 0x5f
        /*0082*/ 	.short	0x0101


	//----- nvinfo : EIATTR_VRC_CTA_INIT_COUNT
	.align		4
        /*0084*/ 	.byte	0x02, 0x4a
	.zero		1
	.zero		1


	//----- nvinfo : EIATTR_EXIT_INSTR_OFFSETS
	.align		4
        /*0088*/ 	.byte	0x04, 0x1c
        /*008a*/ 	.short	(.L_630 - .L_629)


	//   ....[0]....
.L_629:
        /*008c*/ 	.word	0x00000070


	//   ....[1]....
        /*0090*/ 	.word	0x000003c0


	//----- nvinfo : EIATTR_CRS_STACK_SIZE
	.align		4
.L_630:
        /*0094*/ 	.byte	0x04, 0x1e
        /*0096*/ 	.short	(.L_632 - .L_631)
.L_631:
        /*0098*/ 	.word	0x00000000


	//----- nvinfo : EIATTR_CBANK_PARAM_SIZE
	.align		4
.L_632:
        /*009c*/ 	.byte	0x03, 0x19
        /*009e*/ 	.short	0x0028


	//----- nvinfo : EIATTR_PARAM_CBANK
	.align		4
        /*00a0*/ 	.byte	0x04, 0x0a
        /*00a2*/ 	.short	(.L_634 - .L_633)
	.align		4
.L_633:
        /*00a4*/ 	.word	index@(.nv.constant0.vector_erfc_inv)
        /*00a8*/ 	.short	0x0380
        /*00aa*/ 	.short	0x0028


	//----- nvinfo : EIATTR_SW_WAR
	.align		4
.L_634:
        /*00ac*/ 	.byte	0x04, 0x36
        /*00ae*/ 	.short	(.L_636 - .L_635)
.L_635:
        /*00b0*/ 	.word	0x00000008
.L_636:


//--------------------- .nv.info.vector_erfc      --------------------------
	.section	.nv.info.vector_erfc,"",@"SHT_CUDA_INFO"
	.sectionflags	@""
	.align	4


	//----- nvinfo : EIATTR_CUDA_API_VERSION
	.align		4
        /*0000*/ 	.byte	0x04, 0x37
        /*0002*/ 	.short	(.L_638 - .L_637)
.L_637:
        /*0004*/ 	.word	0x00000082


	//----- nvinfo : EIATTR_KPARAM_INFO
	.align		4
.L_638:
        /*0008*/ 	.byte	0x04, 0x17
        /*000a*/ 	.short	(.L_640 - .L_639)
.L_639:
        /*000c*/ 	.word	0x00000000
        /*0010*/ 	.short	0x0006
        /*0012*/ 	.short	0x0024
        /*0014*/ 	.byte	0x00, 0xf0, 0x11, 0x00


	//----- nvinfo : EIATTR_KPARAM_INFO
	.align		4
.L_640:
        /*0018*/ 	.byte	0x04, 0x17
        /*001a*/ 	.short	(.L_642 - .L_641)
.L_641:
        /*001c*/ 	.word	0x00000000
        /*0020*/ 	.short	0x0005
        /*0022*/ 	.short	0x0020
        /*0024*/ 	.byte	0x00, 0xf0, 0x11, 0x00


	//----- nvinfo : EIATTR_KPARAM_INFO
	.align		4
.L_642:
        /*0028*/ 	.byte	0x04, 0x17
        /*002a*/ 	.short	(.L_644 - .L_643)
.L_643:
        /*002c*/ 	.word	0x00000000
        /*0030*/ 	.short	0x0004
        /*0032*/ 	.short	0x0018
        /*0034*/ 	.byte	0x00, 0xf5, 0x21, 0x00


	//----- nvinfo : EIATTR_KPARAM_INFO
	.align		4
.L_644:
        /*0038*/ 	.byte	0x04, 0x17
        /*003a*/ 	.short	(.L_646 - .L_645)
.L_645:
        /*003c*/ 	.word	0x00000000
        /*0040*/ 	.short	0x0003
        /*0042*/ 	.short	0x0014
        /*0044*/ 	.byte	0x00, 0xf0, 0x11, 0x00


	//----- nvinfo : EIATTR_KPARAM_INFO
	.align		4
.L_646:
        /*0048*/ 	.byte	0x04, 0x17
        /*004a*/ 	.short	(.L_648 - .L_647)
.L_647:
        /*004c*/ 	.word	0x00000000
        /*0050*/ 	.short	0x0002
        /*0052*/ 	.short	0x0010
        /*0054*/ 	.byte	0x00, 0xf0, 0x11, 0x00


	//----- nvinfo : EIATTR_KPARAM_INFO
	.align		4
.L_648:
        /*0058*/ 	.byte	0x04, 0x17
        /*005a*/ 	.short	(.L_650 - .L_649)
.L_649:
        /*005c*/ 	.word	0x00000000
        /*0060*/ 	.short	0x0001
        /*0062*/ 	.short	0x0008
        /*0064*/ 	.byte	0x00, 0xf5, 0x21, 0x00


	//----- nvinfo : EIATTR_KPARAM_INFO
	.align		4
.L_650:
        /*0068*/ 	.byte	0x04, 0x17
        /*006a*/ 	.short	(.L_652 - .L_651)
.L_651:
        /*006c*/ 	.word	0x00000000
        /*0070*/ 	.short	0x0000
        /*0072*/ 	.short	0x0000
        /*0074*/ 	.byte	0x00, 0xf0, 0x11, 0x00


	//----- nvinfo : EIATTR_SPARSE_MMA_MASK
	.align		4
.L_652:
        /*0078*/ 	.byte	0x03, 0x50
        /*007a*/ 	.short	0x0000


	//----- nvinfo : EIATTR_MAXREG_COUNT
	.align		4
        /*007c*/ 	.byte	0x03, 0x1b
        /*007e*/ 	.short	0x00ff


	//----- nvinfo : EIATTR_MERCURY_ISA_VERSION
	.align		4
        /*0080*/ 	.byte	0x03, 0x5f
        /*0082*/ 	.short	0x0101


	//----- nvinfo : EIATTR_VRC_CTA_INIT_COUNT
	.align		4
        /*0084*/ 	.byte	0x02, 0x4a
	.zero		1
	.zero		1


	//----- nvinfo : EIATTR_EXIT_INSTR_OFFSETS
	.align		4
        /*0088*/ 	.byte	0x04, 0x1c
        /*008a*/ 	.short	(.L_654 - .L_653)


	//   ....[0]....
.L_653:
        /*008c*/ 	.word	0x00000070


	//   ....[1]....
        /*0090*/ 	.word	0x00000430


	//----- nvinfo : EIATTR_CBANK_PARAM_SIZE
	.align		4
.L_654:
        /*0094*/ 	.byte	0x03, 0x19
        /*0096*/ 	.short	0x0028


	//----- nvinfo : EIATTR_PARAM_CBANK
	.align		4
        /*0098*/ 	.byte	0x04, 0x0a
        /*009a*/ 	.short	(.L_656 - .L_655)
	.align		4
.L_655:
        /*009c*/ 	.word	index@(.nv.constant0.vector_erfc)
        /*00a0*/ 	.short	0x0380
        /*00a2*/ 	.short	0x0028


	//----- nvinfo : EIATTR_SW_WAR
	.align		4
.L_656:
        /*00a4*/ 	.byte	0x04, 0x36
        /*00a6*/ 	.short	(.L_658 - .L_657)
.L_657:
        /*00a8*/ 	.word	0x00000008
.L_658:


//--------------------- .nv.info.vector_erf_inv   --------------------------
	.section	.nv.info.vector_erf_inv,"",@"SHT_CUDA_INFO"
	.sectionflags	@""
	.align	4


	//----- nvinfo : EIATTR_CUDA_API_VERSION
	.align		4
        /*0000*/ 	.byte	0x04, 0x37
        /*0002*/ 	.short	(.L_660 - .L_659)
.L_659:
        /*0004*/ 	.word	0x00000082


	//----- nvinfo : EIATTR_KPARAM_INFO
	.align		4
.L_660:
        /*0008*/ 	.byte	0x04, 0x17
        /*000a*/ 	.short	(.L_662 - .L_661)
.L_661:
        /*000c*/ 	.word	0x00000000
        /*0010*/ 	.short	0x0006
        /*0012*/ 	.short	0x0024
        /*0014*/ 	.byte	0x00, 0xf0, 0x11, 0x00


	//----- nvinfo : EIATTR_KPARAM_INFO
	.align		4
.L_662:
        /*0018*/ 	.byte	0x04, 0x17
        /*001a*/ 	.short	(.L_664 - .L_663)
.L_663:
        /*001c*/ 	.word	0x00000000
        /*0020*/ 	.short	0x0005
        /*0022*/ 	.short	0x0020
        /*0024*/ 	.byte	0x00, 0xf0, 0x11, 0x00


	//----- nvinfo : EIATTR_KPARAM_INFO
	.align		4
.L_664:
        /*0028*/ 	.byte	0x04, 0x17
        /*002a*/ 	.short	(.L_666 - .L_665)
.L_665:
        /*002c*/ 	.word	0x00000000
        /*0030*/ 	.short	0x0004
        /*0032*/ 	.short	0x0018
        /*0034*/ 	.byte	0x00, 0xf5, 0x21, 0x00


	//----- nvinfo : EIATTR_KPARAM_INFO
	.align		4
.L_666:
        /*0038*/ 	.byte	0x04, 0x17
        /*003a*/ 	.short	(.L_668 - .L_667)
.L_667:
        /*003c*/ 	.word	0x00000000
        /*0040*/ 	.short	0x0003
        /*0042*/ 	.short	0x0014
        /*0044*/ 	.byte	0x00, 0xf0, 0x11, 0x00


	//----- nvinfo : EIATTR_KPARAM_INFO
	.align		4
.L_668:
        /*0048*/ 	.byte	0x04, 0x17
        /*004a*/ 	.short	(.L_670 - .L_669)
.L_669:
        /*004c*/ 	.word	0x00000000
        /*0050*/ 	.short	0x0002
        /*0052*/ 	.short	0x0010
        /*0054*/ 	.byte	0x00, 0xf0, 0x11, 0x00


	//----- nvinfo : EIATTR_KPARAM_INFO
	.align		4
.L_670:
        /*0058*/ 	.byte	0x04, 0x17
        /*005a*/ 	.short	(.L_672 - .L_671)
.L_671:
        /*005c*/ 	.word	0x00000000
        /*0060*/ 	.short	0x0001
        /*0062*/ 	.short	0x0008
        /*0064*/ 	.byte	0x00, 0xf5, 0x21, 0x00


	//----- nvinfo : EIATTR_KPARAM_INFO
	.align		4
.L_672:
        /*0068*/ 	.byte	0x04, 0x17
        /*006a*/ 	.short	(.L_674 - .L_673)
.L_673:
        /*006c*/ 	.word	0x00000000
        /*0070*/ 	.short	0x0000
        /*0072*/ 	.short	0x0000
        /*0074*/ 	.byte	0x00, 0xf0, 0x11, 0x00


	//----- nvinfo : EIATTR_SPARSE_MMA_MASK
	.align		4
.L_674:
        /*0078*/ 	.byte	0x03, 0x50
        /*007a*/ 	.short	0x0000


	//----- nvinfo : EIATTR_MAXREG_COUNT
	.align		4
        /*007c*/ 	.byte	0x03, 0x1b
        /*007e*/ 	.short	0x00ff


	//----- nvinfo : EIATTR_MERCURY_ISA_VERSION
	.align		4
        /*0080*/ 	.byte	0x03, 0x5f
        /*0082*/ 	.short	0x0101


	//----- nvinfo : EIATTR_VRC_CTA_INIT_COUNT
	.align		4
        /*0084*/ 	.byte	0x02, 0x4a
	.zero		1
	.zero		1


	//----- nvinfo : EIATTR_EXIT_INSTR_OFFSETS
	.align		4
        /*0088*/ 	.byte	0x04, 0x1c
        /*008a*/ 	.short	(.L_676 - .L_675)


	//   ....[0]....
.L_675:
        /*008c*/ 	.word	0x00000070


	//   ....[1]....
        /*0090*/ 	.word	0x00000300


	//----- nvinfo : EIATTR_CRS_STACK_SIZE
	.align		4
.L_676:
        /*0094*/ 	.byte	0x04, 0x1e
        /*0096*/ 	.short	(.L_678 - .L_677)
.L_677:
        /*0098*/ 	.word	0x00000000


	//----- nvinfo : EIATTR_CBANK_PARAM_SIZE
	.align		4
.L_678:
        /*009c*/ 	.byte	0x03, 0x19
        /*009e*/ 	.short	0x0028


	//----- nvinfo : EIATTR_PARAM_CBANK
	.align		4
        /*00a0*/ 	.byte	0x04, 0x0a
        /*00a2*/ 	.short	(.L_680 - .L_679)
	.align		4
.L_679:
        /*00a4*/ 	.word	index@(.nv.constant0.vector_erf_inv)
        /*00a8*/ 	.short	0x0380
        /*00aa*/ 	.short	0x0028


	//----- nvinfo : EIATTR_SW_WAR
	.align		4
.L_680:
        /*00ac*/ 	.byte	0x04, 0x36
        /*00ae*/ 	.short	(.L_682 - .L_681)
.L_681:
        /*00b0*/ 	.word	0x00000008
.L_682:


//--------------------- .nv.info.vector_erf       --------------------------
	.section	.nv.info.vector_erf,"",@"SHT_CUDA_INFO"
	.sectionflags	@""
	.align	4


	//----- nvinfo : EIATTR_CUDA_API_VERSION
	.align		4
        /*0000*/ 	.byte	0x04, 0x37
        /*0002*/ 	.short	(.L_684 - .L_683)
.L_683:
        /*0004*/ 	.word	0x00000082


	//----- nvinfo : EIATTR_KPARAM_INFO
	.align		4
.L_684:
        /*0008*/ 	.byte	0x04, 0x17
        /*000a*/ 	.short	(.L_686 - .L_685)
.L_685:
        /*000c*/ 	.word	0x00000000
        /*0010*/ 	.short	0x0006
        /*0012*/ 	.short	0x0024
        /*0014*/ 	.byte	0x00, 0xf0, 0x11, 0x00


	//----- nvinfo : EIATTR_KPARAM_INFO
	.align		4
.L_686:
        /*0018*/ 	.byte	0x04, 0x17
        /*001a*/ 	.short	(.L_688 - .L_687)
.L_687:
        /*001c*/ 	.word	0x00000000
        /*0020*/ 	.short	0x0005
        /*0022*/ 	.short	0x0020
        /*0024*/ 	.byte	0x00, 0xf0, 0x11, 0x00


	//----- nvinfo : EIATTR_KPARAM_INFO
	.align		4
.L_688:
        /*0028*/ 	.byte	0x04, 0x17
        /*002a*/ 	.short	(.L_690 - .L_689)
.L_689:
        /*002c*/ 	.word	0x00000000
        /*0030*/ 	.short	0x0004
        /*0032*/ 	.short	0x0018
        /*0034*/ 	.byte	0x00, 0xf5, 0x21, 0x00


	//----- nvinfo : EIATTR_KPARAM_INFO
	.align		4
.L_690:
        /*0038*/ 	.byte	0x04, 0x17
        /*003a*/ 	.short	(.L_692 - .L_691)
.L_691:
        /*003c*/ 	.word	0x00000000
        /*0040*/ 	.short	0x0003
        /*0042*/ 	.short	0x0014
        /*0044*/ 	.byte	0x00, 0xf0, 0x11, 0x00


	//----- nvinfo : EIATTR_KPARAM_INFO
	.align		4
.L_692:
        /*0048*/ 	.byte	0x04, 0x17
        /*004a*/ 	.short	(.L_694 - .L_693)
.L_693:
        /*004c*/ 	.word	0x00000000
        /*0050*/ 	.short	0x0002
        /*0052*/ 	.short	0x0010
        /*0054*/ 	.byte	0x00, 0xf0, 0x11, 0x00


	//----- nvinfo : EIATTR_KPARAM_INFO
	.align		4
.L_694:
        /*0058*/ 	.byte	0x04, 0x17
        /*005a*/ 	.short	(.L_696 - .L_695)
.L_695:
        /*005c*/ 	.word	0x00000000
        /*0060*/ 	.short	0x0001
        /*0062*/ 	.short	0x0008
        /*0064*/ 	.byte	0x00, 0xf5, 0x21, 0x00


	//----- nvinfo : EIATTR_KPARAM_INFO
	.align		4
.L_696:
        /*0068*/ 	.byte	0x04, 0x17
        /*006a*/ 	.short	(.L_698 - .L_697)
.L_697:
        /*006c*/ 	.word	0x00000000
        /*0070*/ 	.short	0x0000
        /*0072*/ 	.short	0x0000
        /*0074*/ 	.byte	0x00, 0xf0, 0x11, 0x00


	//----- nvinfo : EIATTR_SPARSE_MMA_MASK
	.align		4
.L_698:
        /*0078*/ 	.byte	0x03, 0x50
        /*007a*/ 	.short	0x0000


	//----- nvinfo : EIATTR_MAXREG_COUNT
	.align		4
        /*007c*/ 	.byte	0x03, 0x1b
        /*007e*/ 	.short	0x00ff


	//----- nvinfo : EIATTR_MERCURY_ISA_VERSION
	.align		4
        /*0080*/ 	.byte	0x03, 0x5f
        /*0082*/ 	.short	0x0101


	//----- nvinfo : EIATTR_VRC_CTA_INIT_COUNT
	.align		4
        /*0084*/ 	.byte	0x02, 0x4a
	.zero		1
	.zero		1


	//----- nvinfo : EIATTR_EXIT_INSTR_OFFSETS
	.align		4
        /*0088*/ 	.byte	0x04, 0x1c
        /*008a*/ 	.short	(.L_700 - .L_699)


	//   ....[0]....
.L_699:
        /*008c*/ 	.word	0x00000070


	//   ....[1]....
        /*0090*/ 	.word	0x000002f0


	//----- nvinfo : EIATTR_CBANK_PARAM_SIZE
	.align		4
.L_700:
        /*0094*/ 	.byte	0x03, 0x19
        /*0096*/ 	.short	0x0028


	//----- nvinfo : EIATTR_PARAM_CBANK
	.align		4
        /*0098*/ 	.byte	0x04, 0x0a
        /*009a*/ 	.short	(.L_702 - .L_701)
	.align		4
.L_701:
        /*009c*/ 	.word	index@(.nv.constant0.vector_erf)
        /*00a0*/ 	.short	0x0380
        /*00a2*/ 	.short	0x0028


	//----- nvinfo : EIATTR_SW_WAR
	.align		4
.L_702:
        /*00a4*/ 	.byte	0x04, 0x36
        /*00a6*/ 	.short	(.L_704 - .L_703)
.L_703:
        /*00a8*/ 	.word	0x00000008
.L_704:


//--------------------- .nv.info.vector_atanh     --------------------------
	.section	.nv.info.vector_atanh,"",@"SHT_CUDA_INFO"
	.sectionflags	@""
	.align	4


	//----- nvinfo : EIATTR_CUDA_API_VERSION
	.align		4
        /*0000*/ 	.byte	0x04, 0x37
        /*0002*/ 	.short	(.L_706 - .L_705)
.L_705:
        /*0004*/ 	.word	0x00000082


	//----- nvinfo : EIATTR_KPARAM_INFO
	.align		4
.L_706:
        /*0008*/ 	.byte	0x04, 0x17
        /*000a*/ 	.short	(.L_708 - .L_707)
.L_707:
        /*000c*/ 	.word	0x00000000
        /*0010*/ 	.short	0x0006
        /*0012*/ 	.short	0x0024
        /*0014*/ 	.byte	0x00, 0xf0, 0x11, 0x00


	//----- nvinfo : EIATTR_KPARAM_INFO
	.align		4
.L_708:
        /*0018*/ 	.byte	0x04, 0x17
        /*001a*/ 	.short	(.L_710 - .L_709)
.L_709:
        /*001c*/ 	.word	0x00000000
        /*0020*/ 	.short	0x0005
        /*0022*/ 	.short	0x0020
        /*0024*/ 	.byte	0x00, 0xf0, 0x11, 0x00


	//----- nvinfo : EIATTR_KPARAM_INFO
	.align		4
.L_710:
        /*0028*/ 	.byte	0x04, 0x17
        /*002a*/ 	.short	(.L_712 - .L_711)
.L_711:
        /*002c*/ 	.word	0x00000000
        /*0030*/ 	.short	0x0004
        /*0032*/ 	.short	0x0018
        /*0034*/ 	.byte	0x00, 0xf5, 0x21, 0x00


	//----- nvinfo : EIATTR_KPARAM_INFO
	.align		4
.L_712:
        /*0038*/ 	.byte	0x04, 0x17
        /*003a*/ 	.short	(.L_714 - .L_713)
.L_713:
        /*003c*/ 	.word	0x00000000
        /*0040*/ 	.short	0x0003
        /*0042*/ 	.short	0x0014
        /*0044*/ 	.byte	0x00, 0xf0, 0x11, 0x00


	//----- nvinfo : EIATTR_KPARAM_INFO
	.align		4
.L_714:
        /*0048*/ 	.byte	0x04, 0x17
        /*004a*/ 	.short	(.L_716 - .L_715)
.L_715:
        /*004c*/ 	.word	0x00000000
        /*0050*/ 	.short	0x0002
        /*0052*/ 	.short	0x0010
        /*0054*/ 	.byte	0x00, 0xf0, 0x11, 0x00


	//----- nvinfo : EIATTR_KPARAM_INFO
	.align		4
.L_716:
        /*0058*/ 	.byte	0x04, 0x17
        /*005a*/ 	.short	(.L_718 - .L_717)
.L_717:
        /*005c*/ 	.word	0x00000000
        /*0060*/ 	.short	0x0001
        /*0062*/ 	.short	0x0008
        /*0064*/ 	.byte	0x00, 0xf5, 0x21, 0x00


	//----- nvinfo : EIATTR_KPARAM_INFO
	.align		4
.L_718:
        /*0068*/ 	.byte	0x04, 0x17
        /*006a*/ 	.short	(.L_720 - .L_719)
.L_719:
        /*006c*/ 	.word	0x00000000
        /*0070*/ 	.short	0x0000
        /*0072*/ 	.short	0x0000
        /*0074*/ 	.byte	0x00, 0xf0, 0x11, 0x00


	//----- nvinfo : EIATTR_SPARSE_MMA_MASK
	.align		4
.L_720:
        /*0078*/ 	.byte	0x03, 0x50
        /*007a*/ 	.short	0x0000


	//----- nvinfo : EIATTR_MAXREG_COUNT
	.align		4
        /*007c*/ 	.byte	0x03, 0x1b
        /*007e*/ 	.short	0x00ff


	//----- nvinfo : EIATTR_MERCURY_ISA_VERSION
	.align		4
        /*0080*/ 	.byte	0x03, 0x5f
        /*0082*/ 	.short	0x0101


	//----- nvinfo : EIATTR_VRC_CTA_INIT_COUNT
	.align		4
        /*0084*/ 	.byte	0x02, 0x4a
	.zero		1
	.zero		1


	//----- nvinfo : EIATTR_EXIT_INSTR_OFFSETS
	.align		4
        /*0088*/ 	.byte	0x04, 0x1c
        /*008a*/ 	.short	(.L_722 - .L_721)


	//   ....[0]....
.L_721:
        /*008c*/ 	.word	0x00000070


	//   ....[1]....
        /*0090*/ 	.word	0x00000380


	//----- nvinfo : EIATTR_CBANK_PARAM_SIZE
	.align		4
.L_722:
        /*0094*/ 	.byte	0x03, 0x19
        /*0096*/ 	.short	0x0028


	//----- nvinfo : EIATTR_PARAM_CBANK
	.align		4
        /*0098*/ 	.byte	0x04, 0x0a
        /*009a*/ 	.short	(.L_724 - .L_723)
	.align		4
.L_723:
        /*009c*/ 	.word	index@(.nv.constant0.vector_atanh)
        /*00a0*/ 	.short	0x0380
        /*00a2*/ 	.short	0x0028


	//----- nvinfo : EIATTR_SW_WAR
	.align		4
.L_724:
        /*00a4*/ 	.byte	0x04, 0x36
        /*00a6*/ 	.short	(.L_726 - .L_725)
.L_725:
        /*00a8*/ 	.word	0x00000008
.L_726:


//--------------------- .nv.info.vector_acosh     --------------------------
	.section	.nv.info.vector_acosh,"",@"SHT_CUDA_INFO"
	.sectionflags	@""
	.align	4


	//----- nvinfo : EIATTR_CUDA_API_VERSION
	.align		4
        /*0000*/ 	.byte	0x04, 0x37
        /*0002*/ 	.short	(.L_728 - .L_727)
.L_727:
        /*0004*/ 	.word	0x00000082


	//----- nvinfo : EIATTR_KPARAM_INFO
	.align		4
.L_728:
        /*0008*/ 	.byte	0x04, 0x17
        /*000a*/ 	.short	(.L_730 - .L_729)
.L_729:
        /*000c*/ 	.word	0x00000000
        /*0010*/ 	.short	0x0006
        /*0012*/ 	.short	0x0024
        /*0014*/ 	.byte	0x00, 0xf0, 0x11, 0x00


	//----- nvinfo : EIATTR_KPARAM_INFO
	.align		4
.L_730:
        /*0018*/ 	.byte	0x04, 0x17
        /*001a*/ 	.short	(.L_732 - .L_731)
.L_731:
        /*001c*/ 	.word	0x00000000
        /*0020*/ 	.short	0x0005
        /*0022*/ 	.short	0x0020
        /*0024*/ 	.byte	0x00, 0xf0, 0x11, 0x00


	//----- nvinfo : EIATTR_KPARAM_INFO
	.align		4
.L_732:
        /*0028*/ 	.byte	0x04, 0x17
        /*002a*/ 	.short	(.L_734 - .L_733)
.L_733:
        /*002c*/ 	.word	0x00000000
        /*0030*/ 	.short	0x0004
        /*0032*/ 	.short	0x0018
        /*0034*/ 	.byte	0x00, 0xf5, 0x21, 0x00


	//----- nvinfo : EIATTR_KPARAM_INFO
	.align		4
.L_734:
        /*0038*/ 	.byte	0x04, 0x17
        /*003a*/ 	.short	(.L_736 - .L_735)
.L_735:
        /*003c*/ 	.word	0x00000000
        /*0040*/ 	.short	0x0003
        /*0042*/ 	.short	0x0014
        /*0044*/ 	.byte	0x00, 0xf0, 0x11, 0x00


	//----- nvinfo : EIATTR_KPARAM_INFO
	.align		4
.L_736:
        /*0048*/ 	.byte	0x04, 0x17
        /*004a*/ 	.short	(.L_738 - .L_737)
.L_737:
        /*004c*/ 	.word	0x00000000
        /*0050*/ 	.short	0x0002
        /*0052*/ 	.short	0x0010
        /*0054*/ 	.byte	0x00, 0xf0, 0x11, 0x00


	//----- nvinfo : EIATTR_KPARAM_INFO
	.align		4
.L_738:
        /*0058*/ 	.byte	0x04, 0x17
        /*005a*/ 	.short	(.L_740 - .L_739)
.L_739:
        /*005c*/ 	.word	0x00000000
        /*0060*/ 	.short	0x0001
        /*0062*/ 	.short	0x0008
        /*0064*/ 	.byte	0x00, 0xf5, 0x21, 0x00


	//----- nvinfo : EIATTR_KPARAM_INFO
	.align		4
.L_740:
        /*0068*/ 	.byte	0x04, 0x17
        /*006a*/ 	.short	(.L_742 - .L_741)
.L_741:
        /*006c*/ 	.word	0x00000000
        /*0070*/ 	.short	0x0000
        /*0072*/ 	.short	0x0000
        /*0074*/ 	.byte	0x00, 0xf0, 0x11, 0x00


	//----- nvinfo : EIATTR_SPARSE_MMA_MASK
	.align		4
.L_742:
        /*0078*/ 	.byte	0x03, 0x50
        /*007a*/ 	.short	0x0000


	//----- nvinfo : EIATTR_MAXREG_COUNT
	.align		4
        /*007c*/ 	.byte	0x03, 0x1b
        /*007e*/ 	.short	0x00ff


	//----- nvinfo : EIATTR_MERCURY_ISA_VERSION
	.align		4
        /*0080*/ 	.byte	0x03, 0x5f
        /*0082*/ 	.short	0x0101


	//----- nvinfo : EIATTR_VRC_CTA_INIT_COUNT
	.align		4
        /*0084*/ 	.byte	0x02, 0x4a
	.zero		1
	.zero		1


	//----- nvinfo : EIATTR_EXIT_INSTR_OFFSETS
	.align		4
        /*0088*/ 	.byte	0x04, 0x1c
        /*008a*/ 	.short	(.L_744 - .L_743)


	//   ....[0]....
.L_743:
        /*008c*/ 	.word	0x00000070


	//   ....[1]....
        /*0090*/ 	.word	0x000003c0


	//----- nvinfo : EIATTR_CBANK_PARAM_SIZE
	.align		4
.L_744:
        /*0094*/ 	.byte	0x03, 0x19
        /*0096*/ 	.short	0x0028


	//----- nvinfo : EIATTR_PARAM_CBANK
	.align		4
        /*0098*/ 	.byte	0x04, 0x0a
        /*009a*/ 	.short	(.L_746 - .L_745)
	.align		4
.L_745:
        /*009c*/ 	.word	index@(.nv.constant0.vector_acosh)
        /*00a0*/ 	.short	0x0380
        /*00a2*/ 	.short	0x0028


	//----- nvinfo : EIATTR_SW_WAR
	.align		4
.L_746:
        /*00a4*/ 	.byte	0x04, 0x36
        /*00a6*/ 	.short	(.L_748 - .L_747)
.L_747:
        /*00a8*/ 	.word	0x00000008
.L_748:


//--------------------- .nv.info.vector_asinh     --------------------------
	.section	.nv.info.vector_asinh,"",@"SHT_CUDA_INFO"
	.sectionflags	@""
	.align	4


	//----- nvinfo : EIATTR_CUDA_API_VERSION
	.align		4
        /*0000*/ 	.byte	0x04, 0x37
        /*0002*/ 	.short	(.L_750 - .L_749)
.L_749:
        /*0004*/ 	.word	0x00000082


	//----- nvinfo : EIATTR_KPARAM_INFO
	.align		4
.L_750:
        /*0008*/ 	.byte	0x04, 0x17
        /*000a*/ 	.short	(.L_752 - .L_751)
.L_751:
        /*000c*/ 	.word	0x00000000
        /*0010*/ 	.short	0x0006
        /*0012*/ 	.short	0x0024
        /*0014*/ 	.byte	0x00, 0xf0, 0x11, 0x00


	//----- nvinfo : EIATTR_KPARAM_INFO
	.align		4
.L_752:
        /*0018*/ 	.byte	0x04, 0x17
        /*001a*/ 	.short	(.L_754 - .L_753)
.L_753:
        /*001c*/ 	.word	0x00000000
        /*0020*/ 	.short	0x0005
        /*0022*/ 	.short	0x0020
        /*0024*/ 	.byte	0x00, 0xf0, 0x11, 0x00


	//----- nvinfo : EIATTR_KPARAM_INFO
	.align		4
.L_754:
        /*0028*/ 	.byte	0x04, 0x17
        /*002a*/ 	.short	(.L_756 - .L_755)
.L_755:
        /*002c*/ 	.word	0x00000000
        /*0030*/ 	.short	0x0004
        /*0032*/ 	.short	0x0018
        /*0034*/ 	.byte	0x00, 0xf5, 0x21, 0x00


	//----- nvinfo : EIATTR_KPARAM_INFO
	.align		4
.L_756:
        /*0038*/ 	.byte	0x04, 0x17
        /*003a*/ 	.short	(.L_758 - .L_757)
.L_757:
        /*003c*/ 	.word	0x00000000
        /*0040*/ 	.short	0x0003
        /*0042*/ 	.short	0x0014
        /*0044*/ 	.byte	0x00, 0xf0, 0x11, 0x00


	//----- nvinfo : EIATTR_KPARAM_INFO
	.align		4
.L_758:
        /*0048*/ 	.byte	0x04, 0x17
        /*004a*/ 	.short	(.L_760 - .L_759)
.L_759:
        /*004c*/ 	.word	0x00000000
        /*0050*/ 	.short	0x0002
        /*0052*/ 	.short	0x0010
        /*0054*/ 	.byte	0x00, 0xf0, 0x11, 0x00


	//----- nvinfo : EIATTR_KPARAM_INFO
	.align		4
.L_760:
        /*0058*/ 	.byte	0x04, 0x17
        /*005a*/ 	.short	(.L_762 - .L_761)
.L_761:
        /*005c*/ 	.word	0x00000000
        /*0060*/ 	.short	0x0001
        /*0062*/ 	.short	0x0008
        /*0064*/ 	.byte	0x00, 0xf5, 0x21, 0x00


	//----- nvinfo : EIATTR_KPARAM_INFO
	.align		4
.L_762:
        /*0068*/ 	.byte	0x04, 0x17
        /*006a*/ 	.short	(.L_764 - .L_763)
.L_763:
        /*006c*/ 	.word	0x00000000
        /*0070*/ 	.short	0x0000
        /*0072*/ 	.short	0x0000
        /*0074*/ 	.byte	0x00, 0xf0, 0x11, 0x00


	//----- nvinfo : EIATTR_SPARSE_MMA_MASK
	.align		4
.L_764:
        /*0078*/ 	.byte	0x03, 0x50
        /*007a*/ 	.short	0x0000


	//----- nvinfo : EIATTR_MAXREG_COUNT
	.align		4
        /*007c*/ 	.byte	0x03, 0x1b
        /*007e*/ 	.short	0x00ff


	//----- nvinfo : EIATTR_MERCURY_ISA_VERSION
	.align		4
        /*0080*/ 	.byte	0x03, 0x5f
        /*0082*/ 	.short	0x0101


	//----- nvinfo : EIATTR_VRC_CTA_INIT_COUNT
	.align		4
        /*0084*/ 	.byte	0x02, 0x4a
	.zero		1
	.zero		1


	//----- nvinfo : EIATTR_EXIT_INSTR_OFFSETS
	.align		4
        /*0088*/ 	.byte	0x04, 0x1c
        /*008a*/ 	.short	(.L_766 - .L_765)


	//   ....[0]....
.L_765:
        /*008c*/ 	.word	0x00000070


	//   ....[1]....
        /*0090*/ 	.word	0x000003b0


	//----- nvinfo : EIATTR_CBANK_PARAM_SIZE
	.align		4
.L_766:
        /*0094*/ 	.byte	0x03, 0x19
        /*0096*/ 	.short	0x0028


	//----- nvinfo : EIATTR_PARAM_CBANK
	.align		4
        /*0098*/ 	.byte	0x04, 0x0a
        /*009a*/ 	.short	(.L_768 - .L_767)
	.align		4
.L_767:
        /*009c*/ 	.word	index@(.nv.constant0.vector_asinh)
        /*00a0*/ 	.short	0x0380
        /*00a2*/ 	.short	0x0028


	//----- nvinfo : EIATTR_SW_WAR
	.align		4
.L_768:
        /*00a4*/ 	.byte	0x04, 0x36
        /*00a6*/ 	.short	(.L_770 - .L_769)
.L_769:
        /*00a8*/ 	.word	0x00000008
.L_770:


//--------------------- .nv.info.vector_tanh      --------------------------
	.section	.nv.info.vector_tanh,"",@"SHT_CUDA_INFO"
	.sectionflags	@""
	.align	4


	//----- nvinfo : EIATTR_CUDA_API_VERSION
	.align		4
        /*0000*/ 	.byte	0x04, 0x37
        /*0002*/ 	.short	(.L_772 - .L_771)
.L_771:
        /*0004*/ 	.word	0x00000082


	//----- nvinfo : EIATTR_KPARAM_INFO
	.align		4
.L_772:
        /*0008*/ 	.byte	0x04, 0x17
        /*000a*/ 	.short	(.L_774 - .L_773)
.L_773:
        /*000c*/ 	.word	0x00000000
        /*0010*/ 	.short	0x0006
        /*0012*/ 	.short	0x0024
        /*0014*/ 	.byte	0x00, 0xf0, 0x11, 0x00


	//----- nvinfo : EIATTR_KPARAM_INFO
	.align		4
.L_774:
        /*0018*/ 	.byte	0x04, 0x17
        /*001a*/ 	.short	(.L_776 - .L_775)
.L_775:
        /*001c*/ 	.word	0x00000000
        /*0020*/ 	.short	0x0005
        /*0022*/ 	.short	0x0020
        /*0024*/ 	.byte	0x00, 0xf0, 0x11, 0x00


	//----- nvinfo : EIATTR_KPARAM_INFO
	.align		4
.L_776:
        /*0028*/ 	.byte	0x04, 0x17
        /*002a*/ 	.short	(.L_778 - .L_777)
.L_777:
        /*002c*/ 	.word	0x00000000
        /*0030*/ 	.short	0x0004
        /*0032*/ 	.short	0x0018
        /*0034*/ 	.byte	0x00, 0xf5, 0x21, 0x00


	//----- nvinfo : EIATTR_KPARAM_INFO
	.align		4
.L_778:
        /*0038*/ 	.byte	0x04, 0x17
        /*003a*/ 	.short	(.L_780 - .L_779)
.L_779:
        /*003c*/ 	.word	0x00000000
        /*0040*/ 	.short	0x0003
        /*0042*/ 	.short	0x0014
        /*0044*/ 	.byte	0x00, 0xf0, 0x11, 0x00


	//----- nvinfo : EIATTR_KPARAM_INFO
	.align		4
.L_780:
        /*0048*/ 	.byte	0x04, 0x17
        /*004a*/ 	.short	(.L_782 - .L_781)
.L_781:
        /*004c*/ 	.word	0x00000000
        /*0050*/ 	.short	0x0002
        /*0052*/ 	.short	0x0010
        /*0054*/ 	.byte	0x00, 0xf0, 0x11, 0x00


	//----- nvinfo : EIATTR_KPARAM_INFO
	.align		4
.L_782:
        /*0058*/ 	.byte	0x04, 0x17
        /*005a*/ 	.short	(.L_784 - .L_783)
.L_783:
        /*005c*/ 	.word	0x00000000
        /*0060*/ 	.short	0x0001
        /*0062*/ 	.short	0x0008
        /*0064*/ 	.byte	0x00, 0xf5, 0x21, 0x00


	//----- nvinfo : EIATTR_KPARAM_INFO
	.align		4
.L_784:
        /*0068*/ 	.byte	0x04, 0x17
        /*006a*/ 	.short	(.L_786 - .L_785)
.L_785:
        /*006c*/ 	.word	0x00000000
        /*0070*/ 	.short	0x0000
        /*0072*/ 	.short	0x0000
        /*0074*/ 	.byte	0x00, 0xf0, 0x11, 0x00


	//----- nvinfo : EIATTR_SPARSE_MMA_MASK
	.align		4
.L_786:
        /*0078*/ 	.byte	0x03, 0x50
        /*007a*/ 	.short	0x0000


	//----- nvinfo : EIATTR_MAXREG_COUNT
	.align		4
        /*007c*/ 	.byte	0x03, 0x1b
        /*007e*/ 	.short	0x00ff


	//----- nvinfo : EIATTR_MERCURY_ISA_VERSION
	.align		4
        /*0080*/ 	.byte	0x03, 0x5f
        /*0082*/ 	.short	0x0101


	//----- nvinfo : EIATTR_VRC_CTA_INIT_COUNT
	.align		4
        /*0084*/ 	.byte	0x02, 0x4a
	.zero		1
	.zero		1


	//----- nvinfo : EIATTR_EXIT_INSTR_OFFSETS
	.align		4
        /*0088*/ 	.byte	0x04, 0x1c
        /*008a*/ 	.short	(.L_788 - .L_787)


	//   ....[0]....
.L_787:
        /*008c*/ 	.word	0x00000070


	//   ....[1]....
        /*0090*/ 	.word	0x00000240


	//----- nvinfo : EIATTR_CBANK_PARAM_SIZE
	.align		4
.L_788:
        /*0094*/ 	.byte	0x03, 0x19
        /*0096*/ 	.short	0x0028


	//----- nvinfo : EIATTR_PARAM_CBANK
	.align		4
        /*0098*/ 	.byte	0x04, 0x0a
        /*009a*/ 	.short	(.L_790 - .L_789)
	.align		4
.L_789:
        /*009c*/ 	.word	index@(.nv.constant0.vector_tanh)
        /*00a0*/ 	.short	0x0380
        /*00a2*/ 	.short	0x0028


	//----- nvinfo : EIATTR_SW_WAR
	.align		4
.L_790:
        /*00a4*/ 	.byte	0x04, 0x36
        /*00a6*/ 	.short	(.L_792 - .L_791)
.L_791:
        /*00a8*/ 	.word	0x00000008
.L_792:


//--------------------- .nv.info.vector_cosh      --------------------------
	.section	.nv.info.vector_cosh,"",@"SHT_CUDA_INFO"
	.sectionflags	@""
	.align	4


	//----- nvinfo : EIATTR_CUDA_API_VERSION
	.align		4
        /*0000*/ 	.byte	0x04, 0x37
        /*0002*/ 	.short	(.L_794 - .L_793)
.L_793:
        /*0004*/ 	.word	0x00000082


	//----- nvinfo : EIATTR_KPARAM_INFO
	.align		4
.L_794:
        /*0008*/ 	.byte	0x04, 0x17
        /*000a*/ 	.short	(.L_796 - .L_795)
.L_795:
        /*000c*/ 	.word	0x00000000
        /*0010*/ 	.short	0x0006
        /*0012*/ 	.short	0x0024
        /*0014*/ 	.byte	0x00, 0xf0, 0x11, 0x00


	//----- nvinfo : EIATTR_KPARAM_INFO
	.align		4
.L_796:
        /*0018*/ 	.byte	0x04, 0x17
        /*001a*/ 	.short	(.L_798 - .L_797)
.L_797:
        /*001c*/ 	.word	0x00000000
        /*0020*/ 	.short	0x0005
        /*0022*/ 	.short	0x0020
        /*0024*/ 	.byte	0x00, 0xf0, 0x11, 0x00


	//----- nvinfo : EIATTR_KPARAM_INFO
	.align		4
.L_798:
        /*0028*/ 	.byte	0x04, 0x17
        /*002a*/ 	.short	(.L_800 - .L_799)
.L_799:
        /*002c*/ 	.word	0x00000000
        /*0030*/ 	.short	0x0004
        /*0032*/ 	.short	0x0018
        /*0034*/ 	.byte	0x00, 0xf5, 0x21, 0x00


	//----- nvinfo : EIATTR_KPARAM_INFO
	.align		4
.L_800:
        /*0038*/ 	.byte	0x04, 0x17
        /*003a*/ 	.short	(.L_802 - .L_801)
.L_801:
        /*003c*/ 	.word	0x00000000
        /*0040*/ 	.short	0x0003
        /*0042*/ 	.short	0x0014
        /*0044*/ 	.byte	0x00, 0xf0, 0x11, 0x00


	//----- nvinfo : EIATTR_KPARAM_INFO
	.align		4
.L_802:
        /*0048*/ 	.byte	0x04, 0x17
        /*004a*/ 	.short	(.L_804 - .L_803)
.L_803:
        /*004c*/ 	.word	0x00000000
        /*0050*/ 	.short	0x0002
        /*0052*/ 	.short	0x0010
        /*0054*/ 	.byte	0x00, 0xf0, 0x11, 0x00


	//----- nvinfo : EIATTR_KPARAM_INFO
	.align		4
.L_804:
        /*0058*/ 	.byte	0x04, 0x17
        /*005a*/ 	.short	(.L_806 - .L_805)
.L_805:
        /*005c*/ 	.word	0x00000000
        /*0060*/ 	.short	0x0001
        /*0062*/ 	.short	0x0008
        /*0064*/ 	.byte	0x00, 0xf5, 0x21, 0x00


	//----- nvinfo : EIATTR_KPARAM_INFO
	.align		4
.L_806:
        /*0068*/ 	.byte	0x04, 0x17
        /*006a*/ 	.short	(.L_808 - .L_807)
.L_807:
        /*006c*/ 	.word	0x00000000
        /*0070*/ 	.short	0x0000
        /*0072*/ 	.short	0x0000
        /*0074*/ 	.byte	0x00, 0xf0, 0x11, 0x00


	//----- nvinfo : EIATTR_SPARSE_MMA_MASK
	.align		4
.L_808:
        /*0078*/ 	.byte	0x03, 0x50
        /*007a*/ 	.short	0x0000


	//----- nvinfo : EIATTR_MAXREG_COUNT
	.align		4
        /*007c*/ 	.byte	0x03, 0x1b
        /*007e*/ 	.short	0x00ff


	//----- nvinfo : EIATTR_MERCURY_ISA_VERSION
	.align		4
        /*0080*/ 	.byte	0x03, 0x5f
        /*0082*/ 	.short	0x0101


	//----- nvinfo : EIATTR_VRC_CTA_INIT_COUNT
	.align		4
        /*0084*/ 	.byte	0x02, 0x4a
	.zero		1
	.zero		1


	//----- nvinfo : EIATTR_EXIT_INSTR_OFFSETS
	.align		4
        /*0088*/ 	.byte	0x04, 0x1c
        /*008a*/ 	.short	(.L_810 - .L_809)


	//   ....[0]....
.L_809:
        /*008c*/ 	.word	0x00000070


	//   ....[1]....
        /*0090*/ 	.word	0x00000230


	//----- nvinfo : EIATTR_CBANK_PARAM_SIZE
	.align		4
.L_810:
        /*0094*/ 	.byte	0x03, 0x19
        /*0096*/ 	.short	0x0028


	//----- nvinfo : EIATTR_PARAM_CBANK
	.align		4
        /*0098*/ 	.byte	0x04, 0x0a
        /*009a*/ 	.short	(.L_812 - .L_811)
	.align		4
.L_811:
        /*009c*/ 	.word	index@(.nv.constant0.vector_cosh)
        /*00a0*/ 	.short	0x0380
        /*00a2*/ 	.short	0x0028


	//----- nvinfo : EIATTR_SW_WAR
	.align		4
.L_812:
        /*00a4*/ 	.byte	0x04, 0x36
        /*00a6*/ 	.short	(.L_814 - .L_813)
.L_813:
        /*00a8*/ 	.word	0x00000008
.L_814:


//--------------------- .nv.info.vector_sinh      --------------------------
	.section	.nv.info.vector_sinh,"",@"SHT_CUDA_INFO"
	.sectionflags	@""
	.align	4


	//----- nvinfo : EIATTR_CUDA_API_VERSION
	.align		4
        /*0000*/ 	.byte	0x04, 0x37
        /*0002*/ 	.short	(.L_816 - .L_815)
.L_815:
        /*0004*/ 	.word	0x00000082


	//----- nvinfo : EIATTR_KPARAM_INFO
	.align		4
.L_816:
        /*0008*/ 	.byte	0x04, 0x17
        /*000a*/ 	.short	(.L_818 - .L_817)
.L_817:
        /*000c*/ 	.word	0x00000000
        /*0010*/ 	.short	0x0006
        /*0012*/ 	.short	0x0024
        /*0014*/ 	.byte	0x00, 0xf0, 0x11, 0x00


	//----- nvinfo : EIATTR_KPARAM_INFO
	.align		4
.L_818:
        /*0018*/ 	.byte	0x04, 0x17
        /*001a*/ 	.short	(.L_820 - .L_819)
.L_819:
        /*001c*/ 	.word	0x00000000
        /*0020*/ 	.short	0x0005
        /*0022*/ 	.short	0x0020
        /*0024*/ 	.byte	0x00, 0xf0, 0x11, 0x00


	//----- nvinfo : EIATTR_KPARAM_INFO
	.align		4
.L_820:
        /*0028*/ 	.byte	0x04, 0x17
        /*002a*/ 	.short	(.L_822 - .L_821)
.L_821:
        /*002c*/ 	.word	0x00000000
        /*0030*/ 	.short	0x0004
        /*0032*/ 	.short	0x0018
        /*0034*/ 	.byte	0x00, 0xf5, 0x21, 0x00


	//----- nvinfo : EIATTR_KPARAM_INFO
	.align		4
.L_822:
        /*0038*/ 	.byte	0x04, 0x17
        /*003a*/ 	.short	(.L_824 - .L_823)
.L_823:
        /*003c*/ 	.word	0x00000000
        /*0040*/ 	.short	0x0003
        /*0042*/ 	.short	0x0014
        /*0044*/ 	.byte	0x00, 0xf0, 0x11, 0x00


	//----- nvinfo : EIATTR_KPARAM_INFO
	.align		4
.L_824:
        /*0048*/ 	.byte	0x04, 0x17
        /*004a*/ 	.short	(.L_826 - .L_825)
.L_825:
        /*004c*/ 	.word	0x00000000
        /*0050*/ 	.short	0x0002
        /*0052*/ 	.short	0x0010
        /*0054*/ 	.byte	0x00, 0xf0, 0x11, 0x00


	//----- nvinfo : EIATTR_KPARAM_INFO
	.align		4
.L_826:
        /*0058*/ 	.byte	0x04, 0x17
        /*005a*/ 	.short	(.L_828 - .L_827)
.L_827:
        /*005c*/ 	.word	0x00000000
        /*0060*/ 	.short	0x0001
        /*0062*/ 	.short	0x0008
        /*0064*/ 	.byte	0x00, 0xf5, 0x21, 0x00


	//----- nvinfo : EIATTR_KPARAM_INFO
	.align		4
.L_828:
        /*0068*/ 	.byte	0x04, 0x17
        /*006a*/ 	.short	(.L_830 - .L_829)
.L_829:
        /*006c*/ 	.word	0x00000000
        /*0070*/ 	.short	0x0000
        /*0072*/ 	.short	0x0000
        /*0074*/ 	.byte	0x00, 0xf0, 0x11, 0x00


	//----- nvinfo : EIATTR_SPARSE_MMA_MASK
	.align		4
.L_830:
        /*0078*/ 	.byte	0x03, 0x50
        /*007a*/ 	.short	0x0000


	//----- nvinfo : EIATTR_MAXREG_COUNT
	.align		4
        /*007c*/ 	.byte	0x03, 0x1b
        /*007e*/ 	.short	0x00ff


	//----- nvinfo : EIATTR_MERCURY_ISA_VERSION
	.align		4
        /*0080*/ 	.byte	0x03, 0x5f
        /*0082*/ 	.short	0x0101


	//----- nvinfo : EIATTR_VRC_CTA_INIT_COUNT
	.align		4
        /*0084*/ 	.byte	0x02, 0x4a
	.zero		1
	.zero		1


	//----- nvinfo : EIATTR_EXIT_INSTR_OFFSETS
	.align		4
        /*0088*/ 	.byte	0x04, 0x1c
        /*008a*/ 	.short	(.L_832 - .L_831)


	//   ....[0]....
.L_831:
        /*008c*/ 	.word	0x00000070


	//   ....[1]....
        /*0090*/ 	.word	0x000002c0


	//----- nvinfo : EIATTR_CBANK_PARAM_SIZE
	.align		4
.L_832:
        /*0094*/ 	.byte	0x03, 0x19
        /*0096*/ 	.short	0x0028


	//----- nvinfo : EIATTR_PARAM_CBANK
	.align		4
        /*0098*/ 	.byte	0x04, 0x0a
        /*009a*/ 	.short	(.L_834 - .L_833)
	.align		4
.L_833:
        /*009c*/ 	.word	index@(.nv.constant0.vector_sinh)
        /*00a0*/ 	.short	0x0380
        /*00a2*/ 	.short	0x0028


	//----- nvinfo : EIATTR_SW_WAR
	.align		4
.L_834:
        /*00a4*/ 	.byte	0x04, 0x36
        /*00a6*/ 	.short	(.L_836 - .L_835)
.L_835:
        /*00a8*/ 	.word	0x00000008
.L_836:


//--------------------- .nv.info.vector_atan2     --------------------------
	.section	.nv.info.vector_atan2,"",@"SHT_CUDA_INFO"
	.sectionflags	@""
	.align	4


	//----- nvinfo : EIATTR_CUDA_API_VERSION
	.align		4
        /*0000*/ 	.byte	0x04, 0x37
        /*0002*/ 	.short	(.L_838 - .L_837)
.L_837:
        /*0004*/ 	.word	0x00000082


	//----- nvinfo : EIATTR_KPARAM_INFO
	.align		4
.L_838:
        /*0008*/ 	.byte	0x04, 0x17
        /*000a*/ 	.short	(.L_840 - .L_839)
.L_839:
        /*000c*/ 	.word	0x00000000
        /*0010*/ 	.short	0x0009
        /*0012*/ 	.short	0x0034
        /*0014*/ 	.byte	0x00, 0xf0, 0x11, 0x00


	//----- nvinfo : EIATTR_KPARAM_INFO
	.align		4
.L_840:
        /*0018*/ 	.byte	0x04, 0x17
        /*001a*/ 	.short	(.L_842 - .L_841)
.L_841:
        /*001c*/ 	.word	0x00000000
        /*0020*/ 	.short	0x0008
        /*0022*/ 	.short	0x0030
        /*0024*/ 	.byte	0x00, 0xf0, 0x11, 0x00


	//----- nvinfo : EIATTR_KPARAM_INFO
	.align		4
.L_842:
        /*0028*/ 	.byte	0x04, 0x17
        /*002a*/ 	.short	(.L_844 - .L_843)
.L_843:
        /*002c*/ 	.word	0x00000000
        /*0030*/ 	.short	0x0007
        /*0032*/ 	.short	0x0028
        /*0034*/ 	.byte	0x00, 0xf5, 0x21, 0x00


	//----- nvinfo : EIATTR_KPARAM_INFO
	.align		4
.L_844:
        /*0038*/ 	.byte	0x04, 0x17
        /*003a*/ 	.short	(.L_846 - .L_845)
.L_845:
        /*003c*/ 	.word	0x00000000
        /*0040*/ 	.short	0x0006
        /*0042*/ 	.short	0x0024
        /*0044*/ 	.byte	0x00, 0xf0, 0x11, 0x00


	//----- nvinfo : EIATTR_KPARAM_INFO
	.align		4
.L_846:
        /*0048*/ 	.byte	0x04, 0x17
        /*004a*/ 	.short	(.L_848 - .L_847)
.L_847:
        /*004c*/ 	.word	0x00000000
        /*0050*/ 	.short	0x0005
        /*0052*/ 	.short	0x0020
        /*0054*/ 	.byte	0x00, 0xf0, 0x11, 0x00


	//----- nvinfo : EIATTR_KPARAM_INFO
	.align		4
.L_848:
        /*0058*/ 	.byte	0x04, 0x17
        /*005a*/ 	.short	(.L_850 - .L_849)
.L_849:
        /*005c*/ 	.word	0x00000000
        /*0060*/ 	.short	0x0004
        /*0062*/ 	.short	0x0018
        /*0064*/ 	.byte	0x00, 0xf5, 0x21, 0x00


	//----- nvinfo : EIATTR_KPARAM_INFO
	.align		4
.L_850:
        /*0068*/ 	.byte	0x04, 0x17
        /*006a*/ 	.short	(.L_852 - .L_851)
.L_851:
        /*006c*/ 	.word	0x00000000
        /*0070*/ 	.short	0x0003
        /*0072*/ 	.short	0x0014
        /*0074*/ 	.byte	0x00, 0xf0, 0x11, 0x00


	//----- nvinfo : EIATTR_KPARAM_INFO
	.align		4
.L_852:
        /*0078*/ 	.byte	0x04, 0x17
        /*007a*/ 	.short	(.L_854 - .L_853)
.L_853:
        /*007c*/ 	.word	0x00000000
        /*0080*/ 	.short	0x0002
        /*0082*/ 	.short	0x0010
        /*0084*/ 	.byte	0x00, 0xf0, 0x11, 0x00


	//----- nvinfo : EIATTR_KPARAM_INFO
	.align		4
.L_854:
        /*0088*/ 	.byte	0x04, 0x17
        /*008a*/ 	.short	(.L_856 - .L_855)
.L_855:
        /*008c*/ 	.word	0x00000000
        /*0090*/ 	.short	0x0001
        /*0092*/ 	.short	0x0008
        /*0094*/ 	.byte	0x00, 0xf5, 0x21, 0x00


	//----- nvinfo : EIATTR_KPARAM_INFO
	.align		4
.L_856:
        /*0098*/ 	.byte	0x04, 0x17
        /*009a*/ 	.short	(.L_858 - .L_857)
.L_857:
        /*009c*/ 	.word	0x00000000
        /*00a0*/ 	.short	0x0000
        /*00a2*/ 	.short	0x0000
        /*00a4*/ 	.byte	0x00, 0xf0, 0x11, 0x00


	//----- nvinfo : EIATTR_SPARSE_MMA_MASK
	.align		4
.L_858:
        /*00a8*/ 	.byte	0x03, 0x50
        /*00aa*/ 	.short	0x0000


	//----- nvinfo : EIATTR_MAXREG_COUNT
	.align		4
        /*00ac*/ 	.byte	0x03, 0x1b
        /*00ae*/ 	.short	0x00ff


	//----- nvinfo : EIATTR_MERCURY_ISA_VERSION
	.align		4
        /*00b0*/ 	.byte	0x03, 0x5f
        /*00b2*/ 	.short	0x0101


	//----- nvinfo : EIATTR_VRC_CTA_INIT_COUNT
	.align		4
        /*00b4*/ 	.byte	0x02, 0x4a
	.zero		1
	.zero		1


	//----- nvinfo : EIATTR_EXIT_INSTR_OFFSETS
	.align		4
        /*00b8*/ 	.byte	0x04, 0x1c
        /*00ba*/ 	.short	(.L_860 - .L_859)


	//   ....[0]....
.L_859:
        /*00bc*/ 	.word	0x00000070


	//   ....[1]....
        /*00c0*/ 	.word	0x00000430


	//----- nvinfo : EIATTR_CRS_STACK_SIZE
	.align		4
.L_860:
        /*00c4*/ 	.byte	0x04, 0x1e
        /*00c6*/ 	.short	(.L_862 - .L_861)
.L_861:
        /*00c8*/ 	.word	0x00000000


	//----- nvinfo : EIATTR_CBANK_PARAM_SIZE
	.align		4
.L_862:
        /*00cc*/ 	.byte	0x03, 0x19
        /*00ce*/ 	.short	0x0038


	//----- nvinfo : EIATTR_PARAM_CBANK
	.align		4
        /*00d0*/ 	.byte	0x04, 0x0a
        /*00d2*/ 	.short	(.L_864 - .L_863)
	.align		4
.L_863:
        /*00d4*/ 	.word	index@(.nv.constant0.vector_atan2)
        /*00d8*/ 	.short	0x0380
        /*00da*/ 	.short	0x0038


	//----- nvinfo : EIATTR_SW_WAR
	.align		4
.L_864:
        /*00dc*/ 	.byte	0x04, 0x36
        /*00de*/ 	.short	(.L_866 - .L_865)
.L_865:
        /*00e0*/ 	.word	0x00000008
.L_866:


//--------------------- .nv.info.vector_atan      --------------------------
	.section	.nv.info.vector_atan,"",@"SHT_CUDA_INFO"
	.sectionflags	@""
	.align	4


	//----- nvinfo : EIATTR_CUDA_API_VERSION
	.align		4
        /*0000*/ 	.byte	0x04, 0x37
        /*0002*/ 	.short	(.L_868 - .L_867)
.L_867:
        /*0004*/ 	.word	0x00000082


	//----- nvinfo : EIATTR_KPARAM_INFO
	.align		4
.L_868:
        /*0008*/ 	.byte	0x04, 0x17
        /*000a*/ 	.short	(.L_870 - .L_869)
.L_869:
        /*000c*/ 	.word	0x00000000
        /*0010*/ 	.short	0x0006
        /*0012*/ 	.short	0x0024
        /*0014*/ 	.byte	0x00, 0xf0, 0x11, 0x00


	//----- nvinfo : EIATTR_KPARAM_INFO
	.align		4
.L_870:
        /*0018*/ 	.byte	0x04, 0x17
        /*001a*/ 	.short	(.L_872 - .L_871)
.L_871:
        /*001c*/ 	.word	0x00000000
        /*0020*/ 	.short	0x0005
        /*0022*/ 	.short	0x0020
        /*0024*/ 	.byte	0x00, 0xf0, 0x11, 0x00


	//----- nvinfo : EIATTR_KPARAM_INFO
	.align		4
.L_872:
        /*0028*/ 	.byte	0x04, 0x17
        /*002a*/ 	.short	(.L_874 - .L_873)
.L_873:
        /*002c*/ 	.word	0x00000000
        /*0030*/ 	.short	0x0004
        /*0032*/ 	.short	0x0018
        /*0034*/ 	.byte	0x00, 0xf5, 0x21, 0x00


	//----- nvinfo : EIATTR_KPARAM_INFO
	.align		4
.L_874:
        /*0038*/ 	.byte	0x04, 0x17
        /*003a*/ 	.short	(.L_876 - .L_875)
.L_875:
        /*003c*/ 	.word	0x00000000
        /*0040*/ 	.short	0x0003
        /*0042*/ 	.short	0x0014
        /*0044*/ 	.byte	0x00, 0xf0, 0x11, 0x00


	//----- nvinfo : EIATTR_KPARAM_INFO
	.align		4
.L_876:
        /*0048*/ 	.byte	0x04, 0x17
        /*004a*/ 	.short	(.L_878 - .L_877)
.L_877:
        /*004c*/ 	.word	0x00000000
        /*0050*/ 	.short	0x0002
        /*0052*/ 	.short	0x0010
        /*0054*/ 	.byte	0x00, 0xf0, 0x11, 0x00


	//----- nvinfo : EIATTR_KPARAM_INFO
	.align		4
.L_878:
        /*0058*/ 	.byte	0x04, 0x17
        /*005a*/ 	.short	(.L_880 - .L_879)
.L_879:
        /*005c*/ 	.word	0x00000000
        /*0060*/ 	.short	0x0001
        /*0062*/ 	.short	0x0008
        /*0064*/ 	.byte	0x00, 0xf5, 0x21, 0x00


	//----- nvinfo : EIATTR_KPARAM_INFO
	.align		4
.L_880:
        /*0068*/ 	.byte	0x04, 0x17
        /*006a*/ 	.short	(.L_882 - .L_881)
.L_881:
        /*006c*/ 	.word	0x00000000
        /*0070*/ 	.short	0x0000
        /*0072*/ 	.short	0x0000
        /*0074*/ 	.byte	0x00, 0xf0, 0x11, 0x00


	//----- nvinfo : EIATTR_SPARSE_MMA_MASK
	.align		4
.L_882:
        /*0078*/ 	.byte	0x03, 0x50
        /*007a*/ 	.short	0x0000


	//----- nvinfo : EIATTR_MAXREG_COUNT
	.align		4
        /*007c*/ 	.byte	0x03, 0x1b
        /*007e*/ 	.short	0x00ff


	//----- nvinfo : EIATTR_MERCURY_ISA_VERSION
	.align		4
        /*0080*/ 	.byte	0x03, 0x5f
        /*0082*/ 	.short	0x0101


	//----- nvinfo : EIATTR_VRC_CTA_INIT_COUNT
	.align		4
        /*0084*/ 	.byte	0x02, 0x4a
	.zero		1
	.zero		1


	//----- nvinfo : EIATTR_EXIT_INSTR_OFFSETS
	.align		4
        /*0088*/ 	.byte	0x04, 0x1c
        /*008a*/ 	.short	(.L_884 - .L_883)


	//   ....[0]....
.L_883:
        /*008c*/ 	.word	0x00000070


	//   ....[1]....
        /*0090*/ 	.word	0x00000260


	//----- nvinfo : EIATTR_CBANK_PARAM_SIZE
	.align		4
.L_884:
        /*0094*/ 	.byte	0x03, 0x19
        /*0096*/ 	.short	0x0028


	//----- nvinfo : EIATTR_PARAM_CBANK
	.align		4
        /*0098*/ 	.byte	0x04, 0x0a
        /*009a*/ 	.short	(.L_886 - .L_885)
	.align		4
.L_885:
        /*009c*/ 	.word	index@(.nv.constant0.vector_atan)
        /*00a0*/ 	.short	0x0380
        /*00a2*/ 	.short	0x0028


	//----- nvinfo : EIATTR_SW_WAR
	.align		4
.L_886:
        /*00a4*/ 	.byte	0x04, 0x36
        /*00a6*/ 	.short	(.L_888 - .L_887)
.L_887:
        /*00a8*/ 	.word	0x00000008
.L_888:


//--------------------- .nv.info.vector_acos      --------------------------
	.section	.nv.info.vector_acos,"",@"SHT_CUDA_INFO"
	.sectionflags	@""
	.align	4


	//----- nvinfo : EIATTR_CUDA_API_VERSION
	.align		4
        /*0000*/ 	.byte	0x04, 0x37
        /*0002*/ 	.short	(.L_890 - .L_889)
.L_889:
        /*0004*/ 	.word	0x00000082


	//----- nvinfo : EIATTR_KPARAM_INFO
	.align		4
.L_890:
        /*0008*/ 	.byte	0x04, 0x17
        /*000a*/ 	.short	(.L_892 - .L_891)
.L_891:
        /*000c*/ 	.word	0x00000000
        /*0010*/ 	.short	0x0006
        /*0012*/ 	.short	0x0024
        /*0014*/ 	.byte	0x00, 0xf0, 0x11, 0x00


	//----- nvinfo : EIATTR_KPARAM_INFO
	.align		4
.L_892:
        /*0018*/ 	.byte	0x04, 0x17
        /*001a*/ 	.short	(.L_894 - .L_893)
.L_893:
        /*001c*/ 	.word	0x00000000
        /*0020*/ 	.short	0x0005
        /*0022*/ 	.short	0x0020
        /*0024*/ 	.byte	0x00, 0xf0, 0x11, 0x00


	//----- nvinfo : EIATTR_KPARAM_INFO
	.align		4
.L_894:
        /*0028*/ 	.byte	0x04, 0x17
        /*002a*/ 	.short	(.L_896 - .L_895)
.L_895:
        /*002c*/ 	.word	0x00000000
        /*0030*/ 	.short	0x0004
        /*0032*/ 	.short	0x0018
        /*0034*/ 	.byte	0x00, 0xf5, 0x21, 0x00


	//----- nvinfo : EIATTR_KPARAM_INFO
	.align		4
.L_896:
        /*0038*/ 	.byte	0x04, 0x17
        /*003a*/ 	.short	(.L_898 - .L_897)
.L_897:
        /*003c*/ 	.word	0x00000000
        /*0040*/ 	.short	0x0003
        /*0042*/ 	.short	0x0014
        /*0044*/ 	.byte	0x00, 0xf0, 0x11, 0x00


	//----- nvinfo : EIATTR_KPARAM_INFO
	.align		4
.L_898:
        /*0048*/ 	.byte	0x04, 0x17
        /*004a*/ 	.short	(.L_900 - .L_899)
.L_899:
        /*004c*/ 	.word	0x00000000
        /*0050*/ 	.short	0x0002
        /*0052*/ 	.short	0x0010
        /*0054*/ 	.byte	0x00, 0xf0, 0x11, 0x00


	//----- nvinfo : EIATTR_KPARAM_INFO
	.align		4
.L_900:
        /*0058*/ 	.byte	0x04, 0x17
        /*005a*/ 	.short	(.L_902 - .L_901)
.L_901:
        /*005c*/ 	.word	0x00000000
        /*0060*/ 	.short	0x0001
        /*0062*/ 	.short	0x0008
        /*0064*/ 	.byte	0x00, 0xf5, 0x21, 0x00


	//----- nvinfo : EIATTR_KPARAM_INFO
	.align		4
.L_902:
        /*0068*/ 	.byte	0x04, 0x17
        /*006a*/ 	.short	(.L_904 - .L_903)
.L_903:
        /*006c*/ 	.word	0x00000000
        /*0070*/ 	.short	0x0000
        /*0072*/ 	.short	0x0000
        /*0074*/ 	.byte	0x00, 0xf0, 0x11, 0x00


	//----- nvinfo : EIATTR_SPARSE_MMA_MASK
	.align		4
.L_904:
        /*0078*/ 	.byte	0x03, 0x50
        /*007a*/ 	.short	0x0000


	//----- nvinfo : EIATTR_MAXREG_COUNT
	.align		4
        /*007c*/ 	.byte	0x03, 0x1b
        /*007e*/ 	.short	0x00ff


	//----- nvinfo : EIATTR_MERCURY_ISA_VERSION
	.align		4
        /*0080*/ 	.byte	0x03, 0x5f
        /*0082*/ 	.short	0x0101


	//----- nvinfo : EIATTR_VRC_CTA_INIT_COUNT
	.align		4
        /*0084*/ 	.byte	0x02, 0x4a
	.zero		1
	.zero		1


	//----- nvinfo : EIATTR_EXIT_INSTR_OFFSETS
	.align		4
        /*0088*/ 	.byte	0x04, 0x1c
        /*008a*/ 	.short	(.L_906 - .L_905)


	//   ....[0]....
.L_905:
        /*008c*/ 	.word	0x00000070


	//   ....[1]....
        /*0090*/ 	.word	0x000002d0


	//----- nvinfo : EIATTR_CBANK_PARAM_SIZE
	.align		4
.L_906:
        /*0094*/ 	.byte	0x03, 0x19
        /*0096*/ 	.short	0x0028


	//----- nvinfo : EIATTR_PARAM_CBANK
	.align		4
        /*0098*/ 	.byte	0x04, 0x0a
        /*009a*/ 	.short	(.L_908 - .L_907)
	.align		4
.L_907:
        /*009c*/ 	.word	index@(.nv.constant0.vector_acos)
        /*00a0*/ 	.short	0x0380
        /*00a2*/ 	.short	0x0028


	//----- nvinfo : EIATTR_SW_WAR
	.align		4
.L_908:
        /*00a4*/ 	.byte	0x04, 0x36
        /*00a6*/ 	.short	(.L_910 - .L_909)
.L_909:
        /*00a8*/ 	.word	0x00000008
.L_910:


//--------------------- .nv.info.vector_asin      --------------------------
	.section	.nv.info.vector_asin,"",@"SHT_CUDA_INFO"
	.sectionflags	@""
	.align	4


	//----- nvinfo : EIATTR_CUDA_API_VERSION
	.align		4
        /*0000*/ 	.byte	0x04, 0x37
        /*0002*/ 	.short	(.L_912 - .L_911)
.L_911:
        /*0004*/ 	.word	0x00000082


	//----- nvinfo : EIATTR_KPARAM_INFO
	.align		4
.L_912:
        /*0008*/ 	.byte	0x04, 0x17
        /*000a*/ 	.short	(.L_914 - .L_913)
.L_913:
        /*000c*/ 	.word	0x00000000
        /*0010*/ 	.short	0x0006
        /*0012*/ 	.short	0x0024
        /*0014*/ 	.byte	0x00, 0xf0, 0x11, 0x00


	//----- nvinfo : EIATTR_KPARAM_INFO
	.align		4
.L_914:
        /*0018*/ 	.byte	0x04, 0x17
        /*001a*/ 	.short	(.L_916 - .L_915)
.L_915:
        /*001c*/ 	.word	0x00000000
        /*0020*/ 	.short	0x0005
        /*0022*/ 	.short	0x0020
        /*0024*/ 	.byte	0x00, 0xf0, 0x11, 0x00


	//----- nvinfo : EIATTR_KPARAM_INFO
	.align		4
.L_916:
        /*0028*/ 	.byte	0x04, 0x17
        /*002a*/ 	.short	(.L_918 - .L_917)
.L_917:
        /*002c*/ 	.word	0x00000000
        /*0030*/ 	.short	0x0004
        /*0032*/ 	.short	0x0018
        /*0034*/ 	.byte	0x00, 0xf5, 0x21, 0x00


	//----- nvinfo : EIATTR_KPARAM_INFO
	.align		4
.L_918:
        /*0038*/ 	.byte	0x04, 0x17
        /*003a*/ 	.short	(.L_920 - .L_919)
.L_919:
        /*003c*/ 	.word	0x00000000
        /*0040*/ 	.short	0x0003
        /*0042*/ 	.short	0x0014
        /*0044*/ 	.byte	0x00, 0xf0, 0x11, 0x00


	//----- nvinfo : EIATTR_KPARAM_INFO
	.align		4
.L_920:
        /*0048*/ 	.byte	0x04, 0x17
        /*004a*/ 	.short	(.L_922 - .L_921)
.L_921:
        /*004c*/ 	.word	0x00000000
        /*0050*/ 	.short	0x0002
        /*0052*/ 	.short	0x0010
        /*0054*/ 	.byte	0x00, 0xf0, 0x11, 0x00


	//----- nvinfo : EIATTR_KPARAM_INFO
	.align		4
.L_922:
        /*0058*/ 	.byte	0x04, 0x17
        /*005a*/ 	.short	(.L_924 - .L_923)
.L_923:
        /*005c*/ 	.word	0x00000000
        /*0060*/ 	.short	0x0001
        /*0062*/ 	.short	0x0008
        /*0064*/ 	.byte	0x00, 0xf5, 0x21, 0x00


	//----- nvinfo : EIATTR_KPARAM_INFO
	.align		4
.L_924:
        /*0068*/ 	.byte	0x04, 0x17
        /*006a*/ 	.short	(.L_926 - .L_925)
.L_925:
        /*006c*/ 	.word	0x00000000
        /*0070*/ 	.short	0x0000
        /*0072*/ 	.short	0x0000
        /*0074*/ 	.byte	0x00, 0xf0, 0x11, 0x00


	//----- nvinfo : EIATTR_SPARSE_MMA_MASK
	.align		4
.L_926:
        /*0078*/ 	.byte	0x03, 0x50
        /*007a*/ 	.short	0x0000


	//----- nvinfo : EIATTR_MAXREG_COUNT
	.align		4
        /*007c*/ 	.byte	0x03, 0x1b
        /*007e*/ 	.short	0x00ff


	//----- nvinfo : EIATTR_MERCURY_ISA_VERSION
	.align		4
        /*0080*/ 	.byte	0x03, 0x5f
        /*0082*/ 	.short	0x0101


	//----- nvinfo : EIATTR_VRC_CTA_INIT_COUNT
	.align		4
        /*0084*/ 	.byte	0x02, 0x4a
	.zero		1
	.zero		1


	//----- nvinfo : EIATTR_EXIT_INSTR_OFFSETS
	.align		4
        /*0088*/ 	.byte	0x04, 0x1c
        /*008a*/ 	.short	(.L_928 - .L_927)


	//   ....[0]....
.L_927:
        /*008c*/ 	.word	0x00000070


	//   ....[1]....
        /*0090*/ 	.word	0x000002c0


	//----- nvinfo : EIATTR_CBANK_PARAM_SIZE
	.align		4
.L_928:
        /*0094*/ 	.byte	0x03, 0x19
        /*0096*/ 	.short	0x0028


	//----- nvinfo : EIATTR_PARAM_CBANK
	.align		4
        /*0098*/ 	.byte	0x04, 0x0a
        /*009a*/ 	.short	(.L_930 - .L_929)
	.align		4
.L_929:
        /*009c*/ 	.word	index@(.nv.constant0.vector_asin)
        /*00a0*/ 	.short	0x0380
        /*00a2*/ 	.short	0x0028


	//----- nvinfo : EIATTR_SW_WAR
	.align		4
.L_930:
        /*00a4*/ 	.byte	0x04, 0x36
        /*00a6*/ 	.short	(.L_932 - .L_931)
.L_931:
        /*00a8*/ 	.word	0x00000008
.L_932:


//--------------------- .nv.info.vector_sincos    --------------------------
	.section	.nv.info.vector_sincos,"",@"SHT_CUDA_INFO"
	.sectionflags	@""
	.align	4


	//----- nvinfo : EIATTR_CUDA_API_VERSION
	.align		4
        /*0000*/ 	.byte	0x04, 0x37
        /*0002*/ 	.short	(.L_934 - .L_933)
.L_933:
        /*0004*/ 	.word	0x00000082


	//----- nvinfo : EIATTR_KPARAM_INFO
	.align		4
.L_934:
        /*0008*/ 	.byte	0x04, 0x17
        /*000a*/ 	.short	(.L_936 - .L_935)
.L_935:
        /*000c*/ 	.word	0x00000000
        /*0010*/ 	.short	0x0009
        /*0012*/ 	.short	0x0034
        /*0014*/ 	.byte	0x00, 0xf0, 0x11, 0x00


	//----- nvinfo : EIATTR_KPARAM_INFO
	.align		4
.L_936:
        /*0018*/ 	.byte	0x04, 0x17
        /*001a*/ 	.short	(.L_938 - .L_937)
.L_937:
        /*001c*/ 	.word	0x00000000
        /*0020*/ 	.short	0x0008
        /*0022*/ 	.short	0x0030
        /*0024*/ 	.byte	0x00, 0xf0, 0x11, 0x00


	//----- nvinfo : EIATTR_KPARAM_INFO
	.align		4
.L_938:
        /*0028*/ 	.byte	0x04, 0x17
        /*002a*/ 	.short	(.L_940 - .L_939)
.L_939:
        /*002c*/ 	.word	0x00000000
        /*0030*/ 	.short	0x0007
        /*0032*/ 	.short	0x0028
        /*0034*/ 	.byte	0x00, 0xf5, 0x21, 0x00


	//----- nvinfo : EIATTR_KPARAM_INFO
	.align		4
.L_940:
        /*0038*/ 	.byte	0x04, 0x17
        /*003a*/ 	.short	(.L_942 - .L_941)
.L_941:
        /*003c*/ 	.word	0x00000000
        /*0040*/ 	.short	0x0006
        /*0042*/ 	.short	0x0024
        /*0044*/ 	.byte	0x00, 0xf0, 0x11, 0x00


	//----- nvinfo : EIATTR_KPARAM_INFO
	.align		4
.L_942:
        /*0048*/ 	.byte	0x04, 0x17
        /*004a*/ 	.short	(.L_944 - .L_943)
.L_943:
        /*004c*/ 	.word	0x00000000
        /*0050*/ 	.short	0x0005
        /*0052*/ 	.short	0x0020
        /*0054*/ 	.byte	0x00, 0xf0, 0x11, 0x00


	//----- nvinfo : EIATTR_KPARAM_INFO
	.align		4
.L_944:
        /*0058*/ 	.byte	0x04, 0x17
        /*005a*/ 	.short	(.L_946 - .L_945)
.L_945:
        /*005c*/ 	.word	0x00000000
        /*0060*/ 	.short	0x0004
        /*0062*/ 	.short	0x0018
        /*0064*/ 	.byte	0x00, 0xf5, 0x21, 0x00


	//----- nvinfo : EIATTR_KPARAM_INFO
	.align		4
.L_946:
        /*0068*/ 	.byte	0x04, 0x17
        /*006a*/ 	.short	(.L_948 - .L_947)
.L_947:
        /*006c*/ 	.word	0x00000000
        /*0070*/ 	.short	0x0003
        /*0072*/ 	.short	0x0014
        /*0074*/ 	.byte	0x00, 0xf0, 0x11, 0x00


	//----- nvinfo : EIATTR_KPARAM_INFO
	.align		4
.L_948:
        /*0078*/ 	.byte	0x04, 0x17
        /*007a*/ 	.short	(.L_950 - .L_949)
.L_949:
        /*007c*/ 	.word	0x00000000
        /*0080*/ 	.short	0x0002
        /*0082*/ 	.short	0x0010
        /*0084*/ 	.byte	0x00, 0xf0, 0x11, 0x00


	//----- nvinfo : EIATTR_KPARAM_INFO
	.align		4
.L_950:
        /*0088*/ 	.byte	0x04, 0x17
        /*008a*/ 	.short	(.L_952 - .L_951)
.L_951:
        /*008c*/ 	.word	0x00000000
        /*0090*/ 	.short	0x0001
        /*0092*/ 	.short	0x0008
        /*0094*/ 	.byte	0x00, 0xf5, 0x21, 0x00


	//----- nvinfo : EIATTR_KPARAM_INFO
	.align		4
.L_952:
        /*0098*/ 	.byte	0x04, 0x17
        /*009a*/ 	.short	(.L_954 - .L_953)
.L_953:
        /*009c*/ 	.word	0x00000000
        /*00a0*/ 	.short	0x0000
        /*00a2*/ 	.short	0x0000
        /*00a4*/ 	.byte	0x00, 0xf0, 0x11, 0x00


	//----- nvinfo : EIATTR_SPARSE_MMA_MASK
	.align		4
.L_954:
        /*00a8*/ 	.byte	0x03, 0x50
        /*00aa*/ 	.short	0x0000


	//----- nvinfo : EIATTR_MAXREG_COUNT
	.align		4
        /*00ac*/ 	.byte	0x03, 0x1b
        /*00ae*/ 	.short	0x00ff


	//----- nvinfo : EIATTR_MERCURY_ISA_VERSION
	.align		4
        /*00b0*/ 	.byte	0x03, 0x5f
        /*00b2*/ 	.short	0x0101


	//----- nvinfo : EIATTR_VRC_CTA_INIT_COUNT
	.align		4
        /*00b4*/ 	.byte	0x02, 0x4a
	.zero		1
	.zero		1


	//----- nvinfo : EIATTR_EXIT_INSTR_OFFSETS
	.align		4
        /*00b8*/ 	.byte	0x04, 0x1c
        /*00ba*/ 	.short	(.L_956 - .L_955)


	//   ....[0]....
.L_955:
        /*00bc*/ 	.word	0x00000070


	//   ....[1]....
        /*00c0*/ 	.word	0x00000960


	//----- nvinfo : EIATTR_CRS_STACK_SIZE
	.align		4
.L_956:
        /*00c4*/ 	.byte	0x04, 0x1e
        /*00c6*/ 	.short	(.L_958 - .L_957)
.L_957:
        /*00c8*/ 	.word	0x00000000


	//----- nvinfo : EIATTR_CBANK_PARAM_SIZE
	.align		4
.L_958:
        /*00cc*/ 	.byte	0x03, 0x19
        /*00ce*/ 	.short	0x0038


	//----- nvinfo : EIATTR_PARAM_CBANK
	.align		4
        /*00d0*/ 	.byte	0x04, 0x0a
        /*00d2*/ 	.short	(.L_960 - .L_959)
	.align		4
.L_959:
        /*00d4*/ 	.word	index@(.nv.constant0.vector_sincos)
        /*00d8*/ 	.short	0x0380
        /*00da*/ 	.short	0x0038


	//----- nvinfo : EIATTR_SW_WAR
	.align		4
.L_960:
        /*00dc*/ 	.byte	0x04, 0x36
        /*00de*/ 	.short	(.L_962 - .L_961)
.L_961:
        /*00e0*/ 	.word	0x00000008
.L_962:


//--------------------- .nv.info.vector_tan       --------------------------
	.section	.nv.info.vector_tan,"",@"SHT_CUDA_INFO"
	.sectionflags	@""
	.align	4


	//----- nvinfo : EIATTR_CUDA_API_VERSION
	.align		4
        /*0000*/ 	.byte	0x04, 0x37
        /*0002*/ 	.short	(.L_964 - .L_963)
.L_963:
        /*0004*/ 	.word	0x00000082


	//----- nvinfo : EIATTR_KPARAM_INFO
	.align		4
.L_964:
        /*0008*/ 	.byte	0x04, 0x17
        /*000a*/ 	.short	(.L_966 - .L_965)
.L_965:
        /*000c*/ 	.word	0x00000000
        /*0010*/ 	.short	0x0006
        /*0012*/ 	.short	0x0024
        /*0014*/ 	.byte	0x00, 0xf0, 0x11, 0x00


	//----- nvinfo : EIATTR_KPARAM_INFO
	.align		4
.L_966:
        /*0018*/ 	.byte	0x04, 0x17
        /*001a*/ 	.short	(.L_968 - .L_967)
.L_967:
        /*001c*/ 	.word	0x00000000
        /*0020*/ 	.short	0x0005
        /*0022*/ 	.short	0x0020
        /*0024*/ 	.byte	0x00, 0xf0, 0x11, 0x00


	//----- nvinfo : EIATTR_KPARAM_INFO
	.align		4
.L_968:
        /*0028*/ 	.byte	0x04, 0x17
        /*002a*/ 	.short	(.L_970 - .L_969)
.L_969:
        /*002c*/ 	.word	0x00000000
        /*0030*/ 	.short	0x0004
        /*0032*/ 	.short	0x0018
        /*0034*/ 	.byte	0x00, 0xf5, 0x21, 0x00


	//----- nvinfo : EIATTR_KPARAM_INFO
	.align		4
.L_970:
        /*0038*/ 	.byte	0x04, 0x17
        /*003a*/ 	.short	(.L_972 - .L_971)
.L_971:
        /*003c*/ 	.word	0x00000000
        /*0040*/ 	.short	0x0003
        /*0042*/ 	.short	0x0014
        /*0044*/ 	.byte	0x00, 0xf0, 0x11, 0x00


	//----- nvinfo : EIATTR_KPARAM_INFO
	.align		4
.L_972:
        /*0048*/ 	.byte	0x04, 0x17
        /*004a*/ 	.short	(.L_974 - .L_973)
.L_973:
        /*004c*/ 	.word	0x00000000
        /*0050*/ 	.short	0x0002
        /*0052*/ 	.short	0x0010
        /*0054*/ 	.byte	0x00, 0xf0, 0x11, 0x00


	//----- nvinfo : EIATTR_KPARAM_INFO
	.align		4
.L_974:
        /*0058*/ 	.byte	0x04, 0x17
        /*005a*/ 	.short	(.L_976 - .L_975)
.L_975:
        /*005c*/ 	.word	0x00000000
        /*0060*/ 	.short	0x0001
        /*0062*/ 	.short	0x0008
        /*0064*/ 	.byte	0x00, 0xf5, 0x21, 0x00


	//----- nvinfo : EIATTR_KPARAM_INFO
	.align		4
.L_976:
        /*0068*/ 	.byte	0x04, 0x17
        /*006a*/ 	.short	(.L_978 - .L_977)
.L_977:
        /*006c*/ 	.word	0x00000000
        /*0070*/ 	.short	0x0000
        /*0072*/ 	.short	0x0000
        /*0074*/ 	.byte	0x00, 0xf0, 0x11, 0x00


	//----- nvinfo : EIATTR_SPARSE_MMA_MASK
	.align		4
.L_978:
        /*0078*/ 	.byte	0x03, 0x50
        /*007a*/ 	.short	0x0000


	//----- nvinfo : EIATTR_MAXREG_COUNT
	.align		4
        /*007c*/ 	.byte	0x03, 0x1b
        /*007e*/ 	.short	0x00ff


	//----- nvinfo : EIATTR_MERCURY_ISA_VERSION
	.align		4
        /*0080*/ 	.byte	0x03, 0x5f
        /*0082*/ 	.short	0x0101


	//----- nvinfo : EIATTR_VRC_CTA_INIT_COUNT
	.align		4
        /*0084*/ 	.byte	0x02, 0x4a
	.zero		1
	.zero		1


	//----- nvinfo : EIATTR_EXIT_INSTR_OFFSETS
	.align		4
        /*0088*/ 	.byte	0x04, 0x1c
        /*008a*/ 	.short	(.L_980 - .L_979)


	//   ....[0]....
.L_979:
        /*008c*/ 	.word	0x00000070


	//   ....[1]....
        /*0090*/ 	.word	0x000008a0


	//----- nvinfo : EIATTR_CRS_STACK_SIZE
	.align		4
.L_980:
        /*0094*/ 	.byte	0x04, 0x1e
        /*0096*/ 	.short	(.L_982 - .L_981)
.L_981:
        /*0098*/ 	.word	0x00000000


	//----- nvinfo : EIATTR_CBANK_PARAM_SIZE
	.align		4
.L_982:
        /*009c*/ 	.byte	0x03, 0x19
        /*009e*/ 	.short	0x0028


	//----- nvinfo : EIATTR_PARAM_CBANK
	.align		4
        /*00a0*/ 	.byte	0x04, 0x0a
        /*00a2*/ 	.short	(.L_984 - .L_983)
	.align		4
.L_983:
        /*00a4*/ 	.word	index@(.nv.constant0.vector_tan)
        /*00a8*/ 	.short	0x0380
        /*00aa*/ 	.short	0x0028


	//----- nvinfo : EIATTR_SW_WAR
	.align		4
.L_984:
        /*00ac*/ 	.byte	0x04, 0x36
        /*00ae*/ 	.short	(.L_986 - .L_985)
.L_985:
        /*00b0*/ 	.word	0x00000008
.L_986:


//--------------------- .nv.info.vector_cos       --------------------------
	.section	.nv.info.vector_cos,"",@"SHT_CUDA_INFO"
	.sectionflags	@""
	.align	4


	//----- nvinfo : EIATTR_CUDA_API_VERSION
	.align		4
        /*0000*/ 	.byte	0x04, 0x37
        /*0002*/ 	.short	(.L_988 - .L_987)
.L_987:
        /*0004*/ 	.word	0x00000082


	//----- nvinfo : EIATTR_KPARAM_INFO
	.align		4
.L_988:
        /*0008*/ 	.byte	0x04, 0x17
        /*000a*/ 	.short	(.L_990 - .L_989)
.L_989:
        /*000c*/ 	.word	0x00000000
        /*0010*/ 	.short	0x0006
        /*0012*/ 	.short	0x0024
        /*0014*/ 	.byte	0x00, 0xf0, 0x11, 0x00


	//----- nvinfo : EIATTR_KPARAM_INFO
	.align		4
.L_990:
        /*0018*/ 	.byte	0x04, 0x17
        /*001a*/ 	.short	(.L_992 - .L_991)
.L_991:
        /*001c*/ 	.word	0x00000000
        /*0020*/ 	.short	0x0005
        /*0022*/ 	.short	0x0020
        /*0024*/ 	.byte	0x00, 0xf0, 0x11, 0x00


	//----- nvinfo : EIATTR_KPARAM_INFO
	.align		4
.L_992:
        /*0028*/ 	.byte	0x04, 0x17
        /*002a*/ 	.short	(.L_994 - .L_993)
.L_993:
        /*002c*/ 	.word	0x00000000
        /*0030*/ 	.short	0x0004
        /*0032*/ 	.short	0x0018
        /*0034*/ 	.byte	0x00, 0xf5, 0x21, 0x00


	//----- nvinfo : EIATTR_KPARAM_INFO
	.align		4
.L_994:
        /*0038*/ 	.byte	0x04, 0x17
        /*003a*/ 	.short	(.L_996 - .L_995)
.L_995:
        /*003c*/ 	.word	0x00000000
        /*0040*/ 	.short	0x0003
        /*0042*/ 	.short	0x0014
        /*0044*/ 	.byte	0x00, 0xf0, 0x11, 0x00


	//----- nvinfo : EIATTR_KPARAM_INFO
	.align		4
.L_996:
        /*0048*/ 	.byte	0x04, 0x17
        /*004a*/ 	.short	(.L_998 - .L_997)
.L_997:
        /*004c*/ 	.word	0x00000000
        /*0050*/ 	.short	0x0002
        /*0052*/ 	.short	0x0010
        /*0054*/ 	.byte	0x00, 0xf0, 0x11, 0x00


	//----- nvinfo : EIATTR_KPARAM_INFO
	.align		4
.L_998:
        /*0058*/ 	.byte	0x04, 0x17
        /*005a*/ 	.short	(.L_1000 - .L_999)
.L_999:
        /*005c*/ 	.word	0x00000000
        /*0060*/ 	.short	0x0001
        /*0062*/ 	.short	0x0008
        /*0064*/ 	.byte	0x00, 0xf5, 0x21, 0x00


	//----- nvinfo : EIATTR_KPARAM_INFO
	.align		4
.L_1000:
        /*0068*/ 	.byte	0x04, 0x17
        /*006a*/ 	.short	(.L_1002 - .L_1001)
.L_1001:
        /*006c*/ 	.word	0x00000000
        /*0070*/ 	.short	0x0000
        /*0072*/ 	.short	0x0000
        /*0074*/ 	.byte	0x00, 0xf0, 0x11, 0x00


	//----- nvinfo : EIATTR_SPARSE_MMA_MASK
	.align		4
.L_1002:
        /*0078*/ 	.byte	0x03, 0x50
        /*007a*/ 	.short	0x0000


	//----- nvinfo : EIATTR_MAXREG_COUNT
	.align		4
        /*007c*/ 	.byte	0x03, 0x1b
        /*007e*/ 	.short	0x00ff


	//----- nvinfo : EIATTR_MERCURY_ISA_VERSION
	.align		4
        /*0080*/ 	.byte	0x03, 0x5f
        /*0082*/ 	.short	0x0101


	//----- nvinfo : EIATTR_VRC_CTA_INIT_COUNT
	.align		4
        /*0084*/ 	.byte	0x02, 0x4a
	.zero		1
	.zero		1


	//----- nvinfo : EIATTR_EXIT_INSTR_OFFSETS
	.align		4
        /*0088*/ 	.byte	0x04, 0x1c
        /*008a*/ 	.short	(.L_1004 - .L_1003)


	//   ....[0]....
.L_1003:
        /*008c*/ 	.word	0x00000070


	//   ....[1]....
        /*0090*/ 	.word	0x000008f0


	//----- nvinfo : EIATTR_CRS_STACK_SIZE
	.align		4
.L_1004:
        /*0094*/ 	.byte	0x04, 0x1e
        /*0096*/ 	.short	(.L_1006 - .L_1005)
.L_1005:
        /*0098*/ 	.word	0x00000000


	//----- nvinfo : EIATTR_CBANK_PARAM_SIZE
	.align		4
.L_1006:
        /*009c*/ 	.byte	0x03, 0x19
        /*009e*/ 	.short	0x0028


	//----- nvinfo : EIATTR_PARAM_CBANK
	.align		4
        /*00a0*/ 	.byte	0x04, 0x0a
        /*00a2*/ 	.short	(.L_1008 - .L_1007)
	.align		4
.L_1007:
        /*00a4*/ 	.word	index@(.nv.constant0.vector_cos)
        /*00a8*/ 	.short	0x0380
        /*00aa*/ 	.short	0x0028


	//----- nvinfo : EIATTR_SW_WAR
	.align		4
.L_1008:
        /*00ac*/ 	.byte	0x04, 0x36
        /*00ae*/ 	.short	(.L_1010 - .L_1009)
.L_1009:
        /*00b0*/ 	.word	0x00000008
.L_1010:


//--------------------- .nv.info.vector_sin       --------------------------
	.section	.nv.info.vector_sin,"",@"SHT_CUDA_INFO"
	.sectionflags	@""
	.align	4


	//----- nvinfo : EIATTR_CUDA_API_VERSION
	.align		4
        /*0000*/ 	.byte	0x04, 0x37
        /*0002*/ 	.short	(.L_1012 - .L_1011)
.L_1011:
        /*0004*/ 	.word	0x00000082


	//----- nvinfo : EIATTR_KPARAM_INFO
	.align		4
.L_1012:
        /*0008*/ 	.byte	0x04, 0x17
        /*000a*/ 	.short	(.L_1014 - .L_1013)
.L_1013:
        /*000c*/ 	.word	0x00000000
        /*0010*/ 	.short	0x0006
        /*0012*/ 	.short	0x0024
        /*0014*/ 	.byte	0x00, 0xf0, 0x11, 0x00


	//----- nvinfo : EIATTR_KPARAM_INFO
	.align		4
.L_1014:
        /*0018*/ 	.byte	0x04, 0x17
        /*001a*/ 	.short	(.L_1016 - .L_1015)
.L_1015:
        /*001c*/ 	.word	0x00000000
        /*0020*/ 	.short	0x0005
        /*0022*/ 	.short	0x0020
        /*0024*/ 	.byte	0x00, 0xf0, 0x11, 0x00


	//----- nvinfo : EIATTR_KPARAM_INFO
	.align		4
.L_1016:
        /*0028*/ 	.byte	0x04, 0x17
        /*002a*/ 	.short	(.L_1018 - .L_1017)
.L_1017:
        /*002c*/ 	.word	0x00000000
        /*0030*/ 	.short	0x0004
        /*0032*/ 	.short	0x0018
        /*0034*/ 	.byte	0x00, 0xf5, 0x21, 0x00


	//----- nvinfo : EIATTR_KPARAM_INFO
	.align		4
.L_1018:
        /*0038*/ 	.byte	0x04, 0x17
        /*003a*/ 	.short	(.L_1020 - .L_1019)
.L_1019:
        /*003c*/ 	.word	0x00000000
        /*0040*/ 	.short	0x0003
        /*0042*/ 	.short	0x0014
        /*0044*/ 	.byte	0x00, 0xf0, 0x11, 0x00


	//----- nvinfo : EIATTR_KPARAM_INFO
	.align		4
.L_1020:
        /*0048*/ 	.byte	0x04, 0x17
        /*004a*/ 	.short	(.L_1022 - .L_1021)
.L_1021:
        /*004c*/ 	.word	0x00000000
        /*0050*/ 	.short	0x0002
        /*0052*/ 	.short	0x0010
        /*0054*/ 	.byte	0x00, 0xf0, 0x11, 0x00


	//----- nvinfo : EIATTR_KPARAM_INFO
	.align		4
.L_1022:
        /*0058*/ 	.byte	0x04, 0x17
        /*005a*/ 	.short	(.L_1024 - .L_1023)
.L_1023:
        /*005c*/ 	.word	0x00000000
        /*0060*/ 	.short	0x0001
        /*0062*/ 	.short	0x0008
        /*0064*/ 	.byte	0x00, 0xf5, 0x21, 0x00


	//----- nvinfo : EIATTR_KPARAM_INFO
	.align		4
.L_1024:
        /*0068*/ 	.byte	0x04, 0x17
        /*006a*/ 	.short	(.L_1026 - .L_1025)
.L_1025:
        /*006c*/ 	.word	0x00000000
        /*0070*/ 	.short	0x0000
        /*0072*/ 	.short	0x0000
        /*0074*/ 	.byte	0x00, 0xf0, 0x11, 0x00


	//----- nvinfo : EIATTR_SPARSE_MMA_MASK
	.align		4
.L_1026:
        /*0078*/ 	.byte	0x03, 0x50
        /*007a*/ 	.short	0x0000


	//----- nvinfo : EIATTR_MAXREG_COUNT
	.align		4
        /*007c*/ 	.byte	0x03, 0x1b
        /*007e*/ 	.short	0x00ff


	//----- nvinfo : EIATTR_MERCURY_ISA_VERSION
	.align		4
        /*0080*/ 	.byte	0x03, 0x5f
        /*0082*/ 	.short	0x0101


	//----- nvinfo : EIATTR_VRC_CTA_INIT_COUNT
	.align		4
        /*0084*/ 	.byte	0x02, 0x4a
	.zero		1
	.zero		1


	//----- nvinfo : EIATTR_EXIT_INSTR_OFFSETS
	.align		4
        /*0088*/ 	.byte	0x04, 0x1c
        /*008a*/ 	.short	(.L_1028 - .L_1027)


	//   ....[0]....
.L_1027:
        /*008c*/ 	.word	0x00000070


	//   ....[1]....
        /*0090*/ 	.word	0x000008e0


	//----- nvinfo : EIATTR_CRS_STACK_SIZE
	.align		4
.L_1028:
        /*0094*/ 	.byte	0x04, 0x1e
        /*0096*/ 	.short	(.L_1030 - .L_1029)
.L_1029:
        /*0098*/ 	.word	0x00000000


	//----- nvinfo : EIATTR_CBANK_PARAM_SIZE
	.align		4
.L_1030:
        /*009c*/ 	.byte	0x03, 0x19
        /*009e*/ 	.short	0x0028


	//----- nvinfo : EIATTR_PARAM_CBANK
	.align		4
        /*00a0*/ 	.byte	0x04, 0x0a
        /*00a2*/ 	.short	(.L_1032 - .L_1031)
	.align		4
.L_1031:
        /*00a4*/ 	.word	index@(.nv.constant0.vector_sin)
        /*00a8*/ 	.short	0x0380
        /*00aa*/ 	.short	0x0028


	//----- nvinfo : EIATTR_SW_WAR
	.align		4
.L_1032:
        /*00ac*/ 	.byte	0x04, 0x36
        /*00ae*/ 	.short	(.L_1034 - .L_1033)
.L_1033:
        /*00b0*/ 	.word	0x00000008
.L_1034:


//--------------------- .nv.info.vector_log10     --------------------------
	.section	.nv.info.vector_log10,"",@"SHT_CUDA_INFO"
	.sectionflags	@""
	.align	4


	//----- nvinfo : EIATTR_CUDA_API_VERSION
	.align		4
        /*0000*/ 	.byte	0x04, 0x37
        /*0002*/ 	.short	(.L_1036 - .L_1035)
.L_1035:
        /*0004*/ 	.word	0x00000082


	//----- nvinfo : EIATTR_KPARAM_INFO
	.align		4
.L_1036:
        /*0008*/ 	.byte	0x04, 0x17
        /*000a*/ 	.short	(.L_1038 - .L_1037)
.L_1037:
        /*000c*/ 	.word	0x00000000
        /*0010*/ 	.short	0x0006
        /*0012*/ 	.short	0x0024
        /*0014*/ 	.byte	0x00, 0xf0, 0x11, 0x00


	//----- nvinfo : EIATTR_KPARAM_INFO
	.align		4
.L_1038:
        /*0018*/ 	.byte	0x04, 0x17
        /*001a*/ 	.short	(.L_1040 - .L_1039)
.L_1039:
        /*001c*/ 	.word	0x00000000
        /*0020*/ 	.short	0x0005
        /*0022*/ 	.short	0x0020
        /*0024*/ 	.byte	0x00, 0xf0, 0x11, 0x00


	//----- nvinfo : EIATTR_KPARAM_INFO
	.align		4
.L_1040:
        /*0028*/ 	.byte	0x04, 0x17
        /*002a*/ 	.short	(.L_1042 - .L_1041)
.L_1041:
        /*002c*/ 	.word	0x00000000
        /*0030*/ 	.short	0x0004
        /*0032*/ 	.short	0x0018
        /*0034*/ 	.byte	0x00, 0xf5, 0x21, 0x00


	//----- nvinfo : EIATTR_KPARAM_INFO
	.align		4
.L_1042:
        /*0038*/ 	.byte	0x04, 0x17
        /*003a*/ 	.short	(.L_1044 - .L_1043)
.L_1043:
        /*003c*/ 	.word	0x00000000
        /*0040*/ 	.short	0x0003
        /*0042*/ 	.short	0x0014
        /*0044*/ 	.byte	0x00, 0xf0, 0x11, 0x00


	//----- nvinfo : EIATTR_KPARAM_INFO
	.align		4
.L_1044:
        /*0048*/ 	.byte	0x04, 0x17
        /*004a*/ 	.short	(.L_1046 - .L_1045)
.L_1045:
        /*004c*/ 	.word	0x00000000
        /*0050*/ 	.short	0x0002
        /*0052*/ 	.short	0x0010
        /*0054*/ 	.byte	0x00, 0xf0, 0x11, 0x00


	//----- nvinfo : EIATTR_KPARAM_INFO
	.align		4
.L_1046:
        /*0058*/ 	.byte	0x04, 0x17
        /*005a*/ 	.short	(.L_1048 - .L_1047)
.L_1047:
        /*005c*/ 	.word	0x00000000
        /*0060*/ 	.short	0x0001
        /*0062*/ 	.short	0x0008
        /*0064*/ 	.byte	0x00, 0xf5, 0x21, 0x00


	//----- nvinfo : EIATTR_KPARAM_INFO
	.align		4
.L_1048:
        /*0068*/ 	.byte	0x04, 0x17
        /*006a*/ 	.short	(.L_1050 - .L_1049)
.L_1049:
        /*006c*/ 	.word	0x00000000
        /*0070*/ 	.short	0x0000
        /*0072*/ 	.short	0x0000
        /*0074*/ 	.byte	0x00, 0xf0, 0x11, 0x00


	//----- nvinfo : EIATTR_SPARSE_MMA_MASK
	.align		4
.L_1050:
        /*0078*/ 	.byte	0x03, 0x50
        /*007a*/ 	.short	0x0000


	//----- nvinfo : EIATTR_MAXREG_COUNT
	.align		4
        /*007c*/ 	.byte	0x03, 0x1b
        /*007e*/ 	.short	0x00ff


	//----- nvinfo : EIATTR_MERCURY_ISA_VERSION
	.align		4
        /*0080*/ 	.byte	0x03, 0x5f
        /*0082*/ 	.short	0x0101


	//----- nvinfo : EIATTR_VRC_CTA_INIT_COUNT
	.align		4
        /*0084*/ 	.byte	0x02, 0x4a
	.zero		1
	.zero		1


	//----- nvinfo : EIATTR_EXIT_INSTR_OFFSETS
	.align		4
        /*0088*/ 	.byte	0x04, 0x1c
        /*008a*/ 	.short	(.L_1052 - .L_1051)


	//   ....[0]....
.L_1051:
        /*008c*/ 	.word	0x00000070


	//   ....[1]....
        /*0090*/ 	.word	0x000002e0


	//----- nvinfo : EIATTR_CBANK_PARAM_SIZE
	.align		4
.L_1052:
        /*0094*/ 	.byte	0x03, 0x19
        /*0096*/ 	.short	0x0028


	//----- nvinfo : EIATTR_PARAM_CBANK
	.align		4
        /*0098*/ 	.byte	0x04, 0x0a
        /*009a*/ 	.short	(.L_1054 - .L_1053)
	.align		4
.L_1053:
        /*009c*/ 	.word	index@(.nv.constant0.vector_log10)
        /*00a0*/ 	.short	0x0380
        /*00a2*/ 	.short	0x0028


	//----- nvinfo : EIATTR_SW_WAR
	.align		4
.L_1054:
        /*00a4*/ 	.byte	0x04, 0x36
        /*00a6*/ 	.short	(.L_1056 - .L_1055)
.L_1055:
        /*00a8*/ 	.word	0x00000008
.L_1056:


//--------------------- .nv.info.vector_log       --------------------------
	.section	.nv.info.vector_log,"",@"SHT_CUDA_INFO"
	.sectionflags	@""
	.align	4


	//----- nvinfo : EIATTR_CUDA_API_VERSION
	.align		4
        /*0000*/ 	.byte	0x04, 0x37
        /*0002*/ 	.short	(.L_1058 - .L_1057)
.L_1057:
        /*0004*/ 	.word	0x00000082


	//----- nvinfo : EIATTR_KPARAM_INFO
	.align		4
.L_1058:
        /*0008*/ 	.byte	0x04, 0x17
        /*000a*/ 	.short	(.L_1060 - .L_1059)
.L_1059:
        /*000c*/ 	.word	0x00000000
        /*0010*/ 	.short	0x0006
        /*0012*/ 	.short	0x0024
        /*0014*/ 	.byte	0x00, 0xf0, 0x11, 0x00


	//----- nvinfo : EIATTR_KPARAM_INFO
	.align		4
.L_1060:
        /*0018*/ 	.byte	0x04, 0x17
        /*001a*/ 	.short	(.L_1062 - .L_1061)
.L_1061:
        /*001c*/ 	.word	0x00000000
        /*0020*/ 	.short	0x0005
        /*0022*/ 	.short	0x0020
        /*0024*/ 	.byte	0x00, 0xf0, 0x11, 0x00


	//----- nvinfo : EIATTR_KPARAM_INFO
	.align		4
.L_1062:
        /*0028*/ 	.byte	0x04, 0x17
        /*002a*/ 	.short	(.L_1064 - .L_1063)
.L_1063:
        /*002c*/ 	.word	0x00000000
        /*0030*/ 	.short	0x0004
        /*0032*/ 	.short	0x0018
        /*0034*/ 	.byte	0x00, 0xf5, 0x21, 0x00


	//----- nvinfo : EIATTR_KPARAM_INFO
	.align		4
.L_1064:
        /*0038*/ 	.byte	0x04, 0x17
        /*003a*/ 	.short	(.L_1066 - .L_1065)
.L_1065:
        /*003c*/ 	.word	0x00000000
        /*0040*/ 	.short	0x0003
        /*0042*/ 	.short	0x0014
        /*0044*/ 	.byte	0x00, 0xf0, 0x11, 0x00


	//----- nvinfo : EIATTR_KPARAM_INFO
	.align		4
.L_1066:
        /*0048*/ 	.byte	0x04, 0x17
        /*004a*/ 	.short	(.L_1068 - .L_1067)
.L_1067:
        /*004c*/ 	.word	0x00000000
        /*0050*/ 	.short	0x0002
        /*0052*/ 	.short	0x0010
        /*0054*/ 	.byte	0x00, 0xf0, 0x11, 0x00


	//----- nvinfo : EIATTR_KPARAM_INFO
	.align		4
.L_1068:
        /*0058*/ 	.byte	0x04, 0x17
        /*005a*/ 	.short	(.L_1070 - .L_1069)
.L_1069:
        /*005c*/ 	.word	0x00000000
        /*0060*/ 	.short	0x0001
        /*0062*/ 	.short	0x0008
        /*0064*/ 	.byte	0x00, 0xf5, 0x21, 0x00


	//----- nvinfo : EIATTR_KPARAM_INFO
	.align		4
.L_1070:
        /*0068*/ 	.byte	0x04, 0x17
        /*006a*/ 	.short	(.L_1072 - .L_1071)
.L_1071:
        /*006c*/ 	.word	0x00000000
        /*0070*/ 	.short	0x0000
        /*0072*/ 	.short	0x0000
        /*0074*/ 	.byte	0x00, 0xf0, 0x11, 0x00


	//----- nvinfo : EIATTR_SPARSE_MMA_MASK
	.align		4
.L_1072:
        /*0078*/ 	.byte	0x03, 0x50
        /*007a*/ 	.short	0x0000


	//----- nvinfo : EIATTR_MAXREG_COUNT
	.align		4
        /*007c*/ 	.byte	0x03, 0x1b
        /*007e*/ 	.short	0x00ff


	//----- nvinfo : EIATTR_MERCURY_ISA_VERSION
	.align		4
        /*0080*/ 	.byte	0x03, 0x5f
        /*0082*/ 	.short	0x0101


	//----- nvinfo : EIATTR_VRC_CTA_INIT_COUNT
	.align		4
        /*0084*/ 	.byte	0x02, 0x4a
	.zero		1
	.zero		1


	//----- nvinfo : EIATTR_EXIT_INSTR_OFFSETS
	.align		4
        /*0088*/ 	.byte	0x04, 0x1c
        /*008a*/ 	.short	(.L_1074 - .L_1073)


	//   ....[0]....
.L_1073:
        /*008c*/ 	.word	0x00000070


	//   ....[1]....
        /*0090*/ 	.word	0x000002d0


	//----- nvinfo : EIATTR_CBANK_PARAM_SIZE
	.align		4
.L_1074:
        /*0094*/ 	.byte	0x03, 0x19
        /*0096*/ 	.short	0x0028


	//----- nvinfo : EIATTR_PARAM_CBANK
	.align		4
        /*0098*/ 	.byte	0x04, 0x0a
        /*009a*/ 	.short	(.L_1076 - .L_1075)
	.align		4
.L_1075:
        /*009c*/ 	.word	index@(.nv.constant0.vector_log)
        /*00a0*/ 	.short	0x0380
        /*00a2*/ 	.short	0x0028


	//----- nvinfo : EIATTR_SW_WAR
	.align		4
.L_1076:
        /*00a4*/ 	.byte	0x04, 0x36
        /*00a6*/ 	.short	(.L_1078 - .L_1077)
.L_1077:
        /*00a8*/ 	.word	0x00000008
.L_1078:


//--------------------- .nv.info.vector_expm1     --------------------------
	.section	.nv.info.vector_expm1,"",@"SHT_CUDA_INFO"
	.sectionflags	@""
	.align	4


	//----- nvinfo : EIATTR_CUDA_API_VERSION
	.align		4
        /*0000*/ 	.byte	0x04, 0x37
        /*0002*/ 	.short	(.L_1080 - .L_1079)
.L_1079:
        /*0004*/ 	.word	0x00000082


	//----- nvinfo : EIATTR_KPARAM_INFO
	.align		4
.L_1080:
        /*0008*/ 	.byte	0x04, 0x17
        /*000a*/ 	.short	(.L_1082 - .L_1081)
.L_1081:
        /*000c*/ 	.word	0x00000000
        /*0010*/ 	.short	0x0006
        /*0012*/ 	.short	0x0024
        /*0014*/ 	.byte	0x00, 0xf0, 0x11, 0x00


	//----- nvinfo : EIATTR_KPARAM_INFO
	.align		4
.L_1082:
        /*0018*/ 	.byte	0x04, 0x17
        /*001a*/ 	.short	(.L_1084 - .L_1083)
.L_1083:
        /*001c*/ 	.word	0x00000000
        /*0020*/ 	.short	0x0005
        /*0022*/ 	.short	0x0020
        /*0024*/ 	.byte	0x00, 0xf0, 0x11, 0x00


	//----- nvinfo : EIATTR_KPARAM_INFO
	.align		4
.L_1084:
        /*0028*/ 	.byte	0x04, 0x17
        /*002a*/ 	.short	(.L_1086 - .L_1085)
.L_1085:
        /*002c*/ 	.word	0x00000000
        /*0030*/ 	.short	0x0004
        /*0032*/ 	.short	0x0018
        /*0034*/ 	.byte	0x00, 0xf5, 0x21, 0x00


	//----- nvinfo : EIATTR_KPARAM_INFO
	.align		4
.L_1086:
        /*0038*/ 	.byte	0x04, 0x17
        /*003a*/ 	.short	(.L_1088 - .L_1087)
.L_1087:
        /*003c*/ 	.word	0x00000000
        /*0040*/ 	.short	0x0003
        /*0042*/ 	.short	0x0014
        /*0044*/ 	.byte	0x00, 0xf0, 0x11, 0x00


	//----- nvinfo : EIATTR_KPARAM_INFO
	.align		4
.L_1088:
        /*0048*/ 	.byte	0x04, 0x17
        /*004a*/ 	.short	(.L_1090 - .L_1089)
.L_1089:
        /*004c*/ 	.word	0x00000000
        /*0050*/ 	.short	0x0002
        /*0052*/ 	.short	0x0010
        /*0054*/ 	.byte	0x00, 0xf0, 0x11, 0x00


	//----- nvinfo : EIATTR_KPARAM_INFO
	.align		4
.L_1090:
        /*0058*/ 	.byte	0x04, 0x17
        /*005a*/ 	.short	(.L_1092 - .L_1091)
.L_1091:
        /*005c*/ 	.word	0x00000000
        /*0060*/ 	.short	0x0001
        /*0062*/ 	.short	0x0008
        /*0064*/ 	.byte	0x00, 0xf5, 0x21, 0x00


	//----- nvinfo : EIATTR_KPARAM_INFO
	.align		4
.L_1092:
        /*0068*/ 	.byte	0x04, 0x17
        /*006a*/ 	.short	(.L_1094 - .L_1093)
.L_1093:
        /*006c*/ 	.word	0x00000000
        /*0070*/ 	.short	0x0000
        /*0072*/ 	.short	0x0000
        /*0074*/ 	.byte	0x00, 0xf0, 0x11, 0x00


	//----- nvinfo : EIATTR_SPARSE_MMA_MASK
	.align		4
.L_1094:
        /*0078*/ 	.byte	0x03, 0x50
        /*007a*/ 	.short	0x0000


	//----- nvinfo : EIATTR_MAXREG_COUNT
	.align		4
        /*007c*/ 	.byte	0x03, 0x1b
        /*007e*/ 	.short	0x00ff


	//----- nvinfo : EIATTR_MERCURY_ISA_VERSION
	.align		4
        /*0080*/ 	.byte	0x03, 0x5f
        /*0082*/ 	.short	0x0101


	//----- nvinfo : EIATTR_VRC_CTA_INIT_COUNT
	.align		4
        /*0084*/ 	.byte	0x02, 0x4a
	.zero		1
	.zero		1


	//----- nvinfo : EIATTR_EXIT_INSTR_OFFSETS
	.align		4
        /*0088*/ 	.byte	0x04, 0x1c
        /*008a*/ 	.short	(.L_1096 - .L_1095)


	//   ....[0]....
.L_1095:
        /*008c*/ 	.word	0x00000070


	//   ....[1]....
        /*0090*/ 	.word	0x00000300


	//----- nvinfo : EIATTR_CBANK_PARAM_SIZE
	.align		4
.L_1096:
        /*0094*/ 	.byte	0x03, 0x19
        /*0096*/ 	.short	0x0028


	//----- nvinfo : EIATTR_PARAM_CBANK
	.align		4
        /*0098*/ 	.byte	0x04, 0x0a
        /*009a*/ 	.short	(.L_1098 - .L_1097)
	.align		4
.L_1097:
        /*009c*/ 	.word	index@(.nv.constant0.vector_expm1)
        /*00a0*/ 	.short	0x0380
        /*00a2*/ 	.short	0x0028


	//----- nvinfo : EIATTR_SW_WAR
	.align		4
.L_1098:
        /*00a4*/ 	.byte	0x04, 0x36
        /*00a6*/ 	.short	(.L_1100 - .L_1099)
.L_1099:
        /*00a8*/ 	.word	0x00000008
.L_1100:


//--------------------- .nv.info.vector_exp       --------------------------
	.section	.nv.info.vector_exp,"",@"SHT_CUDA_INFO"
	.sectionflags	@""
	.align	4


	//----- nvinfo : EIATTR_CUDA_API_VERSION
	.align		4
        /*0000*/ 	.byte	0x04, 0x37
        /*0002*/ 	.short	(.L_1102 - .L_1101)
.L_1101:
        /*0004*/ 	.word	0x00000082


	//----- nvinfo : EIATTR_KPARAM_INFO
	.align		4
.L_1102:
        /*0008*/ 	.byte	0x04, 0x17
        /*000a*/ 	.short	(.L_1104 - .L_1103)
.L_1103:
        /*000c*/ 	.word	0x00000000
        /*0010*/ 	.short	0x0006
        /*0012*/ 	.short	0x0024
        /*0014*/ 	.byte	0x00, 0xf0, 0x11, 0x00


	//----- nvinfo : EIATTR_KPARAM_INFO
	.align		4
.L_1104:
        /*0018*/ 	.byte	0x04, 0x17
        /*001a*/ 	.short	(.L_1106 - .L_1105)
.L_1105:
        /*001c*/ 	.word	0x00000000
        /*0020*/ 	.short	0x0005
        /*0022*/ 	.short	0x0020
        /*0024*/ 	.byte	0x00, 0xf0, 0x11, 0x00


	//----- nvinfo : EIATTR_KPARAM_INFO
	.align		4
.L_1106:
        /*0028*/ 	.byte	0x04, 0x17
        /*002a*/ 	.short	(.L_1108 - .L_1107)
.L_1107:
        /*002c*/ 	.word	0x00000000
        /*0030*/ 	.short	0x0004
        /*0032*/ 	.short	0x0018
        /*0034*/ 	.byte	0x00, 0xf5, 0x21, 0x00


	//----- nvinfo : EIATTR_KPARAM_INFO
	.align		4
.L_1108:
        /*0038*/ 	.byte	0x04, 0x17
        /*003a*/ 	.short	(.L_1110 - .L_1109)
.L_1109:
        /*003c*/ 	.word	0x00000000
        /*0040*/ 	.short	0x0003
        /*0042*/ 	.short	0x0014
        /*0044*/ 	.byte	0x00, 0xf0, 0x11, 0x00


	//----- nvinfo : EIATTR_KPARAM_INFO
	.align		4
.L_1110:
        /*0048*/ 	.byte	0x04, 0x17
        /*004a*/ 	.short	(.L_1112 - .L_1111)
.L_1111:
        /*004c*/ 	.word	0x00000000
        /*0050*/ 	.short	0x0002
        /*0052*/ 	.short	0x0010
        /*0054*/ 	.byte	0x00, 0xf0, 0x11, 0x00


	//----- nvinfo : EIATTR_KPARAM_INFO
	.align		4
.L_1112:
        /*0058*/ 	.byte	0x04, 0x17
        /*005a*/ 	.short	(.L_1114 - .L_1113)
.L_1113:
        /*005c*/ 	.word	0x00000000
        /*0060*/ 	.short	0x0001
        /*0062*/ 	.short	0x0008
        /*0064*/ 	.byte	0x00, 0xf5, 0x21, 0x00


	//----- nvinfo : EIATTR_KPARAM_INFO
	.align		4
.L_1114:
        /*0068*/ 	.byte	0x04, 0x17
        /*006a*/ 	.short	(.L_1116 - .L_1115)
.L_1115:
        /*006c*/ 	.word	0x00000000
        /*0070*/ 	.short	0x0000
        /*0072*/ 	.short	0x0000
        /*0074*/ 	.byte	0x00, 0xf0, 0x11, 0x00


	//----- nvinfo : EIATTR_SPARSE_MMA_MASK
	.align		4
.L_1116:
        /*0078*/ 	.byte	0x03, 0x50
        /*007a*/ 	.short	0x0000


	//----- nvinfo : EIATTR_MAXREG_COUNT
	.align		4
        /*007c*/ 	.byte	0x03, 0x1b
        /*007e*/ 	.short	0x00ff


	//----- nvinfo : EIATTR_MERCURY_ISA_VERSION
	.align		4
        /*0080*/ 	.byte	0x03, 0x5f
        /*0082*/ 	.short	0x0101


	//----- nvinfo : EIATTR_VRC_CTA_INIT_COUNT
	.align		4
        /*0084*/ 	.byte	0x02, 0x4a
	.zero		1
	.zero		1


	//----- nvinfo : EIATTR_EXIT_INSTR_OFFSETS
	.align		4
        /*0088*/ 	.byte	0x04, 0x1c
        /*008a*/ 	.short	(.L_1118 - .L_1117)


	//   ....[0]....
.L_1117:
        /*008c*/ 	.word	0x00000070


	//   ....[1]....
        /*0090*/ 	.word	0x000001d0


	//----- nvinfo : EIATTR_CBANK_PARAM_SIZE
	.align		4
.L_1118:
        /*0094*/ 	.byte	0x03, 0x19
        /*0096*/ 	.short	0x0028


	//----- nvinfo : EIATTR_PARAM_CBANK
	.align		4
        /*0098*/ 	.byte	0x04, 0x0a
        /*009a*/ 	.short	(.L_1120 - .L_1119)
	.align		4
.L_1119:
        /*009c*/ 	.word	index@(.nv.constant0.vector_exp)
        /*00a0*/ 	.short	0x0380
        /*00a2*/ 	.short	0x0028


	//----- nvinfo : EIATTR_SW_WAR
	.align		4
.L_1120:
        /*00a4*/ 	.byte	0x04, 0x36
        /*00a6*/ 	.short	(.L_1122 - .L_1121)
.L_1121:
        /*00a8*/ 	.word	0x00000008
.L_1122:


//--------------------- .nv.info.vector_hypot     --------------------------
	.section	.nv.info.vector_hypot,"",@"SHT_CUDA_INFO"
	.sectionflags	@""
	.align	4


	//----- nvinfo : EIATTR_CUDA_API_VERSION
	.align		4
        /*0000*/ 	.byte	0x04, 0x37
        /*0002*/ 	.short	(.L_1124 - .L_1123)
.L_1123:
        /*0004*/ 	.word	0x00000082


	//----- nvinfo : EIATTR_KPARAM_INFO
	.align		4
.L_1124:
        /*0008*/ 	.byte	0x04, 0x17
        /*000a*/ 	.short	(.L_1126 - .L_1125)
.L_1125:
        /*000c*/ 	.word	0x00000000
        /*0010*/ 	.short	0x0009
        /*0012*/ 	.short	0x0034
        /*0014*/ 	.byte	0x00, 0xf0, 0x11, 0x00


	//----- nvinfo : EIATTR_KPARAM_INFO
	.align		4
.L_1126:
        /*0018*/ 	.byte	0x04, 0x17
        /*001a*/ 	.short	(.L_1128 - .L_1127)
.L_1127:
        /*001c*/ 	.word	0x00000000
        /*0020*/ 	.short	0x0008
        /*0022*/ 	.short	0x0030
        /*0024*/ 	.byte	0x00, 0xf0, 0x11, 0x00


	//----- nvinfo : EIATTR_KPARAM_INFO
	.align		4
.L_1128:
        /*0028*/ 	.byte	0x04, 0x17
        /*002a*/ 	.short	(.L_1130 - .L_1129)
.L_1129:
        /*002c*/ 	.word	0x00000000
        /*0030*/ 	.short	0x0007
        /*0032*/ 	.short	0x0028
        /*0034*/ 	.byte	0x00, 0xf5, 0x21, 0x00


	//----- nvinfo : EIATTR_KPARAM_INFO
	.align		4
.L_1130:
        /*0038*/ 	.byte	0x04, 0x17
        /*003a*/ 	.short	(.L_1132 - .L_1131)
.L_1131:
        /*003c*/ 	.word	0x00000000
        /*0040*/ 	.short	0x0006
        /*0042*/ 	.short	0x0024
        /*0044*/ 	.byte	0x00, 0xf0, 0x11, 0x00


	//----- nvinfo : EIATTR_KPARAM_INFO
	.align		4
.L_1132:
        /*0048*/ 	.byte	0x04, 0x17
        /*004a*/ 	.short	(.L_1134 - .L_1133)
.L_1133:
        /*004c*/ 	.word	0x00000000
        /*0050*/ 	.short	0x0005
        /*0052*/ 	.short	0x0020
        /*0054*/ 	.byte	0x00, 0xf0, 0x11, 0x00


	//----- nvinfo : EIATTR_KPARAM_INFO
	.align		4
.L_1134:
        /*0058*/ 	.byte	0x04, 0x17
        /*005a*/ 	.short	(.L_1136 - .L_1135)
.L_1135:
        /*005c*/ 	.word	0x00000000
        /*0060*/ 	.short	0x0004
        /*0062*/ 	.short	0x0018
        /*0064*/ 	.byte	0x00, 0xf5, 0x21, 0x00


	//----- nvinfo : EIATTR_KPARAM_INFO
	.align		4
.L_1136:
        /*0068*/ 	.byte	0x04, 0x17
        /*006a*/ 	.short	(.L_1138 - .L_1137)
.L_1137:
        /*006c*/ 	.word	0x00000000
        /*0070*/ 	.short	0x0003
        /*0072*/ 	.short	0x0014
        /*0074*/ 	.byte	0x00, 0xf0, 0x11, 0x00


	//----- nvinfo : EIATTR_KPARAM_INFO
	.align		4
.L_1138:
        /*0078*/ 	.byte	0x04, 0x17
        /*007a*/ 	.short	(.L_1140 - .L_1139)
.L_1139:
        /*007c*/ 	.word	0x00000000
        /*0080*/ 	.short	0x0002
        /*0082*/ 	.short	0x0010
        /*0084*/ 	.byte	0x00, 0xf0, 0x11, 0x00


	//----- nvinfo : EIATTR_KPARAM_INFO
	.align		4
.L_1140:
        /*0088*/ 	.byte	0x04, 0x17
        /*008a*/ 	.short	(.L_1142 - .L_1141)
.L_1141:
        /*008c*/ 	.word	0x00000000
        /*0090*/ 	.short	0x0001
        /*0092*/ 	.short	0x0008
        /*0094*/ 	.byte	0x00, 0xf5, 0x21, 0x00


	//----- nvinfo : EIATTR_KPARAM_INFO
	.align		4
.L_1142:
        /*0098*/ 	.byte	0x04, 0x17
        /*009a*/ 	.short	(.L_1144 - .L_1143)
.L_1143:
        /*009c*/ 	.word	0x00000000
        /*00a0*/ 	.short	0x0000
        /*00a2*/ 	.short	0x0000
        /*00a4*/ 	.byte	0x00, 0xf0, 0x11, 0x00


	//----- nvinfo : EIATTR_SPARSE_MMA_MASK
	.align		4
.L_1144:
        /*00a8*/ 	.byte	0x03, 0x50
        /*00aa*/ 	.short	0x0000


	//----- nvinfo : EIATTR_MAXREG_COUNT
	.align		4
        /*00ac*/ 	.byte	0x03, 0x1b
        /*00ae*/ 	.short	0x00ff


	//----- nvinfo : EIATTR_MERCURY_ISA_VERSION
	.align		4
        /*00b0*/ 	.byte	0x03, 0x5f
        /*00b2*/ 	.short	0x0101


	//----- nvinfo : EIATTR_VRC_CTA_INIT_COUNT
	.align		4
        /*00b4*/ 	.byte	0x02, 0x4a
	.zero		1
	.zero		1


	//----- nvinfo : EIATTR_EXIT_INSTR_OFFSETS
	.align		4
        /*00b8*/ 	.byte	0x04, 0x1c
        /*00ba*/ 	.short	(.L_1146 - .L_1145)


	//   ....[0]....
.L_1145:
        /*00bc*/ 	.word	0x00000070


	//   ....[1]....
        /*00c0*/ 	.word	0x00000340


	//----- nvinfo : EIATTR_CRS_STACK_SIZE
	.align		4
.L_1146:
        /*00c4*/ 	.byte	0x04, 0x1e
        /*00c6*/ 	.short	(.L_1148 - .L_1147)
.L_1147:
        /*00c8*/ 	.word	0x00000000


	//----- nvinfo : EIATTR_CBANK_PARAM_SIZE
	.align		4
.L_1148:
        /*00cc*/ 	.byte	0x03, 0x19
        /*00ce*/ 	.short	0x0038


	//----- nvinfo : EIATTR_PARAM_CBANK
	.align		4
        /*00d0*/ 	.byte	0x04, 0x0a
        /*00d2*/ 	.short	(.L_1150 - .L_1149)
	.align		4
.L_1149:
        /*00d4*/ 	.word	index@(.nv.constant0.vector_hypot)
        /*00d8*/ 	.short	0x0380
        /*00da*/ 	.short	0x0038


	//----- nvinfo : EIATTR_SW_WAR
	.align		4
.L_1150:
        /*00dc*/ 	.byte	0x04, 0x36
        /*00de*/ 	.short	(.L_1152 - .L_1151)
.L_1151:
        /*00e0*/ 	.word	0x00000008
.L_1152:


//--------------------- .nv.info.vector_powx      --------------------------
	.section	.nv.info.vector_powx,"",@"SHT_CUDA_INFO"
	.sectionflags	@""
	.align	4


	//----- nvinfo : EIATTR_CUDA_API_VERSION
	.align		4
        /*0000*/ 	.byte	0x04, 0x37
        /*0002*/ 	.short	(.L_1154 - .L_1153)
.L_1153:
        /*0004*/ 	.word	0x00000082


	//----- nvinfo : EIATTR_KPARAM_INFO
	.align		4
.L_1154:
        /*0008*/ 	.byte	0x04, 0x17
        /*000a*/ 	.short	(.L_1156 - .L_1155)
.L_1155:
        /*000c*/ 	.word	0x00000000
        /*0010*/ 	.short	0x0007
        /*0012*/ 	.short	0x002c
        /*0014*/ 	.byte	0x00, 0xf0, 0x11, 0x00


	//----- nvinfo : EIATTR_KPARAM_INFO
	.align		4
.L_1156:
        /*0018*/ 	.byte	0x04, 0x17
        /*001a*/ 	.short	(.L_1158 - .L_1157)
.L_1157:
        /*001c*/ 	.word	0x00000000
        /*0020*/ 	.short	0x0006
        /*0022*/ 	.short	0x0028
        /*0024*/ 	.byte	0x00, 0xf0, 0x11, 0x00


	//----- nvinfo : EIATTR_KPARAM_INFO
	.align		4
.L_1158:
        /*0028*/ 	.byte	0x04, 0x17
        /*002a*/ 	.short	(.L_1160 - .L_1159)
.L_1159:
        /*002c*/ 	.word	0x00000000
        /*0030*/ 	.short	0x0005
        /*0032*/ 	.short	0x0020
        /*0034*/ 	.byte	0x00, 0xf5, 0x21, 0x00


	//----- nvinfo : EIATTR_KPARAM_INFO
	.align		4
.L_1160:
        /*0038*/ 	.byte	0x04, 0x17
        /*003a*/ 	.short	(.L_1162 - .L_1161)
.L_1161:
        /*003c*/ 	.word	0x00000000
        /*0040*/ 	.short	0x0004
        /*0042*/ 	.short	0x0018
        /*0044*/ 	.byte	0x00, 0xf0, 0x11, 0x00


	//----- nvinfo : EIATTR_KPARAM_INFO
	.align		4
.L_1162:
        /*0048*/ 	.byte	0x04, 0x17
        /*004a*/ 	.short	(.L_1164 - .L_1163)
.L_1163:
        /*004c*/ 	.word	0x00000000
        /*0050*/ 	.short	0x0003
        /*0052*/ 	.short	0x0014
        /*0054*/ 	.byte	0x00, 0xf0, 0x11, 0x00


	//----- nvinfo : EIATTR_KPARAM_INFO
	.align		4
.L_1164:
        /*0058*/ 	.byte	0x04, 0x17
        /*005a*/ 	.short	(.L_1166 - .L_1165)
.L_1165:
        /*005c*/ 	.word	0x00000000
        /*0060*/ 	.short	0x0002
        /*0062*/ 	.short	0x0010
        /*0064*/ 	.byte	0x00, 0xf0, 0x11, 0x00


	//----- nvinfo : EIATTR_KPARAM_INFO
	.align		4
.L_1166:
        /*0068*/ 	.byte	0x04, 0x17
        /*006a*/ 	.short	(.L_1168 - .L_1167)
.L_1167:
        /*006c*/ 	.word	0x00000000
        /*0070*/ 	.short	0x0001
        /*0072*/ 	.short	0x0008
        /*0074*/ 	.byte	0x00, 0xf5, 0x21, 0x00


	//----- nvinfo : EIATTR_KPARAM_INFO
	.align		4
.L_1168:
        /*0078*/ 	.byte	0x04, 0x17
        /*007a*/ 	.short	(.L_1170 - .L_1169)
.L_1169:
        /*007c*/ 	.word	0x00000000
        /*0080*/ 	.short	0x0000
        /*0082*/ 	.short	0x0000
        /*0084*/ 	.byte	0x00, 0xf0, 0x11, 0x00


	//----- nvinfo : EIATTR_SPARSE_MMA_MASK
	.align		4
.L_1170:
        /*0088*/ 	.byte	0x03, 0x50
        /*008a*/ 	.short	0x0000


	//----- nvinfo : EIATTR_MAXREG_COUNT
	.align		4
        /*008c*/ 	.byte	0x03, 0x1b
        /*008e*/ 	.short	0x00ff


	//----- nvinfo : EIATTR_MERCURY_ISA_VERSION
	.align		4
        /*0090*/ 	.byte	0x03, 0x5f
        /*0092*/ 	.short	0x0101


	//----- nvinfo : EIATTR_VRC_CTA_INIT_COUNT
	.align		4
        /*0094*/ 	.byte	0x02, 0x4a
	.zero		1
	.zero		1


	//----- nvinfo : EIATTR_EXIT_INSTR_OFFSETS
	.align		4
        /*0098*/ 	.byte	0x04, 0x1c
        /*009a*/ 	.short	(.L_1172 - .L_1171)


	//   ....[0]....
.L_1171:
        /*009c*/ 	.word	0x00000070


	//   ....[1]....
        /*00a0*/ 	.word	0x000006f0


	//----- nvinfo : EIATTR_CRS_STACK_SIZE
	.align		4
.L_1172:
        /*00a4*/ 	.byte	0x04, 0x1e
        /*00a6*/ 	.short	(.L_1174 - .L_1173)
.L_1173:
        /*00a8*/ 	.word	0x00000000


	//----- nvinfo : EIATTR_CBANK_PARAM_SIZE
	.align		4
.L_1174:
        /*00ac*/ 	.byte	0x03, 0x19
        /*00ae*/ 	.short	0x0030


	//----- nvinfo : EIATTR_PARAM_CBANK
	.align		4
        /*00b0*/ 	.byte	0x04, 0x0a
        /*00b2*/ 	.short	(.L_1176 - .L_1175)
	.align		4
.L_1175:
        /*00b4*/ 	.word	index@(.nv.constant0.vector_powx)
        /*00b8*/ 	.short	0x0380
        /*00ba*/ 	.short	0x0030


	//----- nvinfo : EIATTR_SW_WAR
	.align		4
.L_1176:
        /*00bc*/ 	.byte	0x04, 0x36
        /*00be*/ 	.short	(.L_1178 - .L_1177)
.L_1177:
        /*00c0*/ 	.word	0x00000008
.L_1178:


//--------------------- .nv.info.vector_pow       --------------------------
	.section	.nv.info.vector_pow,"",@"SHT_CUDA_INFO"
	.sectionflags	@""
	.align	4


	//----- nvinfo : EIATTR_CUDA_API_VERSION
	.align		4
        /*0000*/ 	.byte	0x04, 0x37
        /*0002*/ 	.short	(.L_1180 - .L_1179)
.L_1179:
        /*0004*/ 	.word	0x00000082


	//----- nvinfo : EIATTR_KPARAM_INFO
	.align		4
.L_1180:
        /*0008*/ 	.byte	0x04, 0x17
        /*000a*/ 	.short	(.L_1182 - .L_1181)
.L_1181:
        /*000c*/ 	.word	0x00000000
        /*0010*/ 	.short	0x0009
        /*0012*/ 	.short	0x0034
        /*0014*/ 	.byte	0x00, 0xf0, 0x11, 0x00


	//----- nvinfo : EIATTR_KPARAM_INFO
	.align		4
.L_1182:
        /*0018*/ 	.byte	0x04, 0x17
        /*001a*/ 	.short	(.L_1184 - .L_1183)
.L_1183:
        /*001c*/ 	.word	0x00000000
        /*0020*/ 	.short	0x0008
        /*0022*/ 	.short	0x0030
        /*0024*/ 	.byte	0x00, 0xf0, 0x11, 0x00


	//----- nvinfo : EIATTR_KPARAM_INFO
	.align		4
.L_1184:
        /*0028*/ 	.byte	0x04, 0x17
        /*002a*/ 	.short	(.L_1186 - .L_1185)
.L_1185:
        /*002c*/ 	.word	0x00000000
        /*0030*/ 	.short	0x0007
        /*0032*/ 	.short	0x0028
        /*0034*/ 	.byte	0x00, 0xf5, 0x21, 0x00


	//----- nvinfo : EIATTR_KPARAM_INFO
	.align		4
.L_1186:
        /*0038*/ 	.byte	0x04, 0x17
        /*003a*/ 	.short	(.L_1188 - .L_1187)
.L_1187:
        /*003c*/ 	.word	0x00000000
        /*0040*/ 	.short	0x0006
        /*0042*/ 	.short	0x0024
        /*0044*/ 	.byte	0x00, 0xf0, 0x11, 0x00


	//----- nvinfo : EIATTR_KPARAM_INFO
	.align		4
.L_1188:
        /*0048*/ 	.byte	0x04, 0x17
        /*004a*/ 	.short	(.L_1190 - .L_1189)
.L_1189:
        /*004c*/ 	.word	0x00000000
        /*0050*/ 	.short	0x0005
        /*0052*/ 	.short	0x0020
        /*0054*/ 	.byte	0x00, 0xf0, 0x11, 0x00


	//----- nvinfo : EIATTR_KPARAM_INFO
	.align		4
.L_1190:
        /*0058*/ 	.byte	0x04, 0x17
        /*005a*/ 	.short	(.L_1192 - .L_1191)
.L_1191:
        /*005c*/ 	.word	0x00000000
        /*0060*/ 	.short	0x0004
        /*0062*/ 	.short	0x0018
        /*0064*/ 	.byte	0x00, 0xf5, 0x21, 0x00


	//----- nvinfo : EIATTR_KPARAM_INFO
	.align		4
.L_1192:
        /*0068*/ 	.byte	0x04, 0x17
        /*006a*/ 	.short	(.L_1194 - .L_1193)
.L_1193:
        /*006c*/ 	.word	0x00000000
        /*0070*/ 	.short	0x0003
        /*0072*/ 	.short	0x0014
        /*0074*/ 	.byte	0x00, 0xf0, 0x11, 0x00


	//----- nvinfo : EIATTR_KPARAM_INFO
	.align		4
.L_1194:
        /*0078*/ 	.byte	0x04, 0x17
        /*007a*/ 	.short	(.L_1196 - .L_1195)
.L_1195:
        /*007c*/ 	.word	0x00000000
        /*0080*/ 	.short	0x0002
        /*0082*/ 	.short	0x0010
        /*0084*/ 	.byte	0x00, 0xf0, 0x11, 0x00


	//----- nvinfo : EIATTR_KPARAM_INFO
	.align		4
.L_1196:
        /*0088*/ 	.byte	0x04, 0x17
        /*008a*/ 	.short	(.L_1198 - .L_1197)
.L_1197:
        /*008c*/ 	.word	0x00000000
        /*0090*/ 	.short	0x0001
        /*0092*/ 	.short	0x0008
        /*0094*/ 	.byte	0x00, 0xf5, 0x21, 0x00


	//----- nvinfo : EIATTR_KPARAM_INFO
	.align		4
.L_1198:
        /*0098*/ 	.byte	0x04, 0x17
        /*009a*/ 	.short	(.L_1200 - .L_1199)
.L_1199:
        /*009c*/ 	.word	0x00000000
        /*00a0*/ 	.short	0x0000
        /*00a2*/ 	.short	0x0000
        /*00a4*/ 	.byte	0x00, 0xf0, 0x11, 0x00


	//----- nvinfo : EIATTR_SPARSE_MMA_MASK
	.align		4
.L_1200:
        /*00a8*/ 	.byte	0x03, 0x50
        /*00aa*/ 	.short	0x0000


	//----- nvinfo : EIATTR_MAXREG_COUNT
	.align		4
        /*00ac*/ 	.byte	0x03, 0x1b
        /*00ae*/ 	.short	0x00ff


	//----- nvinfo : EIATTR_MERCURY_ISA_VERSION
	.align		4
        /*00b0*/ 	.byte	0x03, 0x5f
        /*00b2*/ 	.short	0x0101


	//----- nvinfo : EIATTR_VRC_CTA_INIT_COUNT
	.align		4
        /*00b4*/ 	.byte	0x02, 0x4a
	.zero		1
	.zero		1


	//----- nvinfo : EIATTR_EXIT_INSTR_OFFSETS
	.align		4
        /*00b8*/ 	.byte	0x04, 0x1c
        /*00ba*/ 	.short	(.L_1202 - .L_1201)


	//   ....[0]....
.L_1201:
        /*00bc*/ 	.word	0x00000070


	//   ....[1]....
        /*00c0*/ 	.word	0x00000730


	//----- nvinfo : EIATTR_CRS_STACK_SIZE
	.align		4
.L_1202:
        /*00c4*/ 	.byte	0x04, 0x1e
        /*00c6*/ 	.short	(.L_1204 - .L_1203)
.L_1203:
        /*00c8*/ 	.word	0x00000000


	//----- nvinfo : EIATTR_CBANK_PARAM_SIZE
	.align		4
.L_1204:
        /*00cc*/ 	.byte	0x03, 0x19
        /*00ce*/ 	.short	0x0038


	//----- nvinfo : EIATTR_PARAM_CBANK
	.align		4
        /*00d0*/ 	.byte	0x04, 0x0a
        /*00d2*/ 	.short	(.L_1206 - .L_1205)
	.align		4
.L_1205:
        /*00d4*/ 	.word	index@(.nv.constant0.vector_pow)
        /*00d8*/ 	.short	0x0380
        /*00da*/ 	.short	0x0038


	//----- nvinfo : EIATTR_SW_WAR
	.align		4
.L_1206:
        /*00dc*/ 	.byte	0x04, 0x36
        /*00de*/ 	.short	(.L_1208 - .L_1207)
.L_1207:
        /*00e0*/ 	.word	0x00000008
.L_1208:


//--------------------- .nv.info.vector_pow3o2    --------------------------
	.section	.nv.info.vector_pow3o2,"",@"SHT_CUDA_INFO"
	.sectionflags	@""
	.align	4


	//----- nvinfo : EIATTR_CUDA_API_VERSION
	.align		4
        /*0000*/ 	.byte	0x04, 0x37
        /*0002*/ 	.short	(.L_1210 - .L_1209)
.L_1209:
        /*0004*/ 	.word	0x00000082


	//----- nvinfo : EIATTR_KPARAM_INFO
	.align		4
.L_1210:
        /*0008*/ 	.byte	0x04, 0x17
        /*000a*/ 	.short	(.L_1212 - .L_1211)
.L_1211:
        /*000c*/ 	.word	0x00000000
        /*0010*/ 	.short	0x0006
        /*0012*/ 	.short	0x0024
        /*0014*/ 	.byte	0x00, 0xf0, 0x11, 0x00


	//----- nvinfo : EIATTR_KPARAM_INFO
	.align		4
.L_1212:
        /*0018*/ 	.byte	0x04, 0x17
        /*001a*/ 	.short	(.L_1214 - .L_1213)
.L_1213:
        /*001c*/ 	.word	0x00000000
        /*0020*/ 	.short	0x0005
        /*0022*/ 	.short	0x0020
        /*0024*/ 	.byte	0x00, 0xf0, 0x11, 0x00


	//----- nvinfo : EIATTR_KPARAM_INFO
	.align		4
.L_1214:
        /*0028*/ 	.byte	0x04, 0x17
        /*002a*/ 	.short	(.L_1216 - .L_1215)
.L_1215:
        /*002c*/ 	.word	0x00000000
        /*0030*/ 	.short	0x0004
        /*0032*/ 	.short	0x0018
        /*0034*/ 	.byte	0x00, 0xf5, 0x21, 0x00


	//----- nvinfo : EIATTR_KPARAM_INFO
	.align		4
.L_1216:
        /*0038*/ 	.byte	0x04, 0x17
        /*003a*/ 	.short	(.L_1218 - .L_1217)
.L_1217:
        /*003c*/ 	.word	0x00000000
        /*0040*/ 	.short	0x0003
        /*0042*/ 	.short	0x0014
        /*0044*/ 	.byte	0x00, 0xf0, 0x11, 0x00


	//----- nvinfo : EIATTR_KPARAM_INFO
	.align		4
.L_1218:
        /*0048*/ 	.byte	0x04, 0x17
        /*004a*/ 	.short	(.L_1220 - .L_1219)
.L_1219:
        /*004c*/ 	.word	0x00000000
        /*0050*/ 	.short	0x0002
        /*0052*/ 	.short	0x0010
        /*0054*/ 	.byte	0x00, 0xf0, 0x11, 0x00


	//----- nvinfo : EIATTR_KPARAM_INFO
	.align		4
.L_1220:
        /*0058*/ 	.byte	0x04, 0x17
        /*005a*/ 	.short	(.L_1222 - .L_1221)
.L_1221:
        /*005c*/ 	.word	0x00000000
        /*0060*/ 	.short	0x0001
        /*0062*/ 	.short	0x0008
        /*0064*/ 	.byte	0x00, 0xf5, 0x21, 0x00


	//----- nvinfo : EIATTR_KPARAM_INFO
	.align		4
.L_1222:
        /*0068*/ 	.byte	0x04, 0x17
        /*006a*/ 	.short	(.L_1224 - .L_1223)
.L_1223:
        /*006c*/ 	.word	0x00000000
        /*0070*/ 	.short	0x0000
        /*0072*/ 	.short	0x0000
        /*0074*/ 	.byte	0x00, 0xf0, 0x11, 0x00


	//----- nvinfo : EIATTR_SPARSE_MMA_MASK
	.align		4
.L_1224:
        /*0078*/ 	.byte	0x03, 0x50
        /*007a*/ 	.short	0x0000


	//----- nvinfo : EIATTR_MAXREG_COUNT
	.align		4
        /*007c*/ 	.byte	0x03, 0x1b
        /*007e*/ 	.short	0x00ff


	//----- nvinfo : EIATTR_MERCURY_ISA_VERSION
	.align		4
        /*0080*/ 	.byte	0x03, 0x5f
        /*0082*/ 	.short	0x0101


	//----- nvinfo : EIATTR_VRC_CTA_INIT_COUNT
	.align		4
        /*0084*/ 	.byte	0x02, 0x4a
	.zero		1
	.zero		1


	//----- nvinfo : EIATTR_EXIT_INSTR_OFFSETS
	.align		4
        /*0088*/ 	.byte	0x04, 0x1c
        /*008a*/ 	.short	(.L_1226 - .L_1225)


	//   ....[0]....
.L_1225:
        /*008c*/ 	.word	0x00000070


	//   ....[1]....
        /*0090*/ 	.word	0x000005c0


	//----- nvinfo : EIATTR_CRS_STACK_SIZE
	.align		4
.L_1226:
        /*0094*/ 	.byte	0x04, 0x1e
        /*0096*/ 	.short	(.L_1228 - .L_1227)
.L_1227:
        /*0098*/ 	.word	0x00000000


	//----- nvinfo : EIATTR_CBANK_PARAM_SIZE
	.align		4
.L_1228:
        /*009c*/ 	.byte	0x03, 0x19
        /*009e*/ 	.short	0x0028


	//----- nvinfo : EIATTR_PARAM_CBANK
	.align		4
        /*00a0*/ 	.byte	0x04, 0x0a
        /*00a2*/ 	.short	(.L_1230 - .L_1229)
	.align		4
.L_1229:
        /*00a4*/ 	.word	index@(.nv.constant0.vector_pow3o2)
        /*00a8*/ 	.short	0x0380
        /*00aa*/ 	.short	0x0028


	//----- nvinfo : EIATTR_SW_WAR
	.align		4
.L_1230:
        /*00ac*/ 	.byte	0x04, 0x36
        /*00ae*/ 	.short	(.L_1232 - .L_1231)
.L_1231:
        /*00b0*/ 	.word	0x00000008
.L_1232:


//--------------------- .nv.info.vector_pow2o3    --------------------------
	.section	.nv.info.vector_pow2o3,"",@"SHT_CUDA_INFO"
	.sectionflags	@""
	.align	4


	//----- nvinfo : EIATTR_CUDA_API_VERSION
	.align		4
        /*0000*/ 	.byte	0x04, 0x37
        /*0002*/ 	.short	(.L_1234 - .L_1233)
.L_1233:
        /*0004*/ 	.word	0x00000082


	//----- nvinfo : EIATTR_KPARAM_INFO
	.align		4
.L_1234:
        /*0008*/ 	.byte	0x04, 0x17
        /*000a*/ 	.short	(.L_1236 - .L_1235)
.L_1235:
        /*000c*/ 	.word	0x00000000
        /*0010*/ 	.short	0x0006
        /*0012*/ 	.short	0x0024
        /*0014*/ 	.byte	0x00, 0xf0, 0x11, 0x00


	//----- nvinfo : EIATTR_KPARAM_INFO
	.align		4
.L_1236:
        /*0018*/ 	.byte	0x04, 0x17
        /*001a*/ 	.short	(.L_1238 - .L_1237)
.L_1237:
        /*001c*/ 	.word	0x00000000
        /*0020*/ 	.short	0x0005
        /*0022*/ 	.short	0x0020
        /*0024*/ 	.byte	0x00, 0xf0, 0x11, 0x00


	//----- nvinfo : EIATTR_KPARAM_INFO
	.align		4
.L_1238:
        /*0028*/ 	.byte	0x04, 0x17
        /*002a*/ 	.short	(.L_1240 - .L_1239)
.L_1239:
        /*002c*/ 	.word	0x00000000
        /*0030*/ 	.short	0x0004
        /*0032*/ 	.short	0x0018
        /*0034*/ 	.byte	0x00, 0xf5, 0x21, 0x00


	//----- nvinfo : EIATTR_KPARAM_INFO
	.align		4
.L_1240:
        /*0038*/ 	.byte	0x04, 0x17
        /*003a*/ 	.short	(.L_1242 - .L_1241)
.L_1241:
        /*003c*/ 	.word	0x00000000
        /*0040*/ 	.short	0x0003
        /*0042*/ 	.short	0x0014
        /*0044*/ 	.byte	0x00, 0xf0, 0x11, 0x00


	//----- nvinfo : EIATTR_KPARAM_INFO
	.align		4
.L_1242:
        /*0048*/ 	.byte	0x04, 0x17
        /*004a*/ 	.short	(.L_1244 - .L_1243)
.L_1243:
        /*004c*/ 	.word	0x00000000
        /*0050*/ 	.short	0x0002
        /*0052*/ 	.short	0x0010
        /*0054*/ 	.byte	0x00, 0xf0, 0x11, 0x00


	//----- nvinfo : EIATTR_KPARAM_INFO
	.align		4
.L_1244:
        /*0058*/ 	.byte	0x04, 0x17
        /*005a*/ 	.short	(.L_1246 - .L_1245)
.L_1245:
        /*005c*/ 	.word	0x00000000
        /*0060*/ 	.short	0x0001
        /*0062*/ 	.short	0x0008
        /*0064*/ 	.byte	0x00, 0xf5, 0x21, 0x00


	//----- nvinfo : EIATTR_KPARAM_INFO
	.align		4
.L_1246:
        /*0068*/ 	.byte	0x04, 0x17
        /*006a*/ 	.short	(.L_1248 - .L_1247)
.L_1247:
        /*006c*/ 	.word	0x00000000
        /*0070*/ 	.short	0x0000
        /*0072*/ 	.short	0x0000
        /*0074*/ 	.byte	0x00, 0xf0, 0x11, 0x00


	//----- nvinfo : EIATTR_SPARSE_MMA_MASK
	.align		4
.L_1248:
        /*0078*/ 	.byte	0x03, 0x50
        /*007a*/ 	.short	0x0000


	//----- nvinfo : EIATTR_MAXREG_COUNT
	.align		4
        /*007c*/ 	.byte	0x03, 0x1b
        /*007e*/ 	.short	0x00ff


	//----- nvinfo : EIATTR_MERCURY_ISA_VERSION
	.align		4
        /*0080*/ 	.byte	0x03, 0x5f
        /*0082*/ 	.short	0x0101


	//----- nvinfo : EIATTR_VRC_CTA_INIT_COUNT
	.align		4
        /*0084*/ 	.byte	0x02, 0x4a
	.zero		1
	.zero		1


	//----- nvinfo : EIATTR_EXIT_INSTR_OFFSETS
	.align		4
        /*0088*/ 	.byte	0x04, 0x1c
        /*008a*/ 	.short	(.L_1250 - .L_1249)


	//   ....[0]....
.L_1249:
        /*008c*/ 	.word	0x00000070


	//   ....[1]....
        /*0090*/ 	.word	0x000005c0


	//----- nvinfo : EIATTR_CRS_STACK_SIZE
	.align		4
.L_1250:
        /*0094*/ 	.byte	0x04, 0x1e
        /*0096*/ 	.short	(.L_1252 - .L_1251)
.L_1251:
        /*0098*/ 	.word	0x00000000


	//----- nvinfo : EIATTR_CBANK_PARAM_SIZE
	.align		4
.L_1252:
        /*009c*/ 	.byte	0x03, 0x19
        /*009e*/ 	.short	0x0028


	//----- nvinfo : EIATTR_PARAM_CBANK
	.align		4
        /*00a0*/ 	.byte	0x04, 0x0a
        /*00a2*/ 	.short	(.L_1254 - .L_1253)
	.align		4
.L_1253:
        /*00a4*/ 	.word	index@(.nv.constant0.vector_pow2o3)
        /*00a8*/ 	.short	0x0380
        /*00aa*/ 	.short	0x0028


	//----- nvinfo : EIATTR_SW_WAR
	.align		4
.L_1254:
        /*00ac*/ 	.byte	0x04, 0x36
        /*00ae*/ 	.short	(.L_1256 - .L_1255)
.L_1255:
        /*00b0*/ 	.word	0x00000008
.L_1256:


//--------------------- .nv.info.vector_inv_cbrt  --------------------------
	.section	.nv.info.vector_inv_cbrt,"",@"SHT_CUDA_INFO"
	.sectionflags	@""
	.align	4


	//----- nvinfo : EIATTR_CUDA_API_VERSION
	.align		4
        /*0000*/ 	.byte	0x04, 0x37
        /*0002*/ 	.short	(.L_1258 - .L_1257)
.L_1257:
        /*0004*/ 	.word	0x00000082


	//----- nvinfo : EIATTR_KPARAM_INFO
	.align		4
.L_1258:
        /*0008*/ 	.byte	0x04, 0x17
        /*000a*/ 	.short	(.L_1260 - .L_1259)
.L_1259:
        /*000c*/ 	.word	0x00000000
        /*0010*/ 	.short	0x0006
        /*0012*/ 	.short	0x0024
        /*0014*/ 	.byte	0x00, 0xf0, 0x11, 0x00


	//----- nvinfo : EIATTR_KPARAM_INFO
	.align		4
.L_1260:
        /*0018*/ 	.byte	0x04, 0x17
        /*001a*/ 	.short	(.L_1262 - .L_1261)
.L_1261:
        /*001c*/ 	.word	0x00000000
        /*0020*/ 	.short	0x0005
        /*0022*/ 	.short	0x0020
        /*0024*/ 	.byte	0x00, 0xf0, 0x11, 0x00


	//----- nvinfo : EIATTR_KPARAM_INFO
	.align		4
.L_1262:
        /*0028*/ 	.byte	0x04, 0x17
        /*002a*/ 	.short	(.L_1264 - .L_1263)
.L_1263:
        /*002c*/ 	.word	0x00000000
        /*0030*/ 	.short	0x0004
        /*0032*/ 	.short	0x0018
        /*0034*/ 	.byte	0x00, 0xf5, 0x21, 0x00


	//----- nvinfo : EIATTR_KPARAM_INFO
	.align		4
.L_1264:
        /*0038*/ 	.byte	0x04, 0x17
        /*003a*/ 	.short	(.L_1266 - .L_1265)
.L_1265:
        /*003c*/ 	.word	0x00000000
        /*0040*/ 	.short	0x0003
        /*0042*/ 	.short	0x0014
        /*0044*/ 	.byte	0x00, 0xf0, 0x11, 0x00


	//----- nvinfo : EIATTR_KPARAM_INFO
	.align		4
.L_1266:
        /*0048*/ 	.byte	0x04, 0x17
        /*004a*/ 	.short	(.L_1268 - .L_1267)
.L_1267:
        /*004c*/ 	.word	0x00000000
        /*0050*/ 	.short	0x0002
        /*0052*/ 	.short	0x0010
        /*0054*/ 	.byte	0x00, 0xf0, 0x11, 0x00


	//----- nvinfo : EIATTR_KPARAM_INFO
	.align		4
.L_1268:
        /*0058*/ 	.byte	0x04, 0x17
        /*005a*/ 	.short	(.L_1270 - .L_1269)
.L_1269:
        /*005c*/ 	.word	0x00000000
        /*0060*/ 	.short	0x0001
        /*0062*/ 	.short	0x0008
        /*0064*/ 	.byte	0x00, 0xf5, 0x21, 0x00


	//----- nvinfo : EIATTR_KPARAM_INFO
	.align		4
.L_1270:
        /*0068*/ 	.byte	0x04, 0x17
        /*006a*/ 	.short	(.L_1272 - .L_1271)
.L_1271:
        /*006c*/ 	.word	0x00000000
        /*0070*/ 	.short	0x0000
        /*0072*/ 	.short	0x0000
        /*0074*/ 	.byte	0x00, 0xf0, 0x11, 0x00


	//----- nvinfo : EIATTR_SPARSE_MMA_MASK
	.align		4
.L_1272:
        /*0078*/ 	.byte	0x03, 0x50
        /*007a*/ 	.short	0x0000


	//----- nvinfo : EIATTR_MAXREG_COUNT
	.align		4
        /*007c*/ 	.byte	0x03, 0x1b
        /*007e*/ 	.short	0x00ff


	//----- nvinfo : EIATTR_MERCURY_ISA_VERSION
	.align		4
        /*0080*/ 	.byte	0x03, 0x5f
        /*0082*/ 	.short	0x0101


	//----- nvinfo : EIATTR_VRC_CTA_INIT_COUNT
	.align		4
        /*0084*/ 	.byte	0x02, 0x4a
	.zero		1
	.zero		1


	//----- nvinfo : EIATTR_EXIT_INSTR_OFFSETS
	.align		4
        /*0088*/ 	.byte	0x04, 0x1c
        /*008a*/ 	.short	(.L_1274 - .L_1273)


	//   ....[0]....
.L_1273:
        /*008c*/ 	.word	0x00000070


	//   ....[1]....
        /*0090*/ 	.word	0x00000240


	//----- nvinfo : EIATTR_CBANK_PARAM_SIZE
	.align		4
.L_1274:
        /*0094*/ 	.byte	0x03, 0x19
        /*0096*/ 	.short	0x0028


	//----- nvinfo : EIATTR_PARAM_CBANK
	.align		4
        /*0098*/ 	.byte	0x04, 0x0a
        /*009a*/ 	.short	(.L_1276 - .L_1275)
	.align		4
.L_1275:
        /*009c*/ 	.word	index@(.nv.constant0.vector_inv_cbrt)
        /*00a0*/ 	.short	0x0380
        /*00a2*/ 	.short	0x0028


	//----- nvinfo : EIATTR_SW_WAR
	.align		4
.L_1276:
        /*00a4*/ 	.byte	0x04, 0x36
        /*00a6*/ 	.short	(.L_1278 - .L_1277)
.L_1277:
        /*00a8*/ 	.word	0x00000008
.L_1278:


//--------------------- .nv.info.vector_cbrt      --------------------------
	.section	.nv.info.vector_cbrt,"",@"SHT_CUDA_INFO"
	.sectionflags	@""
	.align	4


	//----- nvinfo : EIATTR_CUDA_API_VERSION
	.align		4
        /*0000*/ 	.byte	0x04, 0x37
        /*0002*/ 	.short	(.L_1280 - .L_1279)
.L_1279:
        /*0004*/ 	.word	0x00000082


	//----- nvinfo : EIATTR_KPARAM_INFO
	.align		4
.L_1280:
        /*0008*/ 	.byte	0x04, 0x17
        /*000a*/ 	.short	(.L_1282 - .L_1281)
.L_1281:
        /*000c*/ 	.word	0x00000000
        /*0010*/ 	.short	0x0006
        /*0012*/ 	.short	0x0024
        /*0014*/ 	.byte	0x00, 0xf0, 0x11, 0x00


	//----- nvinfo : EIATTR_KPARAM_INFO
	.align		4
.L_1282:
        /*0018*/ 	.byte	0x04, 0x17
        /*001a*/ 	.short	(.L_1284 - .L_1283)
.L_1283:
        /*001c*/ 	.word	0x00000000
        /*0020*/ 	.short	0x0005
        /*0022*/ 	.short	0x0020
        /*0024*/ 	.byte	0x00, 0xf0, 0x11, 0x00


	//----- nvinfo : EIATTR_KPARAM_INFO
	.align		4
.L_1284:
        /*0028*/ 	.byte	0x04, 0x17
        /*002a*/ 	.short	(.L_1286 - .L_1285)
.L_1285:
        /*002c*/ 	.word	0x00000000
        /*0030*/ 	.short	0x0004
        /*0032*/ 	.short	0x0018
        /*0034*/ 	.byte	0x00, 0xf5, 0x21, 0x00


	//----- nvinfo : EIATTR_KPARAM_INFO
	.align		4
.L_1286:
        /*0038*/ 	.byte	0x04, 0x17
        /*003a*/ 	.short	(.L_1288 - .L_1287)
.L_1287:
        /*003c*/ 	.word	0x00000000
        /*0040*/ 	.short	0x0003
        /*0042*/ 	.short	0x0014
        /*0044*/ 	.byte	0x00, 0xf0, 0x11, 0x00


	//----- nvinfo : EIATTR_KPARAM_INFO
	.align		4
.L_1288:
        /*0048*/ 	.byte	0x04, 0x17
        /*004a*/ 	.short	(.L_1290 - .L_1289)
.L_1289:
        /*004c*/ 	.word	0x00000000
        /*0050*/ 	.short	0x0002
        /*0052*/ 	.short	0x0010
        /*0054*/ 	.byte	0x00, 0xf0, 0x11, 0x00


	//----- nvinfo : EIATTR_KPARAM_INFO
	.align		4
.L_1290:
        /*0058*/ 	.byte	0x04, 0x17
        /*005a*/ 	.short	(.L_1292 - .L_1291)
.L_1291:
        /*005c*/ 	.word	0x00000000
        /*0060*/ 	.short	0x0001
        /*0062*/ 	.short	0x0008
        /*0064*/ 	.byte	0x00, 0xf5, 0x21, 0x00


	//----- nvinfo : EIATTR_KPARAM_INFO
	.align		4
.L_1292:
        /*0068*/ 	.byte	0x04, 0x17
        /*006a*/ 	.short	(.L_1294 - .L_1293)
.L_1293:
        /*006c*/ 	.word	0x00000000
        /*0070*/ 	.short	0x0000
        /*0072*/ 	.short	0x0000
        /*0074*/ 	.byte	0x00, 0xf0, 0x11, 0x00


	//----- nvinfo : EIATTR_SPARSE_MMA_MASK
	.align		4
.L_1294:
        /*0078*/ 	.byte	0x03, 0x50
        /*007a*/ 	.short	0x0000


	//----- nvinfo : EIATTR_MAXREG_COUNT
	.align		4
        /*007c*/ 	.byte	0x03, 0x1b
        /*007e*/ 	.short	0x00ff


	//----- nvinfo : EIATTR_MERCURY_ISA_VERSION
	.align		4
        /*0080*/ 	.byte	0x03, 0x5f
        /*0082*/ 	.short	0x0101


	//----- nvinfo : EIATTR_VRC_CTA_INIT_COUNT
	.align		4
        /*0084*/ 	.byte	0x02, 0x4a
	.zero		1
	.zero		1


	//----- nvinfo : EIATTR_EXIT_INSTR_OFFSETS
	.align		4
        /*0088*/ 	.byte	0x04, 0x1c
        /*008a*/ 	.short	(.L_1296 - .L_1295)


	//   ....[0]....
.L_1295:
        /*008c*/ 	.word	0x00000070


	//   ....[1]....
        /*0090*/ 	.word	0x00000230


	//----- nvinfo : EIATTR_CBANK_PARAM_SIZE
	.align		4
.L_1296:
        /*0094*/ 	.byte	0x03, 0x19
        /*0096*/ 	.short	0x0028


	//----- nvinfo : EIATTR_PARAM_CBANK
	.align		4
        /*0098*/ 	.byte	0x04, 0x0a
        /*009a*/ 	.short	(.L_1298 - .L_1297)
	.align		4
.L_1297:
        /*009c*/ 	.word	index@(.nv.constant0.vector_cbrt)
        /*00a0*/ 	.short	0x0380
        /*00a2*/ 	.short	0x0028


	//----- nvinfo : EIATTR_SW_WAR
	.align		4
.L_1298:
        /*00a4*/ 	.byte	0x04, 0x36
        /*00a6*/ 	.short	(.L_1300 - .L_1299)
.L_1299:
        /*00a8*/ 	.word	0x00000008
.L_1300:


//--------------------- .nv.info.vector_inv_sqrt  --------------------------
	.section	.nv.info.vector_inv_sqrt,"",@"SHT_CUDA_INFO"
	.sectionflags	@""
	.align	4


	//----- nvinfo : EIATTR_CUDA_API_VERSION
	.align		4
        /*0000*/ 	.byte	0x04, 0x37
        /*0002*/ 	.short	(.L_1302 - .L_1301)
.L_1301:
        /*0004*/ 	.word	0x00000082


	//----- nvinfo : EIATTR_KPARAM_INFO
	.align		4
.L_1302:
        /*0008*/ 	.byte	0x04, 0x17
        /*000a*/ 	.short	(.L_1304 - .L_1303)
.L_1303:
        /*000c*/ 	.word	0x00000000
        /*0010*/ 	.short	0x0006
        /*0012*/ 	.short	0x0024
        /*0014*/ 	.byte	0x00, 0xf0, 0x11, 0x00


	//----- nvinfo : EIATTR_KPARAM_INFO
	.align		4
.L_1304:
        /*0018*/ 	.byte	0x04, 0x17
        /*001a*/ 	.short	(.L_1306 - .L_1305)
.L_1305:
        /*001c*/ 	.word	0x00000000
        /*0020*/ 	.short	0x0005
        /*0022*/ 	.short	0x0020
        /*0024*/ 	.byte	0x00, 0xf0, 0x11, 0x00


	//----- nvinfo : EIATTR_KPARAM_INFO
	.align		4
.L_1306:
        /*0028*/ 	.byte	0x04, 0x17
        /*002a*/ 	.short	(.L_1308 - .L_1307)
.L_1307:
        /*002c*/ 	.word	0x00000000
        /*0030*/ 	.short	0x0004
        /*0032*/ 	.short	0x0018
        /*0034*/ 	.byte	0x00, 0xf5, 0x21, 0x00


	//----- nvinfo : EIATTR_KPARAM_INFO
	.align		4
.L_1308:
        /*0038*/ 	.byte	0x04, 0x17
        /*003a*/ 	.short	(.L_1310 - .L_1309)
.L_1309:
        /*003c*/ 	.word	0x00000000
        /*0040*/ 	.short	0x0003
        /*0042*/ 	.short	0x0014
        /*0044*/ 	.byte	0x00, 0xf0, 0x11, 0x00


	//----- nvinfo : EIATTR_KPARAM_INFO
	.align		4
.L_1310:
        /*0048*/ 	.byte	0x04, 0x17
        /*004a*/ 	.short	(.L_1312 - .L_1311)
.L_1311:
        /*004c*/ 	.word	0x00000000
        /*0050*/ 	.short	0x0002
        /*0052*/ 	.short	0x0010
        /*0054*/ 	.byte	0x00, 0xf0, 0x11, 0x00


	//----- nvinfo : EIATTR_KPARAM_INFO
	.align		4
.L_1312:
        /*0058*/ 	.byte	0x04, 0x17
        /*005a*/ 	.short	(.L_1314 - .L_1313)
.L_1313:
        /*005c*/ 	.word	0x00000000
        /*0060*/ 	.short	0x0001
        /*0062*/ 	.short	0x0008
        /*0064*/ 	.byte	0x00, 0xf5, 0x21, 0x00


	//----- nvinfo : EIATTR_KPARAM_INFO
	.align		4
.L_1314:
        /*0068*/ 	.byte	0x04, 0x17
        /*006a*/ 	.short	(.L_1316 - .L_1315)
.L_1315:
        /*006c*/ 	.word	0x00000000
        /*0070*/ 	.short	0x0000
        /*0072*/ 	.short	0x0000
        /*0074*/ 	.byte	0x00, 0xf0, 0x11, 0x00


	//----- nvinfo : EIATTR_SPARSE_MMA_MASK
	.align		4
.L_1316:
        /*0078*/ 	.byte	0x03, 0x50
        /*007a*/ 	.short	0x0000


	//----- nvinfo : EIATTR_MAXREG_COUNT
	.align		4
        /*007c*/ 	.byte	0x03, 0x1b
        /*007e*/ 	.short	0x00ff


	//----- nvinfo : EIATTR_MERCURY_ISA_VERSION
	.align		4
        /*0080*/ 	.byte	0x03, 0x5f
        /*0082*/ 	.short	0x0101


	//----- nvinfo : EIATTR_VRC_CTA_INIT_COUNT
	.align		4
        /*0084*/ 	.byte	0x02, 0x4a
	.zero		1
	.zero		1


	//----- nvinfo : EIATTR_EXIT_INSTR_OFFSETS
	.align		4
        /*0088*/ 	.byte	0x04, 0x1c
        /*008a*/ 	.short	(.L_1318 - .L_1317)


	//   ....[0]....
.L_1317:
        /*008c*/ 	.word	0x00000070


	//   ....[1]....
        /*0090*/ 	.word	0x00000170


	//----- nvinfo : EIATTR_CBANK_PARAM_SIZE
	.align		4
.L_1318:
        /*0094*/ 	.byte	0x03, 0x19
        /*0096*/ 	.short	0x0028


	//----- nvinfo : EIATTR_PARAM_CBANK
	.align		4
        /*0098*/ 	.byte	0x04, 0x0a
        /*009a*/ 	.short	(.L_1320 - .L_1319)
	.align		4
.L_1319:
        /*009c*/ 	.word	index@(.nv.constant0.vector_inv_sqrt)
        /*00a0*/ 	.short	0x0380
        /*00a2*/ 	.short	0x0028


	//----- nvinfo : EIATTR_SW_WAR
	.align		4
.L_1320:
        /*00a4*/ 	.byte	0x04, 0x36
        /*00a6*/ 	.short	(.L_1322 - .L_1321)
.L_1321:
        /*00a8*/ 	.word	0x00000008
.L_1322:


//--------------------- .nv.info.vector_sqrt      --------------------------
	.section	.nv.info.vector_sqrt,"",@"SHT_CUDA_INFO"
	.sectionflags	@""
	.align	4


	//----- nvinfo : EIATTR_CUDA_API_VERSION
	.align		4
        /*0000*/ 	.byte	0x04, 0x37
        /*0002*/ 	.short	(.L_1324 - .L_1323)
.L_1323:
        /*0004*/ 	.word	0x00000082


	//----- nvinfo : EIATTR_KPARAM_INFO
	.align		4
.L_1324:
        /*0008*/ 	.byte	0x04, 0x17
        /*000a*/ 	.short	(.L_1326 - .L_1325)
.L_1325:
        /*000c*/ 	.word	0x00000000
        /*0010*/ 	.short	0x0006
        /*0012*/ 	.short	0x0024
        /*0014*/ 	.byte	0x00, 0xf0, 0x11, 0x00


	//----- nvinfo : EIATTR_KPARAM_INFO
	.align		4
.L_1326:
        /*0018*/ 	.byte	0x04, 0x17
        /*001a*/ 	.short	(.L_1328 - .L_1327)
.L_1327:
        /*001c*/ 	.word	0x00000000
        /*0020*/ 	.short	0x0005
        /*0022*/ 	.short	0x0020
        /*0024*/ 	.byte	0x00, 0xf0, 0x11, 0x00


	//----- nvinfo : EIATTR_KPARAM_INFO
	.align		4
.L_1328:
        /*0028*/ 	.byte	0x04, 0x17
        /*002a*/ 	.short	(.L_1330 - .L_1329)
.L_1329:
        /*002c*/ 	.word	0x00000000
        /*0030*/ 	.short	0x0004
        /*0032*/ 	.short	0x0018
        /*0034*/ 	.byte	0x00, 0xf5, 0x21, 0x00


	//----- nvinfo : EIATTR_KPARAM_INFO
	.align		4
.L_1330:
        /*0038*/ 	.byte	0x04, 0x17
        /*003a*/ 	.short	(.L_1332 - .L_1331)
.L_1331:
        /*003c*/ 	.word	0x00000000
        /*0040*/ 	.short	0x0003
        /*0042*/ 	.short	0x0014
        /*0044*/ 	.byte	0x00, 0xf0, 0x11, 0x00


	//----- nvinfo : EIATTR_KPARAM_INFO
	.align		4
.L_1332:
        /*0048*/ 	.byte	0x04, 0x17
        /*004a*/ 	.short	(.L_1334 - .L_1333)
.L_1333:
        /*004c*/ 	.word	0x00000000
        /*0050*/ 	.short	0x0002
        /*0052*/ 	.short	0x0010
        /*0054*/ 	.byte	0x00, 0xf0, 0x11, 0x00


	//----- nvinfo : EIATTR_KPARAM_INFO
	.align		4
.L_1334:
        /*0058*/ 	.byte	0x04, 0x17
        /*005a*/ 	.short	(.L_1336 - .L_1335)
.L_1335:
        /*005c*/ 	.word	0x00000000
        /*0060*/ 	.short	0x0001
        /*0062*/ 	.short	0x0008
        /*0064*/ 	.byte	0x00, 0xf5, 0x21, 0x00


	//----- nvinfo : EIATTR_KPARAM_INFO
	.align		4
.L_1336:
        /*0068*/ 	.byte	0x04, 0x17
        /*006a*/ 	.short	(.L_1338 - .L_1337)
.L_1337:
        /*006c*/ 	.word	0x00000000
        /*0070*/ 	.short	0x0000
        /*0072*/ 	.short	0x0000
        /*0074*/ 	.byte	0x00, 0xf0, 0x11, 0x00


	//----- nvinfo : EIATTR_SPARSE_MMA_MASK
	.align		4
.L_1338:
        /*0078*/ 	.byte	0x03, 0x50
        /*007a*/ 	.short	0x0000


	//----- nvinfo : EIATTR_MAXREG_COUNT
	.align		4
        /*007c*/ 	.byte	0x03, 0x1b
        /*007e*/ 	.short	0x00ff


	//----- nvinfo : EIATTR_MERCURY_ISA_VERSION
	.align		4
        /*0080*/ 	.byte	0x03, 0x5f
        /*0082*/ 	.short	0x0101


	//----- nvinfo : EIATTR_VRC_CTA_INIT_COUNT
	.align		4
        /*0084*/ 	.byte	0x02, 0x4a
	.zero		1
	.zero		1


	//----- nvinfo : EIATTR_EXIT_INSTR_OFFSETS
	.align		4
        /*0088*/ 	.byte	0x04, 0x1c
        /*008a*/ 	.short	(.L_1340 - .L_1339)


	//   ....[0]....
.L_1339:
        /*008c*/ 	.word	0x00000070


	//   ....[1]....
        /*0090*/ 	.word	0x00000210


	//----- nvinfo : EIATTR_CRS_STACK_SIZE
	.align		4
.L_1340:
        /*0094*/ 	.byte	0x04, 0x1e
        /*0096*/ 	.short	(.L_1342 - .L_1341)
.L_1341:
        /*0098*/ 	.word	0x00000000


	//----- nvinfo : EIATTR_CBANK_PARAM_SIZE
	.align		4
.L_1342:
        /*009c*/ 	.byte	0x03, 0x19
        /*009e*/ 	.short	0x0028


	//----- nvinfo : EIATTR_PARAM_CBANK
	.align		4
        /*00a0*/ 	.byte	0x04, 0x0a
        /*00a2*/ 	.short	(.L_1344 - .L_1343)
	.align		4
.L_1343:
        /*00a4*/ 	.word	index@(.nv.constant0.vector_sqrt)
        /*00a8*/ 	.short	0x0380
        /*00aa*/ 	.short	0x0028


	//----- nvinfo : EIATTR_SW_WAR
	.align		4
.L_1344:
        /*00ac*/ 	.byte	0x04, 0x36
        /*00ae*/ 	.short	(.L_1346 - .L_1345)
.L_1345:
        /*00b0*/ 	.word	0x00000008
.L_1346:


//--------------------- .nv.info.vector_frem      --------------------------
	.section	.nv.info.vector_frem,"",@"SHT_CUDA_INFO"
	.sectionflags	@""
	.align	4


	//----- nvinfo : EIATTR_CUDA_API_VERSION
	.align		4
        /*0000*/ 	.byte	0x04, 0x37
        /*0002*/ 	.short	(.L_1348 - .L_1347)
.L_1347:
        /*0004*/ 	.word	0x00000082


	//----- nvinfo : EIATTR_KPARAM_INFO
	.align		4
.L_1348:
        /*0008*/ 	.byte	0x04, 0x17
        /*000a*/ 	.short	(.L_1350 - .L_1349)
.L_1349:
        /*000c*/ 	.word	0x00000000
        /*0010*/ 	.short	0x0009
        /*0012*/ 	.short	0x0034
        /*0014*/ 	.byte	0x00, 0xf0, 0x11, 0x00


	//----- nvinfo : EIATTR_KPARAM_INFO
	.align		4
.L_1350:
        /*0018*/ 	.byte	0x04, 0x17
        /*001a*/ 	.short	(.L_1352 - .L_1351)
.L_1351:
        /*001c*/ 	.word	0x00000000
        /*0020*/ 	.short	0x0008
        /*0022*/ 	.short	0x0030
        /*0024*/ 	.byte	0x00, 0xf0, 0x11, 0x00


	//----- nvinfo : EIATTR_KPARAM_INFO
	.align		4
.L_1352:
        /*0028*/ 	.byte	0x04, 0x17
        /*002a*/ 	.short	(.L_1354 - .L_1353)
.L_1353:
        /*002c*/ 	.word	0x00000000
        /*0030*/ 	.short	0x0007
        /*0032*/ 	.short	0x0028
        /*0034*/ 	.byte	0x00, 0xf5, 0x21, 0x00


	//----- nvinfo : EIATTR_KPARAM_INFO
	.align		4
.L_1354:
        /*0038*/ 	.byte	0x04, 0x17
        /*003a*/ 	.short	(.L_1356 - .L_1355)
.L_1355:
        /*003c*/ 	.word	0x00000000
        /*0040*/ 	.short	0x0006
        /*0042*/ 	.short	0x0024
        /*0044*/ 	.byte	0x00, 0xf0, 0x11, 0x00


	//----- nvinfo : EIATTR_KPARAM_INFO
	.align		4
.L_1356:
        /*0048*/ 	.byte	0x04, 0x17
        /*004a*/ 	.short	(.L_1358 - .L_1357)
.L_1357:
        /*004c*/ 	.word	0x00000000
        /*0050*/ 	.short	0x0005
        /*0052*/ 	.short	0x0020
        /*0054*/ 	.byte	0x00, 0xf0, 0x11, 0x00


	//----- nvinfo : EIATTR_KPARAM_INFO
	.align		4
.L_1358:
        /*0058*/ 	.byte	0x04, 0x17
        /*005a*/ 	.short	(.L_1360 - .L_1359)
.L_1359:
        /*005c*/ 	.word	0x00000000
        /*0060*/ 	.short	0x0004
        /*0062*/ 	.short	0x0018
        /*0064*/ 	.byte	0x00, 0xf5, 0x21, 0x00


	//----- nvinfo : EIATTR_KPARAM_INFO
	.align		4
.L_1360:
        /*0068*/ 	.byte	0x04, 0x17
        /*006a*/ 	.short	(.L_1362 - .L_1361)
.L_1361:
        /*006c*/ 	.word	0x00000000
        /*0070*/ 	.short	0x0003
        /*0072*/ 	.short	0x0014
        /*0074*/ 	.byte	0x00, 0xf0, 0x11, 0x00


	//----- nvinfo : EIATTR_KPARAM_INFO
	.align		4
.L_1362:
        /*0078*/ 	.byte	0x04, 0x17
        /*007a*/ 	.short	(.L_1364 - .L_1363)
.L_1363:
        /*007c*/ 	.word	0x00000000
        /*0080*/ 	.short	0x0002
        /*0082*/ 	.short	0x0010
        /*0084*/ 	.byte	0x00, 0xf0, 0x11, 0x00


	//----- nvinfo : EIATTR_KPARAM_INFO
	.align		4
.L_1364:
        /*0088*/ 	.byte	0x04, 0x17
        /*008a*/ 	.short	(.L_1366 - .L_1365)
.L_1365:
        /*008c*/ 	.word	0x00000000
        /*0090*/ 	.short	0x0001
        /*0092*/ 	.short	0x0008
        /*0094*/ 	.byte	0x00, 0xf5, 0x21, 0x00


	//----- nvinfo : EIATTR_KPARAM_INFO
	.align		4
.L_1366:
        /*0098*/ 	.byte	0x04, 0x17
        /*009a*/ 	.short	(.L_1368 - .L_1367)
.L_1367:
        /*009c*/ 	.word	0x00000000
        /*00a0*/ 	.short	0x0000
        /*00a2*/ 	.short	0x0000
        /*00a4*/ 	.byte	0x00, 0xf0, 0x11, 0x00


	//----- nvinfo : EIATTR_SPARSE_MMA_MASK
	.align		4
.L_1368:
        /*00a8*/ 	.byte	0x03, 0x50
        /*00aa*/ 	.short	0x0000


	//----- nvinfo : EIATTR_MAXREG_COUNT
	.align		4
        /*00ac*/ 	.byte	0x03, 0x1b
        /*00ae*/ 	.short	0x00ff


	//----- nvinfo : EIATTR_MERCURY_ISA_VERSION
	.align		4
        /*00b0*/ 	.byte	0x03, 0x5f
        /*00b2*/ 	.short	0x0101


	//----- nvinfo : EIATTR_VRC_CTA_INIT_COUNT
	.align		4
        /*00b4*/ 	.byte	0x02, 0x4a
	.zero		1
	.zero		1


	//----- nvinfo : EIATTR_EXIT_INSTR_OFFSETS
	.align		4
        /*00b8*/ 	.byte	0x04, 0x1c
        /*00ba*/ 	.short	(.L_1370 - .L_1369)


	//   ....[0]....
.L_1369:
        /*00bc*/ 	.word	0x00000070


	//   ....[1]....
        /*00c0*/ 	.word	0x00000720


	//----- nvinfo : EIATTR_CRS_STACK_SIZE
	.align		4
.L_1370:
        /*00c4*/ 	.byte	0x04, 0x1e
        /*00c6*/ 	.short	(.L_1372 - .L_1371)
.L_1371:
        /*00c8*/ 	.word	0x00000000


	//----- nvinfo : EIATTR_CBANK_PARAM_SIZE
	.align		4
.L_1372:
        /*00cc*/ 	.byte	0x03, 0x19
        /*00ce*/ 	.short	0x0038


	//----- nvinfo : EIATTR_PARAM_CBANK
	.align		4
        /*00d0*/ 	.byte	0x04, 0x0a
        /*00d2*/ 	.short	(.L_1374 - .L_1373)
	.align		4
.L_1373:
        /*00d4*/ 	.word	index@(.nv.constant0.vector_frem)
        /*00d8*/ 	.short	0x0380
        /*00da*/ 	.short	0x0038


	//----- nvinfo : EIATTR_SW_WAR
	.align		4
.L_1374:
        /*00dc*/ 	.byte	0x04, 0x36
        /*00de*/ 	.short	(.L_1376 - .L_1375)
.L_1375:
        /*00e0*/ 	.word	0x00000008
.L_1376:


//--------------------- .nv.info.vector_fmod      --------------------------
	.section	.nv.info.vector_fmod,"",@"SHT_CUDA_INFO"
	.sectionflags	@""
	.align	4


	//----- nvinfo : EIATTR_CUDA_API_VERSION
	.align		4
        /*0000*/ 	.byte	0x04, 0x37
        /*0002*/ 	.short	(.L_1378 - .L_1377)
.L_1377:
        /*0004*/ 	.word	0x00000082


	//----- nvinfo : EIATTR_KPARAM_INFO
	.align		4
.L_1378:
        /*0008*/ 	.byte	0x04, 0x17
        /*000a*/ 	.short	(.L_1380 - .L_1379)
.L_1379:
        /*000c*/ 	.word	0x00000000
        /*0010*/ 	.short	0x0009
        /*0012*/ 	.short	0x0034
        /*0014*/ 	.byte	0x00, 0xf0, 0x11, 0x00


	//----- nvinfo : EIATTR_KPARAM_INFO
	.align		4
.L_1380:
        /*0018*/ 	.byte	0x04, 0x17
        /*001a*/ 	.short	(.L_1382 - .L_1381)
.L_1381:
        /*001c*/ 	.word	0x00000000
        /*0020*/ 	.short	0x0008
        /*0022*/ 	.short	0x0030
        /*0024*/ 	.byte	0x00, 0xf0, 0x11, 0x00


	//----- nvinfo : EIATTR_KPARAM_INFO
	.align		4
.L_1382:
        /*0028*/ 	.byte	0x04, 0x17
        /*002a*/ 	.short	(.L_1384 - .L_1383)
.L_1383:
        /*002c*/ 	.word	0x00000000
        /*0030*/ 	.short	0x0007
        /*0032*/ 	.short	0x0028
        /*0034*/ 	.byte	0x00, 0xf5, 0x21, 0x00


	//----- nvinfo : EIATTR_KPARAM_INFO
	.align		4
.L_1384:
        /*0038*/ 	.byte	0x04, 0x17
        /*003a*/ 	.short	(.L_1386 - .L_1385)
.L_1385:
        /*003c*/ 	.word	0x00000000
        /*0040*/ 	.short	0x0006
        /*0042*/ 	.short	0x0024
        /*0044*/ 	.byte	0x00, 0xf0, 0x11, 0x00


	//----- nvinfo : EIATTR_KPARAM_INFO
	.align		4
.L_1386:
        /*0048*/ 	.byte	0x04, 0x17
        /*004a*/ 	.short	(.L_1388 - .L_1387)
.L_1387:
        /*004c*/ 	.word	0x00000000
        /*0050*/ 	.short	0x0005
        /*0052*/ 	.short	0x0020
        /*0054*/ 	.byte	0x00, 0xf0, 0x11, 0x00


	//----- nvinfo : EIATTR_KPARAM_INFO
	.align		4
.L_1388:
        /*0058*/ 	.byte	0x04, 0x17
        /*005a*/ 	.short	(.L_1390 - .L_1389)
.L_1389:
        /*005c*/ 	.word	0x00000000
        /*0060*/ 	.short	0x0004
        /*0062*/ 	.short	0x0018
        /*0064*/ 	.byte	0x00, 0xf5, 0x21, 0x00


	//----- nvinfo : EIATTR_KPARAM_INFO
	.align		4
.L_1390:
        /*0068*/ 	.byte	0x04, 0x17
        /*006a*/ 	.short	(.L_1392 - .L_1391)
.L_1391:
        /*006c*/ 	.word	0x00000000
        /*0070*/ 	.short	0x0003
        /*0072*/ 	.short	0x0014
        /*0074*/ 	.byte	0x00, 0xf0, 0x11, 0x00


	//----- nvinfo : EIATTR_KPARAM_INFO
	.align		4
.L_1392:
        /*0078*/ 	.byte	0x04, 0x17
        /*007a*/ 	.short	(.L_1394 - .L_1393)
.L_1393:
        /*007c*/ 	.word	0x00000000
        /*0080*/ 	.short	0x0002
        /*0082*/ 	.short	0x0010
        /*0084*/ 	.byte	0x00, 0xf0, 0x11, 0x00


	//----- nvinfo : EIATTR_KPARAM_INFO
	.align		4
.L_1394:
        /*0088*/ 	.byte	0x04, 0x17
        /*008a*/ 	.short	(.L_1396 - .L_1395)
.L_1395:
        /*008c*/ 	.word	0x00000000
        /*0090*/ 	.short	0x0001
        /*0092*/ 	.short	0x0008
        /*0094*/ 	.byte	0x00, 0xf5, 0x21, 0x00


	//----- nvinfo : EIATTR_KPARAM_INFO
	.align		4
.L_1396:
        /*0098*/ 	.byte	0x04, 0x17
        /*009a*/ 	.short	(.L_1398 - .L_1397)
.L_1397:
        /*009c*/ 	.word	0x00000000
        /*00a0*/ 	.short	0x0000
        /*00a2*/ 	.short	0x0000
        /*00a4*/ 	.byte	0x00, 0xf0, 0x11, 0x00


	//----- nvinfo : EIATTR_SPARSE_MMA_MASK
	.align		4
.L_1398:
        /*00a8*/ 	.byte	0x03, 0x50
        /*00aa*/ 	.short	0x0000


	//----- nvinfo : EIATTR_MAXREG_COUNT
	.align		4
        /*00ac*/ 	.byte	0x03, 0x1b
        /*00ae*/ 	.short	0x00ff


	//----- nvinfo : EIATTR_MERCURY_ISA_VERSION
	.align		4
        /*00b0*/ 	.byte	0x03, 0x5f
        /*00b2*/ 	.short	0x0101


	//----- nvinfo : EIATTR_VRC_CTA_INIT_COUNT
	.align		4
        /*00b4*/ 	.byte	0x02, 0x4a
	.zero		1
	.zero		1


	//----- nvinfo : EIATTR_EXIT_INSTR_OFFSETS
	.align		4
        /*00b8*/ 	.byte	0x04, 0x1c
        /*00ba*/ 	.short	(.L_1400 - .L_1399)


	//   ....[0]....
.L_1399:
        /*00bc*/ 	.word	0x00000070


	//   ....[1]....
        /*00c0*/ 	.word	0x000005f0


	//----- nvinfo : EIATTR_CRS_STACK_SIZE
	.align		4
.L_1400:
        /*00c4*/ 	.byte	0x04, 0x1e
        /*00c6*/ 	.short	(.L_1402 - .L_1401)
.L_1401:
        /*00c8*/ 	.word	0x00000000


	//----- nvinfo : EIATTR_CBANK_PARAM_SIZE
	.align		4
.L_1402:
        /*00cc*/ 	.byte	0x03, 0x19
        /*00ce*/ 	.short	0x0038


	//----- nvinfo : EIATTR_PARAM_CBANK
	.align		4
        /*00d0*/ 	.byte	0x04, 0x0a
        /*00d2*/ 	.short	(.L_1404 - .L_1403)
	.align		4
.L_1403:
        /*00d4*/ 	.word	index@(.nv.constant0.vector_fmod)
        /*00d8*/ 	.short	0x0380
        /*00da*/ 	.short	0x0038


	//----- nvinfo : EIATTR_SW_WAR
	.align		4
.L_1404:
        /*00dc*/ 	.byte	0x04, 0x36
        /*00de*/ 	.short	(.L_1406 - .L_1405)
.L_1405:
        /*00e0*/ 	.word	0x00000008
.L_1406:


//--------------------- .nv.info.vector_scale_shift --------------------------
	.section	.nv.info.vector_scale_shift,"",@"SHT_CUDA_INFO"
	.sectionflags	@""
	.align	4


	//----- nvinfo : EIATTR_CUDA_API_VERSION
	.align		4
        /*0000*/ 	.byte	0x04, 0x37
        /*0002*/ 	.short	(.L_1408 - .L_1407)
.L_1407:
        /*0004*/ 	.word	0x00000082


	//----- nvinfo : EIATTR_KPARAM_INFO
	.align		4
.L_1408:
        /*0008*/ 	.byte	0x04, 0x17
        /*000a*/ 	.short	(.L_1410 - .L_1409)
.L_1409:
        /*000c*/ 	.word	0x00000000
        /*0010*/ 	.short	0x000a
        /*0012*/ 	.short	0x0034
        /*0014*/ 	.byte	0x00, 0xf0, 0x11, 0x00


	//----- nvinfo : EIATTR_KPARAM_INFO
	.align		4
.L_1410:
        /*0018*/ 	.byte	0x04, 0x17
        /*001a*/ 	.short	(.L_1412 - .L_1411)
.L_1411:
        /*001c*/ 	.word	0x00000000
        /*0020*/ 	.short	0x0009
        /*0022*/ 	.short	0x0030
        /*0024*/ 	.byte	0x00, 0xf0, 0x11, 0x00


	//----- nvinfo : EIATTR_KPARAM_INFO
	.align		4
.L_1412:
        /*0028*/ 	.byte	0x04, 0x17
        /*002a*/ 	.short	(.L_1414 - .L_1413)
.L_1413:
        /*002c*/ 	.word	0x00000000
        /*0030*/ 	.short	0x0008
        /*0032*/ 	.short	0x0028
        /*0034*/ 	.byte	0x00, 0xf5, 0x21, 0x00


	//----- nvinfo : EIATTR_KPARAM_INFO
	.align		4
.L_1414:
        /*0038*/ 	.byte	0x04, 0x17
        /*003a*/ 	.short	(.L_1416 - .L_1415)
.L_1415:
        /*003c*/ 	.word	0x00000000
        /*0040*/ 	.short	0x0007
        /*0042*/ 	.short	0x0024
        /*0044*/ 	.byte	0x00, 0xf0, 0x11, 0x00


	//----- nvinfo : EIATTR_KPARAM_INFO
	.align		4
.L_1416:
        /*0048*/ 	.byte	0x04, 0x17
        /*004a*/ 	.short	(.L_1418 - .L_1417)
.L_1417:
        /*004c*/ 	.word	0x00000000
        /*0050*/ 	.short	0x0006
        /*0052*/ 	.short	0x0020
        /*0054*/ 	.byte	0x00, 0xf0, 0x11, 0x00


	//----- nvinfo : EIATTR_KPARAM_INFO
	.align		4
.L_1418:
        /*0058*/ 	.byte	0x04, 0x17
        /*005a*/ 	.short	(.L_1420 - .L_1419)
.L_1419:
        /*005c*/ 	.word	0x00000000
        /*0060*/ 	.short	0x0005
        /*0062*/ 	.short	0x001c
        /*0064*/ 	.byte	0x00, 0xf0, 0x11, 0x00


	//----- nvinfo : EIATTR_KPARAM_INFO
	.align		4
.L_1420:
        /*0068*/ 	.byte	0x04, 0x17
        /*006a*/ 	.short	(.L_1422 - .L_1421)
.L_1421:
        /*006c*/ 	.word	0x00000000
        /*0070*/ 	.short	0x0004
        /*0072*/ 	.short	0x0018
        /*0074*/ 	.byte	0x00, 0xf0, 0x11, 0x00


	//----- nvinfo : EIATTR_KPARAM_INFO
	.align		4
.L_1422:
        /*0078*/ 	.byte	0x04, 0x17
        /*007a*/ 	.short	(.L_1424 - .L_1423)
.L_1423:
        /*007c*/ 	.word	0x00000000
        /*0080*/ 	.short	0x0003
        /*0082*/ 	.short	0x0014
        /*0084*/ 	.byte	0x00, 0xf0, 0x11, 0x00


	//----- nvinfo : EIATTR_KPARAM_INFO
	.align		4
.L_1424:
        /*0088*/ 	.byte	0x04, 0x17
        /*008a*/ 	.short	(.L_1426 - .L_1425)
.L_1425:
        /*008c*/ 	.word	0x00000000
        /*0090*/ 	.short	0x0002
        /*0092*/ 	.short	0x0010
        /*0094*/ 	.byte	0x00, 0xf0, 0x11, 0x00


	//----- nvinfo : EIATTR_KPARAM_INFO
	.align		4
.L_1426:
        /*0098*/ 	.byte	0x04, 0x17
        /*009a*/ 	.short	(.L_1428 - .L_1427)
.L_1427:
        /*009c*/ 	.word	0x00000000
        /*00a0*/ 	.short	0x0001
        /*00a2*/ 	.short	0x0008
        /*00a4*/ 	.byte	0x00, 0xf5, 0x21, 0x00


	//----- nvinfo : EIATTR_KPARAM_INFO
	.align		4
.L_1428:
        /*00a8*/ 	.byte	0x04, 0x17
        /*00aa*/ 	.short	(.L_1430 - .L_1429)
.L_1429:
        /*00ac*/ 	.word	0x00000000
        /*00b0*/ 	.short	0x0000
        /*00b2*/ 	.short	0x0000
        /*00b4*/ 	.byte	0x00, 0xf0, 0x11, 0x00


	//----- nvinfo : EIATTR_SPARSE_MMA_MASK
	.align		4
.L_1430:
        /*00b8*/ 	.byte	0x03, 0x50
        /*00ba*/ 	.short	0x0000


	//----- nvinfo : EIATTR_MAXREG_COUNT
	.align		4
        /*00bc*/ 	.byte	0x03, 0x1b
        /*00be*/ 	.short	0x00ff


	//----- nvinfo : EIATTR_MERCURY_ISA_VERSION
	.align		4
        /*00c0*/ 	.byte	0x03, 0x5f
        /*00c2*/ 	.short	0x0101


	//----- nvinfo : EIATTR_VRC_CTA_INIT_COUNT
	.align		4
        /*00c4*/ 	.byte	0x02, 0x4a
	.zero		1
	.zero		1


	//----- nvinfo : EIATTR_EXIT_INSTR_OFFSETS
	.align		4
        /*00c8*/ 	.byte	0x04, 0x1c
        /*00ca*/ 	.short	(.L_1432 - .L_1431)


	//   ....[0]....
.L_1431:
        /*00cc*/ 	.word	0x00000070


	//   ....[1]....
        /*00d0*/ 	.word	0x00000150


	//----- nvinfo : EIATTR_CBANK_PARAM_SIZE
	.align		4
.L_1432:
        /*00d4*/ 	.byte	0x03, 0x19
        /*00d6*/ 	.short	0x0038


	//----- nvinfo : EIATTR_PARAM_CBANK
	.align		4
        /*00d8*/ 	.byte	0x04, 0x0a
        /*00da*/ 	.short	(.L_1434 - .L_1433)
	.align		4
.L_1433:
        /*00dc*/ 	.word	index@(.nv.constant0.vector_scale_shift)
        /*00e0*/ 	.short	0x0380
        /*00e2*/ 	.short	0x0038


	//----- nvinfo : EIATTR_SW_WAR
	.align		4
.L_1434:
        /*00e4*/ 	.byte	0x04, 0x36
        /*00e6*/ 	.short	(.L_1436 - .L_1435)
.L_1435:
        /*00e8*/ 	.word	0x00000008
.L_1436:


//--------------------- .nv.info.vector_linear_frac --------------------------
	.section	.nv.info.vector_linear_frac,"",@"SHT_CUDA_INFO"
	.sectionflags	@""
	.align	4


	//----- nvinfo : EIATTR_CUDA_API_VERSION
	.align		4
        /*0000*/ 	.byte	0x04, 0x37
        /*0002*/ 	.short	(.L_1438 - .L_1437)
.L_1437:
        /*0004*/ 	.word	0x00000082


	//----- nvinfo : EIATTR_KPARAM_INFO
	.align		4
.L_1438:
        /*0008*/ 	.byte	0x04, 0x17
        /*000a*/ 	.short	(.L_1440 - .L_1439)
.L_1439:
        /*000c*/ 	.word	0x00000000
        /*0010*/ 	.short	0x000d
        /*0012*/ 	.short	0x0044
        /*0014*/ 	.byte	0x00, 0xf0, 0x11, 0x00


	//----- nvinfo : EIATTR_KPARAM_INFO
	.align		4
.L_1440:
        /*0018*/ 	.byte	0x04, 0x17
        /*001a*/ 	.short	(.L_1442 - .L_1441)
.L_1441:
        /*001c*/ 	.word	0x00000000
        /*0020*/ 	.short	0x000c
        /*0022*/ 	.short	0x0040
        /*0024*/ 	.byte	0x00, 0xf0, 0x11, 0x00


	//----- nvinfo : EIATTR_KPARAM_INFO
	.align		4
.L_1442:
        /*0028*/ 	.byte	0x04, 0x17
        /*002a*/ 	.short	(.L_1444 - .L_1443)
.L_1443:
        /*002c*/ 	.word	0x00000000
        /*0030*/ 	.short	0x000b
        /*0032*/ 	.short	0x0038
        /*0034*/ 	.byte	0x00, 0xf5, 0x21, 0x00


	//----- nvinfo : EIATTR_KPARAM_INFO
	.align		4
.L_1444:
        /*0038*/ 	.byte	0x04, 0x17
        /*003a*/ 	.short	(.L_1446 - .L_1445)
.L_1445:
        /*003c*/ 	.word	0x00000000
        /*0040*/ 	.short	0x000a
        /*0042*/ 	.short	0x0034
        /*0044*/ 	.byte	0x00, 0xf0, 0x11, 0x00


	//----- nvinfo : EIATTR_KPARAM_INFO
	.align		4
.L_1446:
        /*0048*/ 	.byte	0x04, 0x17
        /*004a*/ 	.short	(.L_1448 - .L_1447)
.L_1447:
        /*004c*/ 	.word	0x00000000
        /*0050*/ 	.short	0x0009
        /*0052*/ 	.short	0x0030
        /*0054*/ 	.byte	0x00, 0xf0, 0x11, 0x00


	//----- nvinfo : EIATTR_KPARAM_INFO
	.align		4
.L_1448:
        /*0058*/ 	.byte	0x04, 0x17
        /*005a*/ 	.short	(.L_1450 - .L_1449)
.L_1449:
        /*005c*/ 	.word	0x00000000
        /*0060*/ 	.short	0x0008
        /*0062*/ 	.short	0x002c
        /*0064*/ 	.byte	0x00, 0xf0, 0x11, 0x00


	//----- nvinfo : EIATTR_KPARAM_INFO
	.align		4
.L_1450:
        /*0068*/ 	.byte	0x04, 0x17
        /*006a*/ 	.short	(.L_1452 - .L_1451)
.L_1451:
        /*006c*/ 	.word	0x00000000
        /*0070*/ 	.short	0x0007
        /*0072*/ 	.short	0x0028
        /*0074*/ 	.byte	0x00, 0xf0, 0x11, 0x00


	//----- nvinfo : EIATTR_KPARAM_INFO
	.align		4
.L_1452:
        /*0078*/ 	.byte	0x04, 0x17
        /*007a*/ 	.short	(.L_1454 - .L_1453)
.L_1453:
        /*007c*/ 	.word	0x00000000
        /*0080*/ 	.short	0x0006
        /*0082*/ 	.short	0x0024
        /*0084*/ 	.byte	0x00, 0xf0, 0x11, 0x00


	//----- nvinfo : EIATTR_KPARAM_INFO
	.align		4
.L_1454:
        /*0088*/ 	.byte	0x04, 0x17
        /*008a*/ 	.short	(.L_1456 - .L_1455)
.L_1455:
        /*008c*/ 	.word	0x00000000
        /*0090*/ 	.short	0x0005
        /*0092*/ 	.short	0x0020
        /*0094*/ 	.byte	0x00, 0xf0, 0x11, 0x00


	//----- nvinfo : EIATTR_KPARAM_INFO
	.align		4
.L_1456:
        /*0098*/ 	.byte	0x04, 0x17
        /*009a*/ 	.short	(.L_1458 - .L_1457)
.L_1457:
        /*009c*/ 	.word	0x00000000
        /*00a0*/ 	.short	0x0004
        /*00a2*/ 	.short	0x0018
        /*00a4*/ 	.byte	0x00, 0xf5, 0x21, 0x00


	//----- nvinfo : EIATTR_KPARAM_INFO
	.align		4
.L_1458:
        /*00a8*/ 	.byte	0x04, 0x17
        /*00aa*/ 	.short	(.L_1460 - .L_1459)
.L_1459:
        /*00ac*/ 	.word	0x00000000
        /*00b0*/ 	.short	0x0003
        /*00b2*/ 	.short	0x0014
        /*00b4*/ 	.byte	0x00, 0xf0, 0x11, 0x00


	//----- nvinfo : EIATTR_KPARAM_INFO
	.align		4
.L_1460:
        /*00b8*/ 	.byte	0x04, 0x17
        /*00ba*/ 	.short	(.L_1462 - .L_1461)
.L_1461:
        /*00bc*/ 	.word	0x00000000
        /*00c0*/ 	.short	0x0002
        /*00c2*/ 	.short	0x0010
        /*00c4*/ 	.byte	0x00, 0xf0, 0x11, 0x00


	//----- nvinfo : EIATTR_KPARAM_INFO
	.align		4
.L_1462:
        /*00c8*/ 	.byte	0x04, 0x17
        /*00ca*/ 	.short	(.L_1464 - .L_1463)
.L_1463:
        /*00cc*/ 	.word	0x00000000
        /*00d0*/ 	.short	0x0001
        /*00d2*/ 	.short	0x0008
        /*00d4*/ 	.byte	0x00, 0xf5, 0x21, 0x00


	//----- nvinfo : EIATTR_KPARAM_INFO
	.align		4
.L_1464:
        /*00d8*/ 	.byte	0x04, 0x17
        /*00da*/ 	.short	(.L_1466 - .L_1465)
.L_1465:
        /*00dc*/ 	.word	0x00000000
        /*00e0*/ 	.short	0x0000
        /*00e2*/ 	.short	0x0000
        /*00e4*/ 	.byte	0x00, 0xf0, 0x11, 0x00


	//----- nvinfo : EIATTR_SPARSE_MMA_MASK
	.align		4
.L_1466:
        /*00e8*/ 	.byte	0x03, 0x50
        /*00ea*/ 	.short	0x0000


	//----- nvinfo : EIATTR_MAXREG_COUNT
	.align		4
        /*00ec*/ 	.byte	0x03, 0x1b
        /*00ee*/ 	.short	0x00ff


	//----- nvinfo : EIATTR_MERCURY_ISA_VERSION
	.align		4
        /*00f0*/ 	.byte	0x03, 0x5f
        /*00f2*/ 	.short	0x0101


	//----- nvinfo : EIATTR_VRC_CTA_INIT_COUNT
	.align		4
        /*00f4*/ 	.byte	0x02, 0x4a
	.zero		1
	.zero		1


	//----- nvinfo : EIATTR_EXIT_INSTR_OFFSETS
	.align		4
        /*00f8*/ 	.byte	0x04, 0x1c
        /*00fa*/ 	.short	(.L_1468 - .L_1467)


	//   ....[0]....
.L_1467:
        /*00fc*/ 	.word	0x00000070


	//   ....[1]....
        /*0100*/ 	.word	0x00000290


	//----- nvinfo : EIATTR_CRS_STACK_SIZE
	.align		4
.L_1468:
        /*0104*/ 	.byte	0x04, 0x1e
        /*0106*/ 	.short	(.L_1470 - .L_1469)
.L_1469:
        /*0108*/ 	.word	0x00000000


	//----- nvinfo : EIATTR_CBANK_PARAM_SIZE
	.align		4
.L_1470:
        /*010c*/ 	.byte	0x03, 0x19
        /*010e*/ 	.short	0x0048


	//----- nvinfo : EIATTR_PARAM_CBANK
	.align		4
        /*0110*/ 	.byte	0x04, 0x0a
        /*0112*/ 	.short	(.L_1472 - .L_1471)
	.align		4
.L_1471:
        /*0114*/ 	.word	index@(.nv.constant0.vector_linear_frac)
        /*0118*/ 	.short	0x0380
        /*011a*/ 	.short	0x0048


	//----- nvinfo : EIATTR_SW_WAR
	.align		4
.L_1472:
        /*011c*/ 	.byte	0x04, 0x36
        /*011e*/ 	.short	(.L_1474 - .L_1473)
.L_1473:
        /*0120*/ 	.word	0x00000008
.L_1474:


//--------------------- .nv.info.vector_abs       --------------------------
	.section	.nv.info.vector_abs,"",@"SHT_CUDA_INFO"
	.sectionflags	@""
	.align	4


	//----- nvinfo : EIATTR_CUDA_API_VERSION
	.align		4
        /*0000*/ 	.byte	0x04, 0x37
        /*0002*/ 	.short	(.L_1476 - .L_1475)
.L_1475:
        /*0004*/ 	.word	0x00000082


	//----- nvinfo : EIATTR_KPARAM_INFO
	.align		4
.L_1476:
        /*0008*/ 	.byte	0x04, 0x17
        /*000a*/ 	.short	(.L_1478 - .L_1477)
.L_1477:
        /*000c*/ 	.word	0x00000000
        /*0010*/ 	.short	0x0006
        /*0012*/ 	.short	0x0024
        /*0014*/ 	.byte	0x00, 0xf0, 0x11, 0x00


	//----- nvinfo : EIATTR_KPARAM_INFO
	.align		4
.L_1478:
        /*0018*/ 	.byte	0x04, 0x17
        /*001a*/ 	.short	(.L_1480 - .L_1479)
.L_1479:
        /*001c*/ 	.word	0x00000000
        /*0020*/ 	.short	0x0005
        /*0022*/ 	.short	0x0020
        /*0024*/ 	.byte	0x00, 0xf0, 0x11, 0x00


	//----- nvinfo : EIATTR_KPARAM_INFO
	.align		4
.L_1480:
        /*0028*/ 	.byte	0x04, 0x17
        /*002a*/ 	.short	(.L_1482 - .L_1481)
.L_1481:
        /*002c*/ 	.word	0x00000000
        /*0030*/ 	.short	0x0004
        /*0032*/ 	.short	0x0018
        /*0034*/ 	.byte	0x00, 0xf5, 0x21, 0x00


	//----- nvinfo : EIATTR_KPARAM_INFO
	.align		4
.L_1482:
        /*0038*/ 	.byte	0x04, 0x17
        /*003a*/ 	.short	(.L_1484 - .L_1483)
.L_1483:
        /*003c*/ 	.word	0x00000000
        /*0040*/ 	.short	0x0003
        /*0042*/ 	.short	0x0014
        /*0044*/ 	.byte	0x00, 0xf0, 0x11, 0x00


	//----- nvinfo : EIATTR_KPARAM_INFO
	.align		4
.L_1484:
        /*0048*/ 	.byte	0x04, 0x17
        /*004a*/ 	.short	(.L_1486 - .L_1485)
.L_1485:
        /*004c*/ 	.word	0x00000000
        /*0050*/ 	.short	0x0002
        /*0052*/ 	.short	0x0010
        /*0054*/ 	.byte	0x00, 0xf0, 0x11, 0x00


	//----- nvinfo : EIATTR_KPARAM_INFO
	.align		4
.L_1486:
        /*0058*/ 	.byte	0x04, 0x17
        /*005a*/ 	.short	(.L_1488 - .L_1487)
.L_1487:
        /*005c*/ 	.word	0x00000000
        /*0060*/ 	.short	0x0001
        /*0062*/ 	.short	0x0008
        /*0064*/ 	.byte	0x00, 0xf5, 0x21, 0x00


	//----- nvinfo : EIATTR_KPARAM_INFO
	.align		4
.L_1488:
        /*0068*/ 	.byte	0x04, 0x17
        /*006a*/ 	.short	(.L_1490 - .L_1489)
.L_1489:
        /*006c*/ 	.word	0x00000000
        /*0070*/ 	.short	0x0000
        /*0072*/ 	.short	0x0000
        /*0074*/ 	.byte	0x00, 0xf0, 0x11, 0x00


	//----- nvinfo : EIATTR_SPARSE_MMA_MASK
	.align		4
.L_1490:
        /*0078*/ 	.byte	0x03, 0x50
        /*007a*/ 	.short	0x0000


	//----- nvinfo : EIATTR_MAXREG_COUNT
	.align		4
        /*007c*/ 	.byte	0x03, 0x1b
        /*007e*/ 	.short	0x00ff


	//----- nvinfo : EIATTR_MERCURY_ISA_VERSION
	.align		4
        /*0080*/ 	.byte	0x03, 0x5f
        /*0082*/ 	.short	0x0101


	//----- nvinfo : EIATTR_VRC_CTA_INIT_COUNT
	.align		4
        /*0084*/ 	.byte	0x02, 0x4a
	.zero		1
	.zero		1


	//----- nvinfo : EIATTR_EXIT_INSTR_OFFSETS
	.align		4
        /*0088*/ 	.byte	0x04, 0x1c
        /*008a*/ 	.short	(.L_1492 - .L_1491)


	//   ....[0]....
.L_1491:
        /*008c*/ 	.word	0x00000070


	//   ....[1]....
        /*0090*/ 	.word	0x00000140


	//----- nvinfo : EIATTR_CBANK_PARAM_SIZE
	.align		4
.L_1492:
        /*0094*/ 	.byte	0x03, 0x19
        /*0096*/ 	.short	0x0028


	//----- nvinfo : EIATTR_PARAM_CBANK
	.align		4
        /*0098*/ 	.byte	0x04, 0x0a
        /*009a*/ 	.short	(.L_1494 - .L_1493)
	.align		4
.L_1493:
        /*009c*/ 	.word	index@(.nv.constant0.vector_abs)
        /*00a0*/ 	.short	0x0380
        /*00a2*/ 	.short	0x0028


	//----- nvinfo : EIATTR_SW_WAR
	.align		4
.L_1494:
        /*00a4*/ 	.byte	0x04, 0x36
        /*00a6*/ 	.short	(.L_1496 - .L_1495)
.L_1495:
        /*00a8*/ 	.word	0x00000008
.L_1496:


//--------------------- .nv.info.vector_inv       --------------------------
	.section	.nv.info.vector_inv,"",@"SHT_CUDA_INFO"
	.sectionflags	@""
	.align	4


	//----- nvinfo : EIATTR_CUDA_API_VERSION
	.align		4
        /*0000*/ 	.byte	0x04, 0x37
        /*0002*/ 	.short	(.L_1498 - .L_1497)
.L_1497:
        /*0004*/ 	.word	0x00000082


	//----- nvinfo : EIATTR_KPARAM_INFO
	.align		4
.L_1498:
        /*0008*/ 	.byte	0x04, 0x17
        /*000a*/ 	.short	(.L_1500 - .L_1499)
.L_1499:
        /*000c*/ 	.word	0x00000000
        /*0010*/ 	.short	0x0006
        /*0012*/ 	.short	0x0024
        /*0014*/ 	.byte	0x00, 0xf0, 0x11, 0x00


	//----- nvinfo : EIATTR_KPARAM_INFO
	.align		4
.L_1500:
        /*0018*/ 	.byte	0x04, 0x17
        /*001a*/ 	.short	(.L_1502 - .L_1501)
.L_1501:
        /*001c*/ 	.word	0x00000000
        /*0020*/ 	.short	0x0005
        /*0022*/ 	.short	0x0020
        /*0024*/ 	.byte	0x00, 0xf0, 0x11, 0x00


	//----- nvinfo : EIATTR_KPARAM_INFO
	.align		4
.L_1502:
        /*0028*/ 	.byte	0x04, 0x17
        /*002a*/ 	.short	(.L_1504 - .L_1503)
.L_1503:
        /*002c*/ 	.word	0x00000000
        /*0030*/ 	.short	0x0004
        /*0032*/ 	.short	0x0018
        /*0034*/ 	.byte	0x00, 0xf5, 0x21, 0x00


	//----- nvinfo : EIATTR_KPARAM_INFO
	.align		4
.L_1504:
        /*0038*/ 	.byte	0x04, 0x17
        /*003a*/ 	.short	(.L_1506 - .L_1505)
.L_1505:
        /*003c*/ 	.word	0x00000000
        /*0040*/ 	.short	0x0003
        /*0042*/ 	.short	0x0014
        /*0044*/ 	.byte	0x00, 0xf0, 0x11, 0x00


	//----- nvinfo : EIATTR_KPARAM_INFO
	.align		4
.L_1506:
        /*0048*/ 	.byte	0x04, 0x17
        /*004a*/ 	.short	(.L_1508 - .L_1507)
.L_1507:
        /*004c*/ 	.word	0x00000000
        /*0050*/ 	.short	0x0002
        /*0052*/ 	.short	0x0010
        /*0054*/ 	.byte	0x00, 0xf0, 0x11, 0x00


	//----- nvinfo : EIATTR_KPARAM_INFO
	.align		4
.L_1508:
        /*0058*/ 	.byte	0x04, 0x17
        /*005a*/ 	.short	(.L_1510 - .L_1509)
.L_1509:
        /*005c*/ 	.word	0x00000000
        /*0060*/ 	.short	0x0001
        /*0062*/ 	.short	0x0008
        /*0064*/ 	.byte	0x00, 0xf5, 0x21, 0x00


	//----- nvinfo : EIATTR_KPARAM_INFO
	.align		4
.L_1510:
        /*0068*/ 	.byte	0x04, 0x17
        /*006a*/ 	.short	(.L_1512 - .L_1511)
.L_1511:
        /*006c*/ 	.word	0x00000000
        /*0070*/ 	.short	0x0000
        /*0072*/ 	.short	0x0000
        /*0074*/ 	.byte	0x00, 0xf0, 0x11, 0x00


	//----- nvinfo : EIATTR_SPARSE_MMA_MASK
	.align		4
.L_1512:
        /*0078*/ 	.byte	0x03, 0x50
        /*007a*/ 	.short	0x0000


	//----- nvinfo : EIATTR_MAXREG_COUNT
	.align		4
        /*007c*/ 	.byte	0x03, 0x1b
        /*007e*/ 	.short	0x00ff


	//----- nvinfo : EIATTR_MERCURY_ISA_VERSION
	.align		4
        /*0080*/ 	.byte	0x03, 0x5f
        /*0082*/ 	.short	0x0101


	//----- nvinfo : EIATTR_VRC_CTA_INIT_COUNT
	.align		4
        /*0084*/ 	.byte	0x02, 0x4a
	.zero		1
	.zero		1


	//----- nvinfo : EIATTR_EXIT_INSTR_OFFSETS
	.align		4
        /*0088*/ 	.byte	0x04, 0x1c
        /*008a*/ 	.short	(.L_1514 - .L_1513)


	//   ....[0]....
.L_1513:
        /*008c*/ 	.word	0x00000070


	//   ....[1]....
        /*0090*/ 	.word	0x00000200


	//----- nvinfo : EIATTR_CRS_STACK_SIZE
	.align		4
.L_1514:
        /*0094*/ 	.byte	0x04, 0x1e
        /*0096*/ 	.short	(.L_1516 - .L_1515)
.L_1515:
        /*0098*/ 	.word	0x00000000


	//----- nvinfo : EIATTR_CBANK_PARAM_SIZE
	.align		4
.L_1516:
        /*009c*/ 	.byte	0x03, 0x19
        /*009e*/ 	.short	0x0028


	//----- nvinfo : EIATTR_PARAM_CBANK
	.align		4
        /*00a0*/ 	.byte	0x04, 0x0a
        /*00a2*/ 	.short	(.L_1518 - .L_1517)
	.align		4
.L_1517:
        /*00a4*/ 	.word	index@(.nv.constant0.vector_inv)
        /*00a8*/ 	.short	0x0380
        /*00aa*/ 	.short	0x0028


	//----- nvinfo : EIATTR_SW_WAR
	.align		4
.L_1518:
        /*00ac*/ 	.byte	0x04, 0x36
        /*00ae*/ 	.short	(.L_1520 - .L_1519)
.L_1519:
        /*00b0*/ 	.word	0x00000008
.L_1520:


//--------------------- .nv.info.vector_div       --------------------------
	.section	.nv.info.vector_div,"",@"SHT_CUDA_INFO"
	.sectionflags	@""
	.align	4


	//----- nvinfo : EIATTR_CUDA_API_VERSION
	.align		4
        /*0000*/ 	.byte	0x04, 0x37
        /*0002*/ 	.short	(.L_1522 - .L_1521)
.L_1521:
        /*0004*/ 	.word	0x00000082


	//----- nvinfo : EIATTR_KPARAM_INFO
	.align		4
.L_1522:
        /*0008*/ 	.byte	0x04, 0x17
        /*000a*/ 	.short	(.L_1524 - .L_1523)
.L_1523:
        /*000c*/ 	.word	0x00000000
        /*0010*/ 	.short	0x0009
        /*0012*/ 	.short	0x0034
        /*0014*/ 	.byte	0x00, 0xf0, 0x11, 0x00


	//----- nvinfo : EIATTR_KPARAM_INFO
	.align		4
.L_1524:
        /*0018*/ 	.byte	0x04, 0x17
        /*001a*/ 	.short	(.L_1526 - .L_1525)
.L_1525:
        /*001c*/ 	.word	0x00000000
        /*0020*/ 	.short	0x0008
        /*0022*/ 	.short	0x0030
        /*0024*/ 	.byte	0x00, 0xf0, 0x11, 0x00


	//----- nvinfo : EIATTR_KPARAM_INFO
	.align		4
.L_1526:
        /*0028*/ 	.byte	0x04, 0x17
        /*002a*/ 	.short	(.L_1528 - .L_1527)
.L_1527:
        /*002c*/ 	.word	0x00000000
        /*0030*/ 	.short	0x0007
        /*0032*/ 	.short	0x0028
        /*0034*/ 	.byte	0x00, 0xf5, 0x21, 0x00


	//----- nvinfo : EIATTR_KPARAM_INFO
	.align		4
.L_1528:
        /*0038*/ 	.byte	0x04, 0x17
        /*003a*/ 	.short	(.L_1530 - .L_1529)
.L_1529:
        /*003c*/ 	.word	0x00000000
        /*0040*/ 	.short	0x0006
        /*0042*/ 	.short	0x0024
        /*0044*/ 	.byte	0x00, 0xf0, 0x11, 0x00


	//----- nvinfo : EIATTR_KPARAM_INFO
	.align		4
.L_1530:
        /*0048*/ 	.byte	0x04, 0x17
        /*004a*/ 	.short	(.L_1532 - .L_1531)
.L_1531:
        /*004c*/ 	.word	0x00000000
        /*0050*/ 	.short	0x0005
        /*0052*/ 	.short	0x0020
        /*0054*/ 	.byte	0x00, 0xf0, 0x11, 0x00


	//----- nvinfo : EIATTR_KPARAM_INFO
	.align		4
.L_1532:
        /*0058*/ 	.byte	0x04, 0x17
        /*005a*/ 	.short	(.L_1534 - .L_1533)
.L_1533:
        /*005c*/ 	.word	0x00000000
        /*0060*/ 	.short	0x0004
        /*0062*/ 	.short	0x0018
        /*0064*/ 	.byte	0x00, 0xf5, 0x21, 0x00


	//----- nvinfo : EIATTR_KPARAM_INFO
	.align		4
.L_1534:
        /*0068*/ 	.byte	0x04, 0x17
        /*006a*/ 	.short	(.L_1536 - .L_1535)
.L_1535:
        /*006c*/ 	.word	0x00000000
        /*0070*/ 	.short	0x0003
        /*0072*/ 	.short	0x0014
        /*0074*/ 	.byte	0x00, 0xf0, 0x11, 0x00


	//----- nvinfo : EIATTR_KPARAM_INFO
	.align		4
.L_1536:
        /*0078*/ 	.byte	0x04, 0x17
        /*007a*/ 	.short	(.L_1538 - .L_1537)
.L_1537:
        /*007c*/ 	.word	0x00000000
        /*0080*/ 	.short	0x0002
        /*0082*/ 	.short	0x0010
        /*0084*/ 	.byte	0x00, 0xf0, 0x11, 0x00


	//----- nvinfo : EIATTR_KPARAM_INFO
	.align		4
.L_1538:
        /*0088*/ 	.byte	0x04, 0x17
        /*008a*/ 	.short	(.L_1540 - .L_1539)
.L_1539:
        /*008c*/ 	.word	0x00000000
        /*0090*/ 	.short	0x0001
        /*0092*/ 	.short	0x0008
        /*0094*/ 	.byte	0x00, 0xf5, 0x21, 0x00


	//----- nvinfo : EIATTR_KPARAM_INFO
	.align		4
.L_1540:
        /*0098*/ 	.byte	0x04, 0x17
        /*009a*/ 	.short	(.L_1542 - .L_1541)
.L_1541:
        /*009c*/ 	.word	0x00000000
        /*00a0*/ 	.short	0x0000
        /*00a2*/ 	.short	0x0000
        /*00a4*/ 	.byte	0x00, 0xf0, 0x11, 0x00


	//----- nvinfo : EIATTR_SPARSE_MMA_MASK
	.align		4
.L_1542:
        /*00a8*/ 	.byte	0x03, 0x50
        /*00aa*/ 	.short	0x0000


	//----- nvinfo : EIATTR_MAXREG_COUNT
	.align		4
        /*00ac*/ 	.byte	0x03, 0x1b
        /*00ae*/ 	.short	0x00ff


	//----- nvinfo : EIATTR_MERCURY_ISA_VERSION
	.align		4
        /*00b0*/ 	.byte	0x03, 0x5f
        /*00b2*/ 	.short	0x0101


	//----- nvinfo : EIATTR_VRC_CTA_INIT_COUNT
	.align		4
        /*00b4*/ 	.byte	0x02, 0x4a
	.zero		1
	.zero		1


	//----- nvinfo : EIATTR_EXIT_INSTR_OFFSETS
	.align		4
        /*00b8*/ 	.byte	0x04, 0x1c
        /*00ba*/ 	.short	(.L_1544 - .L_1543)


	//   ....[0]....
.L_1543:
        /*00bc*/ 	.word	0x00000070


	//   ....[1]....
        /*00c0*/ 	.word	0x00000250


	//----- nvinfo : EIATTR_CRS_STACK_SIZE
	.align		4
.L_1544:
        /*00c4*/ 	.byte	0x04, 0x1e
        /*00c6*/ 	.short	(.L_1546 - .L_1545)
.L_1545:
        /*00c8*/ 	.word	0x00000000


	//----- nvinfo : EIATTR_CBANK_PARAM_SIZE
	.align		4
.L_1546:
        /*00cc*/ 	.byte	0x03, 0x19
        /*00ce*/ 	.short	0x0038


	//----- nvinfo : EIATTR_PARAM_CBANK
	.align		4
        /*00d0*/ 	.byte	0x04, 0x0a
        /*00d2*/ 	.short	(.L_1548 - .L_1547)
	.align		4
.L_1547:
        /*00d4*/ 	.word	index@(.nv.constant0.vector_div)
        /*00d8*/ 	.short	0x0380
        /*00da*/ 	.short	0x0038


	//----- nvinfo : EIATTR_SW_WAR
	.align		4
.L_1548:
        /*00dc*/ 	.byte	0x04, 0x36
        /*00de*/ 	.short	(.L_1550 - .L_1549)
.L_1549:
        /*00e0*/ 	.word	0x00000008
.L_1550:


//--------------------- .nv.info.vector_mul       --------------------------
	.section	.nv.info.vector_mul,"",@"SHT_CUDA_INFO"
	.sectionflags	@""
	.align	4


	//----- nvinfo : EIATTR_CUDA_API_VERSION
	.align		4
        /*0000*/ 	.byte	0x04, 0x37
        /*0002*/ 	.short	(.L_1552 - .L_1551)
.L_1551:
        /*0004*/ 	.word	0x00000082


	//----- nvinfo : EIATTR_KPARAM_INFO
	.align		4
.L_1552:
        /*0008*/ 	.byte	0x04, 0x17
        /*000a*/ 	.short	(.L_1554 - .L_1553)
.L_1553:
        /*000c*/ 	.word	0x00000000
        /*0010*/ 	.short	0x0009
        /*0012*/ 	.short	0x0034
        /*0014*/ 	.byte	0x00, 0xf0, 0x11, 0x00


	//----- nvinfo : EIATTR_KPARAM_INFO
	.align		4
.L_1554:
        /*0018*/ 	.byte	0x04, 0x17
        /*001a*/ 	.short	(.L_1556 - .L_1555)
.L_1555:
        /*001c*/ 	.word	0x00000000
        /*0020*/ 	.short	0x0008
        /*0022*/ 	.short	0x0030
        /*0024*/ 	.byte	0x00, 0xf0, 0x11, 0x00


	//----- nvinfo : EIATTR_KPARAM_INFO
	.align		4
.L_1556:
        /*0028*/ 	.byte	0x04, 0x17
        /*002a*/ 	.short	(.L_1558 - .L_1557)
.L_1557:
        /*002c*/ 	.word	0x00000000
        /*0030*/ 	.short	0x0007
        /*0032*/ 	.short	0x0028
        /*0034*/ 	.byte	0x00, 0xf5, 0x21, 0x00


	//----- nvinfo : EIATTR_KPARAM_INFO
	.align		4
.L_1558:
        /*0038*/ 	.byte	0x04, 0x17
        /*003a*/ 	.short	(.L_1560 - .L_1559)
.L_1559:
        /*003c*/ 	.word	0x00000000
        /*0040*/ 	.short	0x0006
        /*0042*/ 	.short	0x0024
        /*0044*/ 	.byte	0x00, 0xf0, 0x11, 0x00


	//----- nvinfo : EIATTR_KPARAM_INFO
	.align		4
.L_1560:
        /*0048*/ 	.byte	0x04, 0x17
        /*004a*/ 	.short	(.L_1562 - .L_1561)
.L_1561:
        /*004c*/ 	.word	0x00000000
        /*0050*/ 	.short	0x0005
        /*0052*/ 	.short	0x0020
        /*0054*/ 	.byte	0x00, 0xf0, 0x11, 0x00


	//----- nvinfo : EIATTR_KPARAM_INFO
	.align		4
.L_1562:
        /*0058*/ 	.byte	0x04, 0x17
        /*005a*/ 	.short	(.L_1564 - .L_1563)
.L_1563:
        /*005c*/ 	.word	0x00000000
        /*0060*/ 	.short	0x0004
        /*0062*/ 	.short	0x0018
        /*0064*/ 	.byte	0x00, 0xf5, 0x21, 0x00


	//----- nvinfo : EIATTR_KPARAM_INFO
	.align		4
.L_1564:
        /*0068*/ 	.byte	0x04, 0x17
        /*006a*/ 	.short	(.L_1566 - .L_1565)
.L_1565:
        /*006c*/ 	.word	0x00000000
        /*0070*/ 	.short	0x0003
        /*0072*/ 	.short	0x0014
        /*0074*/ 	.byte	0x00, 0xf0, 0x11, 0x00


	//----- nvinfo : EIATTR_KPARAM_INFO
	.align		4
.L_1566:
        /*0078*/ 	.byte	0x04, 0x17
        /*007a*/ 	.short	(.L_1568 - .L_1567)
.L_1567:
        /*007c*/ 	.word	0x00000000
        /*0080*/ 	.short	0x0002
        /*0082*/ 	.short	0x0010
        /*0084*/ 	.byte	0x00, 0xf0, 0x11, 0x00


	//----- nvinfo : EIATTR_KPARAM_INFO
	.align		4
.L_1568:
        /*0088*/ 	.byte	0x04, 0x17
        /*008a*/ 	.short	(.L_1570 - .L_1569)
.L_1569:
        /*008c*/ 	.word	0x00000000
        /*0090*/ 	.short	0x0001
        /*0092*/ 	.short	0x0008
        /*0094*/ 	.byte	0x00, 0xf5, 0x21, 0x00


	//----- nvinfo : EIATTR_KPARAM_INFO
	.align		4
.L_1570:
        /*0098*/ 	.byte	0x04, 0x17
        /*009a*/ 	.short	(.L_1572 - .L_1571)
.L_1571:
        /*009c*/ 	.word	0x00000000
        /*00a0*/ 	.short	0x0000
        /*00a2*/ 	.short	0x0000
        /*00a4*/ 	.byte	0x00, 0xf0, 0x11, 0x00


	//----- nvinfo : EIATTR_SPARSE_MMA_MASK
	.align		4
.L_1572:
        /*00a8*/ 	.byte	0x03, 0x50
        /*00aa*/ 	.short	0x0000


	//----- nvinfo : EIATTR_MAXREG_COUNT
	.align		4
        /*00ac*/ 	.byte	0x03, 0x1b
        /*00ae*/ 	.short	0x00ff


	//----- nvinfo : EIATTR_MERCURY_ISA_VERSION
	.align		4
        /*00b0*/ 	.byte	0x03, 0x5f
        /*00b2*/ 	.short	0x0101


	//----- nvinfo : EIATTR_VRC_CTA_INIT_COUNT
	.align		4
        /*00b4*/ 	.byte	0x02, 0x4a
	.zero		1
	.zero		1


	//----- nvinfo : EIATTR_EXIT_INSTR_OFFSETS
	.align		4
        /*00b8*/ 	.byte	0x04, 0x1c
        /*00ba*/ 	.short	(.L_1574 - .L_1573)


	//   ....[0]....
.L_1573:
        /*00bc*/ 	.word	0x00000070


	//   ....[1]....
        /*00c0*/ 	.word	0x00000190


	//----- nvinfo : EIATTR_CBANK_PARAM_SIZE
	.align		4
.L_1574:
        /*00c4*/ 	.byte	0x03, 0x19
        /*00c6*/ 	.short	0x0038


	//----- nvinfo : EIATTR_PARAM_CBANK
	.align		4
        /*00c8*/ 	.byte	0x04, 0x0a
        /*00ca*/ 	.short	(.L_1576 - .L_1575)
	.align		4
.L_1575:
        /*00cc*/ 	.word	index@(.nv.constant0.vector_mul)
        /*00d0*/ 	.short	0x0380
        /*00d2*/ 	.short	0x0038


	//----- nvinfo : EIATTR_SW_WAR
	.align		4
.L_1576:
        /*00d4*/ 	.byte	0x04, 0x36
        /*00d6*/ 	.short	(.L_1578 - .L_1577)
.L_1577:
        /*00d8*/ 	.word	0x00000008
.L_1578:


//--------------------- .nv.info.vector_sqr       --------------------------
	.section	.nv.info.vector_sqr,"",@"SHT_CUDA_INFO"
	.sectionflags	@""
	.align	4


	//----- nvinfo : EIATTR_CUDA_API_VERSION
	.align		4
        /*0000*/ 	.byte	0x04, 0x37
        /*0002*/ 	.short	(.L_1580 - .L_1579)
.L_1579:
        /*0004*/ 	.word	0x00000082


	//----- nvinfo : EIATTR_KPARAM_INFO
	.align		4
.L_1580:
        /*0008*/ 	.byte	0x04, 0x17
        /*000a*/ 	.short	(.L_1582 - .L_1581)
.L_1581:
        /*000c*/ 	.word	0x00000000
        /*0010*/ 	.short	0x0006
        /*0012*/ 	.short	0x0024
        /*0014*/ 	.byte	0x00, 0xf0, 0x11, 0x00


	//----- nvinfo : EIATTR_KPARAM_INFO
	.align		4
.L_1582:
        /*0018*/ 	.byte	0x04, 0x17
        /*001a*/ 	.short	(.L_1584 - .L_1583)
.L_1583:
        /*001c*/ 	.word	0x00000000
        /*0020*/ 	.short	0x0005
        /*0022*/ 	.short	0x0020
        /*0024*/ 	.byte	0x00, 0xf0, 0x11, 0x00


	//----- nvinfo : EIATTR_KPARAM_INFO
	.align		4
.L_1584:
        /*0028*/ 	.byte	0x04, 0x17
        /*002a*/ 	.short	(.L_1586 - .L_1585)
.L_1585:
        /*002c*/ 	.word	0x00000000
        /*0030*/ 	.short	0x0004
        /*0032*/ 	.short	0x0018
        /*0034*/ 	.byte	0x00, 0xf5, 0x21, 0x00


	//----- nvinfo : EIATTR_KPARAM_INFO
	.align		4
.L_1586:
        /*0038*/ 	.byte	0x04, 0x17
        /*003a*/ 	.short	(.L_1588 - .L_1587)
.L_1587:
        /*003c*/ 	.word	0x00000000
        /*0040*/ 	.short	0x0003
        /*0042*/ 	.short	0x0014
        /*0044*/ 	.byte	0x00, 0xf0, 0x11, 0x00


	//----- nvinfo : EIATTR_KPARAM_INFO
	.align		4
.L_1588:
        /*0048*/ 	.byte	0x04, 0x17
        /*004a*/ 	.short	(.L_1590 - .L_1589)
.L_1589:
        /*004c*/ 	.word	0x00000000
        /*0050*/ 	.short	0x0002
        /*0052*/ 	.short	0x0010
        /*0054*/ 	.byte	0x00, 0xf0, 0x11, 0x00


	//----- nvinfo : EIATTR_KPARAM_INFO
	.align		4
.L_1590:
        /*0058*/ 	.byte	0x04, 0x17
        /*005a*/ 	.short	(.L_1592 - .L_1591)
.L_1591:
        /*005c*/ 	.word	0x00000000
        /*0060*/ 	.short	0x0001
        /*0062*/ 	.short	0x0008
        /*0064*/ 	.byte	0x00, 0xf5, 0x21, 0x00


	//----- nvinfo : EIATTR_KPARAM_INFO
	.align		4
.L_1592:
        /*0068*/ 	.byte	0x04, 0x17
        /*006a*/ 	.short	(.L_1594 - .L_1593)
.L_1593:
        /*006c*/ 	.word	0x00000000
        /*0070*/ 	.short	0x0000
        /*0072*/ 	.short	0x0000
        /*0074*/ 	.byte	0x00, 0xf0, 0x11, 0x00


	//----- nvinfo : EIATTR_SPARSE_MMA_MASK
	.align		4
.L_1594:
        /*0078*/ 	.byte	0x03, 0x50
        /*007a*/ 	.short	0x0000


	//----- nvinfo : EIATTR_MAXREG_COUNT
	.align		4
        /*007c*/ 	.byte	0x03, 0x1b
        /*007e*/ 	.short	0x00ff


	//----- nvinfo : EIATTR_MERCURY_ISA_VERSION
	.align		4
        /*0080*/ 	.byte	0x03, 0x5f
        /*0082*/ 	.short	0x0101


	//----- nvinfo : EIATTR_VRC_CTA_INIT_COUNT
	.align		4
        /*0084*/ 	.byte	0x02, 0x4a
	.zero		1
	.zero		1


	//----- nvinfo : EIATTR_EXIT_INSTR_OFFSETS
	.align		4
        /*0088*/ 	.byte	0x04, 0x1c
        /*008a*/ 	.short	(.L_1596 - .L_1595)


	//   ....[0]....
.L_1595:
        /*008c*/ 	.word	0x00000070


	//   ....[1]....
        /*0090*/ 	.word	0x00000140


	//----- nvinfo : EIATTR_CBANK_PARAM_SIZE
	.align		4
.L_1596:
        /*0094*/ 	.byte	0x03, 0x19
        /*0096*/ 	.short	0x0028


	//----- nvinfo : EIATTR_PARAM_CBANK
	.align		4
        /*0098*/ 	.byte	0x04, 0x0a
        /*009a*/ 	.short	(.L_1598 - .L_1597)
	.align		4
.L_1597:
        /*009c*/ 	.word	index@(.nv.constant0.vector_sqr)
        /*00a0*/ 	.short	0x0380
        /*00a2*/ 	.short	0x0028


	//----- nvinfo : EIATTR_SW_WAR
	.align		4
.L_1598:
        /*00a4*/ 	.byte	0x04, 0x36
        /*00a6*/ 	.short	(.L_1600 - .L_1599)
.L_1599:
        /*00a8*/ 	.word	0x00000008
.L_1600:


//--------------------- .nv.callgraph             --------------------------
	.section	.nv.callgraph,"",@"SHT_CUDA_CALLGRAPH"
	.align	4
	.sectionentsize	8
	.align		4
        /*0000*/ 	.word	0x00000000
	.align		4
        /*0004*/ 	.word	0xffffffff
	.align		4
        /*0008*/ 	.word	0x00000000
	.align		4
        /*000c*/ 	.word	0xfffffffe
	.align		4
        /*0010*/ 	.word	0x00000000
	.align		4
        /*0014*/ 	.word	0xfffffffd
	.align		4
        /*0018*/ 	.word	0x00000000
	.align		4
        /*001c*/ 	.word	0xfffffffc


//--------------------- .nv.constant4             --------------------------
	.section	.nv.constant4,"a",@progbits
	.align	8
	.align		8
.nv.constant4:
        /*0000*/ 	.dword	__cudart_i2opi_f


//--------------------- .text.vector_fmin         --------------------------
	.section	.text.vector_fmin,"ax",@progbits
	.align	128
        .global         vector_fmin
        .type           vector_fmin,@function
        .size           vector_fmin,(.L_x_178 - vector_fmin)
        .other          vector_fmin,@"STO_CUDA_ENTRY STV_DEFAULT"
vector_fmin:
.text.vector_fmin:
[----:B------:R-:W-:Y:S01]  /*0000*/  LDC R1, c[0x0][0x37c] ;  /* 0x0000df00ff017b82 */ /* 0x000fe20000000800 */
[----:B------:R-:W0:Y:S07]  /*0010*/  S2R R3, SR_TID.X ;  /* 0x0000000000037919 */ /* 0x000e2e0000002100 */
[----:B------:R-:W0:Y:S01]  /*0020*/  S2UR UR4, SR_CTAID.X ;  /* 0x00000000000479c3 */ /* 0x000e220000002500 */
[----:B------:R-:W1:Y:S07]  /*0030*/  LDCU UR5, c[0x0][0x380] ;  /* 0x00007000ff0577ac */ /* 0x000e6e0008000800 */
[----:B------:R-:W0:Y:S02]  /*0040*/  LDC R0, c[0x0][0x360] ;  /* 0x0000d800ff007b82 */ /* 0x000e240000000800 */
[----:B0-----:R-:W-:-:S05]  /*0050*/  IMAD R0, R0, UR4, R3 ;  /* 0x0000000400007c24 */ /* 0x001fca000f8e0203 */
[----:B-1----:R-:W-:-:S13]  /*0060*/  ISETP.GE.AND P0, PT, R0, UR5, PT ;  /* 0x0000000500007c0c */ /* 0x002fda000bf06270 */
[----:B------:R-:W-:Y:S05]  /*0070*/  @P0 EXIT ;  /* 0x000000000000094d */ /* 0x000fea0003800000 */
[----:B------:R-:W0:Y:S01]  /*0080*/  LDC.64 R6, c[0x0][0x390] ;  /* 0x0000e400ff067b82 */ /* 0x000e220000000a00 */
[----:B------:R-:W1:Y:S07]  /*0090*/  LDCU.64 UR4, c[0x0][0x358] ;  /* 0x00006b00ff0477ac */ /* 0x000e6e0008000a00 */
[----:B------:R-:W2:Y:S08]  /*00a0*/  LDC.64 R8, c[0x0][0x3a0] ;  /* 0x0000e800ff087b82 */ /* 0x000eb00000000a00 */
[----:B------:R-:W3:Y:S08]  /*00b0*/  LDC.64 R2, c[0x0][0x388] ;  /* 0x0000e200ff027b82 */ /* 0x000ef00000000a00 */
[----:B------:R-:W4:Y:S01]  /*00c0*/  LDC.64 R4, c[0x0][0x398] ;  /* 0x0000e600ff047b82 */ /* 0x000f220000000a00 */
[----:B0-----:R-:W-:-:S02]  /*00d0*/  IMAD R7, R0, R7, R6 ;  /* 0x0000000700077224 */ /* 0x001fc400078e0206 */
[----:B--2---:R-:W-:Y:S02]  /*00e0*/  IMAD R9, R0, R9, R8 ;  /* 0x0000000900097224 */ /* 0x004fe400078e0208 */
[----:B---3--:R-:W-:-:S03]  /*00f0*/  IMAD.WIDE R2, R7, 0x4, R2 ;  /* 0x0000000407027825 */ /* 0x008fc600078e0202 */
[----:B------:R-:W0:Y:S03]  /*0100*/  LDC.64 R6, c[0x0][0x3a8] ;  /* 0x0000ea00ff067b82 */ /* 0x000e260000000a00 */
[----:B-1----:R-:W2:Y:S01]  /*0110*/  LDG.E R2, desc[UR4][R2.64] ;  /* 0x0000000402027981 */ /* 0x002ea2000c1e1900 */
[----:B----4-:R-:W-:-:S04]  /*0120*/  IMAD.WIDE R4, R9, 0x4, R4 ;  /* 0x0000000409047825 */ /* 0x010fc800078e0204 */
[----:B------:R-:W1:Y:S02]  /*0130*/  LDC.64 R8, c[0x0][0x3b0] ;  /* 0x0000ec00ff087b82 */ /* 0x000e640000000a00 */
[----:B------:R-:W2:Y:S01]  /*0140*/  LDG.E R5, desc[UR4][R4.64] ;  /* 0x0000000404057981 */ /* 0x000ea2000c1e1900 */
[----:B-1----:R-:W-:-:S04]  /*0150*/  IMAD R9, R0, R9, R8 ;  /* 0x0000000900097224 */ /* 0x002fc800078e0208 */
[----:B0-----:R-:W-:Y:S01]  /*0160*/  IMAD.WIDE R6, R9, 0x4, R6 ;  /* 0x0000000409067825 */ /* 0x001fe200078e0206 */
[----:B--2---:R-:W-:-:S05]  /*0170*/  FMNMX R9, R2, R5, PT ;  /* 0x0000000502097209 */ /* 0x004fca0003800000 */
[----:B------:R-:W-:Y:S01]  /*0180*/  STG.E desc[UR4][R6.64], R9 ;  /* 0x0000000906007986 */ /* 0x000fe2000c101904 */
[----:B------:R-:W-:Y:S05]  /*0190*/  EXIT ;  /* 0x000000000000794d */ /* 0x000fea0003800000 */
.L_x_0:
[----:B------:R-:W-:-:S00]  /*01a0*/  BRA `(.L_x_0) ;  /* 0xfffffffc00fc7947 */ /* 0x000fc0000383ffff */
[----:B------:R-:W-:-:S00]  /*01b0*/  NOP ;  /* 0x0000000000007918 */ /* 0x000fc00000000000 */
        /* <DEDUP_REMOVED lines=12> */
.L_x_178:


//--------------------- .text.vector_fmax         --------------------------
	.section	.text.vector_fmax,"ax",@progbits
	.align	128
        .global         vector_fmax
        .type           vector_fmax,@function
        .size           vector_fmax,(.L_x_179 - vector_fmax)
        .other          vector_fmax,@"STO_CUDA_ENTRY STV_DEFAULT"
vector_fmax:
.text.vector_fmax:
        /* <DEDUP_REMOVED lines=23> */
[----:B--2---:R-:W-:-:S05]  /*0170*/  FMNMX R9, R2, R5, !PT ;  /* 0x0000000502097209 */ /* 0x004fca0007800000 */
[----:B------:R-:W-:Y:S01]  /*0180*/  STG.E desc[UR4][R6.64], R9 ;  /* 0x0000000906007986 */ /* 0x000fe2000c101904 */
[----:B------:R-:W-:Y:S05]  /*0190*/  EXIT ;  /* 0x000000000000794d */ /* 0x000fea0003800000 */
.L_x_1:
        /* <DEDUP_REMOVED lines=14> */
.L_x_179:


//--------------------- .text.vector_frac         --------------------------
	.section	.text.vector_frac,"ax",@progbits
	.align	128
        .global         vector_frac
        .type           vector_frac,@function
        .size           vector_frac,(.L_x_180 - vector_frac)
        .other          vector_frac,@"STO_CUDA_ENTRY STV_DEFAULT"
vector_frac:
.text.vector_frac:
        /* <DEDUP_REMOVED lines=11> */
[----:B------:R-:W3:Y:S01]  /*00b0*/  LDC.64 R10, c[0x0][0x3a0] ;  /* 0x0000e800ff0a7b82 */ /* 0x000ee20000000a00 */
[----:B0-----:R-:W-:-:S04]  /*00c0*/  IMAD R5, R0, R5, R4 ;  /* 0x0000000500057224 */ /* 0x001fc800078e0204 */
[----:B--2---:R-:W-:-:S03]  /*00d0*/  IMAD.WIDE R2, R5, 0x4, R2 ;  /* 0x0000000405027825 */ /* 0x004fc600078e0202 */
[----:B------:R-:W0:Y:S03]  /*00e0*/  LDC.64 R4, c[0x0][0x398] ;  /* 0x0000e600ff047b82 */ /* 0x000e260000000a00 */
[----:B-1----:R-:W2:Y:S01]  /*00f0*/  LDG.E R2, desc[UR4][R2.64] ;  /* 0x0000000402027981 */ /* 0x002ea2000c1e1900 */
[----:B---3--:R-:W-:-:S04]  /*0100*/  IMAD R11, R0, R11, R10 ;  /* 0x0000000b000b7224 */ /* 0x008fc800078e020a */
[----:B0-----:R-:W-:Y:S01]  /*0110*/  IMAD.WIDE R4, R11, 0x4, R4 ;  /* 0x000000040b047825 */ /* 0x001fe200078e0204 */
[----:B--2---:R-:W0:Y:S01]  /*0120*/  FRND.TRUNC R7, R2 ;  /* 0x0000000200077307 */ /* 0x004e22000020d000 */
[C---:B------:R-:W-:Y:S02]  /*0130*/  LOP3.LUT R9, R2.reuse, 0x80000000, RZ, 0xc0, !PT ;  /* 0x8000000002097812 */ /* 0x040fe400078ec0ff */
[----:B0-----:R-:W-:-:S13]  /*0140*/  FSETP.NEU.AND P0, PT, R2, R7, PT ;  /* 0x000000070200720b */ /* 0x001fda0003f0d000 */
[----:B------:R-:W-:-:S05]  /*0150*/  @P0 FADD R9, R2, -R7 ;  /* 0x8000000702090221 */ /* 0x000fca0000000000 */
[----:B------:R-:W-:Y:S01]  /*0160*/  STG.E desc[UR4][R4.64], R9 ;  /* 0x0000000904007986 */ /* 0x000fe2000c101904 */
[----:B------:R-:W-:Y:S05]  /*0170*/  EXIT ;  /* 0x000000000000794d */ /* 0x000fea0003800000 */
.L_x_2:
        /* <DEDUP_REMOVED lines=16> */
.L_x_180:


//--------------------- .text.vector_modf         --------------------------
	.section	.text.vector_modf,"ax",@progbits
	.align	128
        .global         vector_modf
        .type           vector_modf,@function
        .size           vector_modf,(.L_x_181 - vector_modf)
        .other          vector_modf,@"STO_CUDA_ENTRY STV_DEFAULT"
vector_modf:
.text.vector_modf:
        /* <DEDUP_REMOVED lines=12> */
[----:B0-----:R-:W-:-:S07]  /*00c0*/  IMAD R5, R0, R5, R4 ;  /* 0x0000000500057224 */ /* 0x001fce00078e0204 */
[----:B------:R-:W0:Y:S01]  /*00d0*/  LDC.64 R14, c[0x0][0x3b0] ;  /* 0x0000ec00ff0e7b82 */ /* 0x000e220000000a00 */
[----:B--2---:R-:W-:-:S07]  /*00e0*/  IMAD.WIDE R2, R5, 0x4, R2 ;  /* 0x0000000405027825 */ /* 0x004fce00078e0202 */
[----:B------:R-:W2:Y:S01]  /*00f0*/  LDC.64 R6, c[0x0][0x3a8] ;  /* 0x0000ea00ff067b82 */ /* 0x000ea20000000a00 */
[----:B-1----:R2:W4:Y:S01]  /*0100*/  LDG.E R8, desc[UR4][R2.64] ;  /* 0x0000000402087981 */ /* 0x002522000c1e1900 */
[----:B---3--:R-:W-:-:S06]  /*0110*/  IMAD R9, R0, R13, R12 ;  /* 0x0000000d00097224 */ /* 0x008fcc00078e020c */
[----:B------:R-:W1:Y:S01]  /*0120*/  LDC.64 R4, c[0x0][0x398] ;  /* 0x0000e600ff047b82 */ /* 0x000e620000000a00 */
[----:B0-----:R-:W-:-:S04]  /*0130*/  IMAD R15, R0, R15, R14 ;  /* 0x0000000f000f7224 */ /* 0x001fc800078e020e */
[----:B--2---:R-:W-:-:S04]  /*0140*/  IMAD.WIDE R2, R15, 0x4, R6 ;  /* 0x000000040f027825 */ /* 0x004fc800078e0206 */
[----:B-1----:R-:W-:Y:S01]  /*0150*/  IMAD.WIDE R4, R9, 0x4, R4 ;  /* 0x0000000409047825 */ /* 0x002fe200078e0204 */
[----:B----4-:R-:W0:Y:S01]  /*0160*/  FRND.TRUNC R11, R8 ;  /* 0x00000008000b7307 */ /* 0x010e22000020d000 */
[C---:B------:R-:W-:Y:S02]  /*0170*/  LOP3.LUT R13, R8.reuse, 0x80000000, RZ, 0xc0, !PT ;  /* 0x80000000080d7812 */ /* 0x040fe400078ec0ff */
[----:B0-----:R-:W-:Y:S01]  /*0180*/  FSETP.NEU.AND P0, PT, R8, R11, PT ;  /* 0x0000000b0800720b */ /* 0x001fe20003f0d000 */
[----:B------:R-:W-:-:S12]  /*0190*/  STG.E desc[UR4][R4.64], R11 ;  /* 0x0000000b04007986 */ /* 0x000fd8000c101904 */
[----:B------:R-:W-:-:S05]  /*01a0*/  @P0 FADD R13, R8, -R11 ;  /* 0x8000000b080d0221 */ /* 0x000fca0000000000 */
[----:B------:R-:W-:Y:S01]  /*01b0*/  STG.E desc[UR4][R2.64], R13 ;  /* 0x0000000d02007986 */ /* 0x000fe2000c101904 */
[----:B------:R-:W-:Y:S05]  /*01c0*/  EXIT ;  /* 0x000000000000794d */ /* 0x000fea0003800000 */
.L_x_3:
        /* <DEDUP_REMOVED lines=11> */
.L_x_181:


//--------------------- .text.vector_round        --------------------------
	.section	.text.vector_round,"ax",@progbits
	.align	128
        .global         vector_round
        .type           vector_round,@function
        .size           vector_round,(.L_x_182 - vector_round)
        .other          vector_round,@"STO_CUDA_ENTRY STV_DEFAULT"
vector_round:
.text.vector_round:
        /* <DEDUP_REMOVED lines=14> */
[----:B--2---:R-:W-:-:S06]  /*00e0*/  IMAD.WIDE R2, R5, 0x4, R2 ;  /* 0x0000000405027825 */ /* 0x004fcc00078e0202 */
[----:B-1----:R-:W2:Y:S01]  /*00f0*/  LDG.E R2, desc[UR4][R2.64] ;  /* 0x0000000402027981 */ /* 0x002ea2000c1e1900 */
[----:B---3--:R-:W-:-:S04]  /*0100*/  IMAD R9, R0, R9, R8 ;  /* 0x0000000900097224 */ /* 0x008fc800078e0208 */
[----:B0-----:R-:W-:Y:S01]  /*0110*/  IMAD.WIDE R6, R9, 0x4, R6 ;  /* 0x0000000409067825 */ /* 0x001fe200078e0206 */
[----:B--2---:R-:W0:Y:S08]  /*0120*/  F2I.S64 R4, R2 ;  /* 0x0000000200047311 */ /* 0x004e300000201900 */
[----:B0-----:R-:W0:Y:S02]  /*0130*/  I2F.S64 R5, R4 ;  /* 0x0000000400057312 */ /* 0x001e240000301400 */
[----:B0-----:R-:W-:Y:S01]  /*0140*/  STG.E desc[UR4][R6.64], R5 ;  /* 0x0000000506007986 */ /* 0x001fe2000c101904 */
[----:B------:R-:W-:Y:S05]  /*0150*/  EXIT ;  /* 0x000000000000794d */ /* 0x000fea0003800000 */
.L_x_4:
        /* <DEDUP_REMOVED lines=10> */
.L_x_182:


//--------------------- .text.vector_trunc        --------------------------
	.section	.text.vector_trunc,"ax",@progbits
	.align	128
        .global         vector_trunc
        .type           vector_trunc,@function
        .size           vector_trunc,(.L_x_183 - vector_trunc)
        .other          vector_trunc,@"STO_CUDA_ENTRY STV_DEFAULT"
vector_trunc:
.text.vector_trunc:
        /* <DEDUP_REMOVED lines=18> */
[----:B--2---:R-:W0:Y:S04]  /*0120*/  FRND.TRUNC R7, R2 ;  /* 0x0000000200077307 */ /* 0x004e28000020d000 */
[----:B0-----:R-:W-:Y:S01]  /*0130*/  STG.E desc[UR4][R4.64], R7 ;  /* 0x0000000704007986 */ /* 0x001fe2000c101904 */
[----:B------:R-:W-:Y:S05]  /*0140*/  EXIT ;  /* 0x000000000000794d */ /* 0x000fea0003800000 */
.L_x_5:
        /* <DEDUP_REMOVED lines=11> */
.L_x_183:


//--------------------- .text.vector_ceil         --------------------------
	.section	.text.vector_ceil,"ax",@progbits
	.align	128
        .global         vector_ceil
        .type           vector_ceil,@function
        .size           vector_ceil,(.L_x_184 - vector_ceil)
        .other          vector_ceil,@"STO_CUDA_ENTRY STV_DEFAULT"
vector_ceil:
.text.vector_ceil:
        /* <DEDUP_REMOVED lines=18> */
[----:B--2---:R-:W0:Y:S04]  /*0120*/  FRND.CEIL R7, R2 ;  /* 0x0000000200077307 */ /* 0x004e280000209000 */
[----:B0-----:R-:W-:Y:S01]  /*0130*/  STG.E desc[UR4][R4.64], R7 ;  /* 0x0000000704007986 */ /* 0x001fe2000c101904 */
[----:B------:R-:W-:Y:S05]  /*0140*/  EXIT ;  /* 0x000000000000794d */ /* 0x000fea0003800000 */
.L_x_6:
        /* <DEDUP_REMOVED lines=11> */
.L_x_184:


//--------------------- .text.vector_floor        --------------------------
	.section	.text.vector_floor,"ax",@progbits
	.align	128
        .global         vector_floor
        .type           vector_floor,@function
        .size           vector_floor,(.L_x_185 - vector_floor)
        .other          vector_floor,@"STO_CUDA_ENTRY STV_DEFAULT"
vector_floor:
.text.vector_floor:
        /* <DEDUP_REMOVED lines=18> */
[----:B--2---:R-:W0:Y:S04]  /*0120*/  FRND.FLOOR R7, R2 ;  /* 0x0000000200077307 */ /* 0x004e280000205000 */
[----:B0-----:R-:W-:Y:S01]  /*0130*/  STG.E desc[UR4][R4.64], R7 ;  /* 0x0000000704007986 */ /* 0x001fe2000c101904 */
[----:B------:R-:W-:Y:S05]  /*0140*/  EXIT ;  /* 0x000000000000794d */ /* 0x000fea0003800000 */
.L_x_7:
        /* <DEDUP_REMOVED lines=11> */
.L_x_185:


//--------------------- .text.vector_lgamma       --------------------------
	.section	.text.vector_lgamma,"ax",@progbits
	.align	128
        .global         vector_lgamma
        .type           vector_lgamma,@function
        .size           vector_lgamma,(.L_x_186 - vector_lgamma)
        .other          vector_lgamma,@"STO_CUDA_ENTRY STV_DEFAULT"
vector_lgamma:
.text.vector_lgamma:
        /* <DEDUP_REMOVED lines=10> */
[----:B------:R-:W2:Y:S01]  /*00a0*/  LDC.64 R4, c[0x0][0x388] ;  /* 0x0000e200ff047b82 */ /* 0x000ea20000000a00 */
[----:B0-----:R-:W-:-:S04]  /*00b0*/  IMAD R3, R2, R7, R6 ;  /* 0x0000000702037224 */ /* 0x001fc800078e0206 */
[----:B--2---:R-:W-:-:S05]  /*00c0*/  IMAD.WIDE R4, R3, 0x4, R4 ;  /* 0x0000000403047825 */ /* 0x004fca00078e0204 */
[----:B-1----:R-:W2:Y:S01]  /*00d0*/  LDG.E R3, desc[UR4][R4.64] ;  /* 0x0000000404037981 */ /* 0x002ea2000c1e1900 */
[----:B------:R-:W-:Y:S01]  /*00e0*/  BSSY.RECONVERGENT B0, `(.L_x_8) ;  /* 0x0000079000007945 */ /* 0x000fe20003800200 */
[----:B--2---:R-:W-:-:S13]  /*00f0*/  FSETP.GE.AND P0, PT, |R3|, 3, PT ;  /* 0x404000000300780b */ /* 0x004fda0003f06200 */
[----:B------:R-:W-:Y:S05]  /*0100*/  @!P0 BRA `(.L_x_9) ;  /* 0x0000000000d08947 */ /* 0x000fea0003800000 */
[----:B------:R-:W-:-:S13]  /*0110*/  FSETP.GE.AND P0, PT, |R3|, 7.8000001907348632812, PT ;  /* 0x40f9999a0300780b */ /* 0x000fda0003f06200 */
[----:B------:R-:W-:Y:S05]  /*0120*/  @!P0 BRA `(.L_x_10) ;  /* 0x0000000000948947 */ /* 0x000fea0003800000 */
[----:B------:R-:W-:Y:S01]  /*0130*/  FADD R7, |R3|, -RZ ;  /* 0x800000ff03077221 */ /* 0x000fe20000000200 */
[----:B------:R-:W-:Y:S01]  /*0140*/  HFMA2 R6, -RZ, RZ, 1.5048828125, 33.21875 ;  /* 0x3e055027ff067431 */ /* 0x000fe200000001ff */
[----:B------:R-:W-:-:S03]  /*0150*/  MOV R8, 0x7f800000 ;  /* 0x7f80000000087802 */ /* 0x000fc60000000f00 */
[C---:B------:R-:W-:Y:S02]  /*0160*/  IADD3 R0, PT, PT, R7.reuse, -0x3f2aaaab, RZ ;  /* 0xc0d5555507007810 */ /* 0x040fe40007ffe0ff */
[----:B------:R-:W-:Y:S02]  /*0170*/  ISETP.GT.U32.AND P0, PT, R7, 0x7f7fffff, PT ;  /* 0x7f7fffff0700780c */ /* 0x000fe40003f04070 */
[----:B------:R-:W-:-:S04]  /*0180*/  LOP3.LUT R0, R0, 0xff800000, RZ, 0xc0, !PT ;  /* 0xff80000000007812 */ /* 0x000fc800078ec0ff */
[----:B------:R-:W-:Y:S02]  /*0190*/  IADD3 R4, PT, PT, -R0, R7, RZ ;  /* 0x0000000700047210 */ /* 0x000fe40007ffe1ff */
[----:B------:R-:W-:Y:S02]  /*01a0*/  I2FP.F32.S32 R0, R0 ;  /* 0x0000000000007245 */ /* 0x000fe40000201400 */
[----:B------:R-:W-:Y:S01]  /*01b0*/  MOV R7, 0x3a4be755 ;  /* 0x3a4be75500077802 */ /* 0x000fe20000000f00 */
[----:B------:R-:W-:-:S04]  /*01c0*/  FADD R5, R4, -1 ;  /* 0xbf80000004057421 */ /* 0x000fc80000000000 */
[----:B------:R-:W-:-:S04]  /*01d0*/  FFMA R4, R5, -R6, 0.14084610342979431152 ;  /* 0x3e1039f605047423 */ /* 0x000fc80000000806 */
[----:B------:R-:W-:-:S04]  /*01e0*/  FFMA R4, R5, R4, -0.12148627638816833496 ;  /* 0xbdf8cdcc05047423 */ /* 0x000fc80000000004 */
[----:B------:R-:W-:-:S04]  /*01f0*/  FFMA R4, R5, R4, 0.13980610668659210205 ;  /* 0x3e0f295505047423 */ /* 0x000fc80000000004 */
[----:B------:R-:W-:-:S04]  /*0200*/  FFMA R4, R5, R4, -0.16684235632419586182 ;  /* 0xbe2ad8b905047423 */ /* 0x000fc80000000004 */
[----:B------:R-:W-:-:S04]  /*0210*/  FFMA R4, R5, R4, 0.20012299716472625732 ;  /* 0x3e4ced0b05047423 */ /* 0x000fc80000000004 */
[C---:B------:R-:W-:Y:S02]  /*0220*/  FFMA R6, R5.reuse, R4, -0.24999669194221496582 ;  /* 0xbe7fff2205067423 */ /* 0x040fe40000000004 */
[----:B------:R-:W0:Y:S02]  /*0230*/  MUFU.RCP R4, |R3| ;  /* 0x4000000300047308 */ /* 0x000e240000001000 */
[----:B------:R-:W-:-:S04]  /*0240*/  FFMA R6, R5, R6, 0.33333182334899902344 ;  /* 0x3eaaaa7805067423 */ /* 0x000fc80000000006 */
[----:B------:R-:W-:-:S04]  /*0250*/  FFMA R6, R5, R6, -0.5 ;  /* 0xbf00000005067423 */ /* 0x000fc80000000006 */
[----:B------:R-:W-:-:S04]  /*0260*/  FMUL R6, R5, R6 ;  /* 0x0000000605067220 */ /* 0x000fc80000400000 */
[----:B------:R-:W-:Y:S01]  /*0270*/  FFMA R6, R5, R6, R5 ;  /* 0x0000000605067223 */ /* 0x000fe20000000005 */
[----:B------:R-:W-:Y:S01]  /*0280*/  FFMA R5, R0, 1.1920928955078125e-07, RZ ;  /* 0x3400000000057823 */ /* 0x000fe200000000ff */
[----:B0-----:R-:W-:-:S03]  /*0290*/  FMUL R0, R4, R4 ;  /* 0x0000000404007220 */ /* 0x001fc60000400000 */
[----:B------:R-:W-:Y:S01]  /*02a0*/  FFMA R6, R5, 0.69314718246459960938, R6 ;  /* 0x3f31721805067823 */ /* 0x000fe20000000006 */
[C---:B------:R-:W-:Y:S01]  /*02b0*/  @P0 FFMA R6, |R3|.reuse, R8, +INF ;  /* 0x7f80000003060423 */ /* 0x040fe20000000208 */
[----:B------:R-:W-:Y:S01]  /*02c0*/  FFMA R5, R0, R7, -0.0027776553761214017868 ;  /* 0xbb36095300057423 */ /* 0x000fe20000000007 */
[C---:B------:R-:W-:Y:S01]  /*02d0*/  FADD R7, |R3|.reuse, -0.5 ;  /* 0xbf00000003077421 */ /* 0x040fe20000000200 */
[----:B------:R-:W-:Y:S01]  /*02e0*/  FSETP.NEU.AND P0, PT, |R3|, +INF , PT ;  /* 0x7f8000000300780b */ /* 0x000fe20003f0d200 */
[----:B------:R-:W-:Y:S01]  /*02f0*/  FMUL R6, R6, 0.5 ;  /* 0x3f00000006067820 */ /* 0x000fe20000400000 */
[----:B------:R-:W-:-:S03]  /*0300*/  FFMA R5, R0, R5, 0.083333276212215423584 ;  /* 0x3daaaaa300057423 */ /* 0x000fc60000000005 */
[----:B------:R-:W-:Y:S01]  /*0310*/  FMUL R6, R6, R7 ;  /* 0x0000000706067220 */ /* 0x000fe20000400000 */
[----:B------:R-:W-:-:S04]  /*0320*/  FFMA R5, R4, R5, 0.91893851757049560547 ;  /* 0x3f6b3f8e04057423 */ /* 0x000fc80000000005 */
[--C-:B------:R-:W-:Y:S01]  /*0330*/  FADD R5, R5, R6.reuse ;  /* 0x0000000605057221 */ /* 0x100fe20000000000 */
[----:B------:R-:W-:-:S04]  /*0340*/  FADD R6, -|R3|, R6 ;  /* 0x0000000603067221 */ /* 0x000fc80000000300 */
[----:B------:R-:W-:-:S05]  /*0350*/  FADD R5, R6, R5 ;  /* 0x0000000506057221 */ /* 0x000fca0000000000 */
[----:B------:R-:W-:Y:S01]  /*0360*/  FSEL R5, R5, +INF , P0 ;  /* 0x7f80000005057808 */ /* 0x000fe20000000000 */
[----:B------:R-:W-:Y:S06]  /*0370*/  BRA `(.L_x_11) ;  /* 0x00000004003c7947 */ /* 0x000fec0003800000 */
.L_x_10:
[----:B------:R-:W-:Y:S01]  /*0380*/  FADD R5, |R3|, -3 ;  /* 0xc040000003057421 */ /* 0x000fe20000000200 */
[----:B------:R-:W-:-:S03]  /*0390*/  HFMA2 R6, -RZ, RZ, 4.23046875, 0.62255859375 ;  /* 0x443b38fbff067431 */ /* 0x000fc600000001ff */
[----:B------:R-:W-:-:S04]  /*03a0*/  FADD R0, R5, -259.2509765625 ;  /* 0xc381a02005007421 */ /* 0x000fc80000000000 */
[----:B------:R-:W-:-:S04]  /*03b0*/  FFMA R0, R5, R0, -10777.1796875 ;  /* 0xc62864b805007423 */ /* 0x000fc80000000000 */
[----:B------:R-:W-:-:S04]  /*03c0*/  FFMA R0, R5, R0, -92685.046875 ;  /* 0xc7b5068605007423 */ /* 0x000fc80000000000 */
[C---:B------:R-:W-:Y:S01]  /*03d0*/  FFMA R4, R5.reuse, R0, -206353.578125 ;  /* 0xc849846505047423 */ /* 0x040fe20000000000 */
[----:B------:R-:W-:-:S04]  /*03e0*/  FFMA R0, R5, -R6, -12349.7421875 ;  /* 0xc640f6f805007423 */ /* 0x000fc80000000806 */
[C---:B------:R-:W-:Y:S01]  /*03f0*/  FFMA R0, R5.reuse, R0, -41061.375 ;  /* 0xc720656005007423 */ /* 0x040fe20000000000 */
[----:B------:R-:W0:Y:S03]  /*0400*/  MUFU.RCP R4, R4 ;  /* 0x0000000400047308 */ /* 0x000e260000001000 */
[----:B------:R-:W-:-:S04]  /*0410*/  FFMA R0, R5, R0, -48310.6640625 ;  /* 0xc73cb6aa05007423 */ /* 0x000fc80000000000 */
[----:B------:R-:W-:-:S04]  /*0420*/  FFMA R0, R5, R0, -143033.40625 ;  /* 0xc80bae5a05007423 */ /* 0x000fc80000000000 */
[----:B0-----:R-:W-:Y:S01]  /*0430*/  FFMA R5, R0, R4, R5 ;  /* 0x0000000400057223 */ /* 0x001fe20000000005 */
[----:B------:R-:W-:Y:S06]  /*0440*/  BRA `(.L_x_11) ;  /* 0x0000000400087947 */ /* 0x000fec0003800000 */
.L_x_9:
[----:B------:R-:W-:-:S13]  /*0450*/  FSETP.GE.AND P0, PT, |R3|, 1.5, PT ;  /* 0x3fc000000300780b */ /* 0x000fda0003f06200 */
[----:B------:R-:W-:Y:S05]  /*0460*/  @!P0 BRA `(.L_x_12) ;  /* 0x0000000000348947 */ /* 0x000fea0003800000 */
[----:B------:R-:W-:Y:S01]  /*0470*/  MOV R0, 0x385007fa ;  /* 0x385007fa00007802 */ /* 0x000fe20000000f00 */
[----:B------:R-:W-:-:S04]  /*0480*/  FADD R5, |R3|, -2 ;  /* 0xc000000003057421 */ /* 0x000fc80000000200 */
[----:B------:R-:W-:-:S04]  /*0490*/  FFMA R0, R5, R0, -0.00022089484264142811298 ;  /* 0xb967a00205007423 */ /* 0x000fc80000000000 */
[----:B------:R-:W-:-:S04]  /*04a0*/  FFMA R0, R5, R0, 0.00054131424985826015472 ;  /* 0x3a0de6fc05007423 */ /* 0x000fc80000000000 */
[----:B------:R-:W-:-:S04]  /*04b0*/  FFMA R0, R5, R0, -0.0012045169714838266373 ;  /* 0xba9de0e205007423 */ /* 0x000fc80000000000 */
[----:B------:R-:W-:-:S04]  /*04c0*/  FFMA R0, R5, R0, 0.0028842517640441656113 ;  /* 0x3b3d05b705007423 */ /* 0x000fc80000000000 */
[----:B------:R-:W-:-:S04]  /*04d0*/  FFMA R0, R5, R0, -0.0073827579617500305176 ;  /* 0xbbf1eb1005007423 */ /* 0x000fc80000000000 */
[----:B------:R-:W-:-:S04]  /*04e0*/  FFMA R0, R5, R0, 0.020581319928169250488 ;  /* 0x3ca89a2805007423 */ /* 0x000fc80000000000 */
[----:B------:R-:W-:-:S04]  /*04f0*/  FFMA R0, R5, R0, -0.06735248863697052002 ;  /* 0xbd89f01a05007423 */ /* 0x000fc80000000000 */
[----:B------:R-:W-:-:S04]  /*0500*/  FFMA R0, R5, R0, 0.32246702909469604492 ;  /* 0x3ea51a6605007423 */ /* 0x000fc80000000000 */
[----:B------:R-:W-:-:S04]  /*0510*/  FFMA R0, R5, R0, 0.42278432846069335938 ;  /* 0x3ed8773005007423 */ /* 0x000fc80000000000 */
[----:B------:R-:W-:Y:S01]  /*0520*/  FMUL R5, R5, R0 ;  /* 0x0000000005057220 */ /* 0x000fe20000400000 */
[----:B------:R-:W-:Y:S06]  /*0530*/  BRA `(.L_x_11) ;  /* 0x0000000000cc7947 */ /* 0x000fec0003800000 */
.L_x_12:
[----:B------:R-:W-:-:S13]  /*0540*/  FSETP.GE.AND P0, PT, |R3|, 0.69999998807907104492, PT ;  /* 0x3f3333330300780b */ /* 0x000fda0003f06200 */
[----:B------:R-:W-:Y:S05]  /*0550*/  @!P0 BRA `(.L_x_13) ;  /* 0x0000000000388947 */ /* 0x000fea0003800000 */
[----:B------:R-:W-:Y:S02]  /*0560*/  HFMA2 R0, -RZ, RZ, 1.3076171875, -7640 ;  /* 0x3d3bef76ff007431 */ /* 0x000fe400000001ff */
[----:B------:R-:W-:-:S04]  /*0570*/  FADD R5, -|R3|, 1 ;  /* 0x3f80000003057421 */ /* 0x000fc80000000300 */
[----:B------:R-:W-:-:S04]  /*0580*/  FFMA R0, R5, R0, 0.10373967140913009644 ;  /* 0x3dd4757705007423 */ /* 0x000fc80000000000 */
[----:B------:R-:W-:-:S04]  /*0590*/  FFMA R0, R5, R0, 0.12280363589525222778 ;  /* 0x3dfb807905007423 */ /* 0x000fc80000000000 */
[----:B------:R-:W-:-:S04]  /*05a0*/  FFMA R0, R5, R0, 0.12752421200275421143 ;  /* 0x3e0295b505007423 */ /* 0x000fc80000000000 */
[----:B------:R-:W-:-:S04]  /*05b0*/  FFMA R0, R5, R0, 0.14321668446063995361 ;  /* 0x3e12a76505007423 */ /* 0x000fc80000000000 */
[----:B------:R-:W-:-:S04]  /*05c0*/  FFMA R0, R5, R0, 0.16934357583522796631 ;  /* 0x3e2d686705007423 */ /* 0x000fc80000000000 */
[----:B------:R-:W-:-:S04]  /*05d0*/  FFMA R0, R5, R0, 0.2074079364538192749 ;  /* 0x3e5462bf05007423 */ /* 0x000fc80000000000 */
[----:B------:R-:W-:-:S04]  /*05e0*/  FFMA R0, R5, R0, 0.27058750391006469727 ;  /* 0x3e8a8a7205007423 */ /* 0x000fc80000000000 */
[----:B------:R-:W-:-:S04]  /*05f0*/  FFMA R0, R5, R0, 0.40068542957305908203 ;  /* 0x3ecd26a405007423 */ /* 0x000fc80000000000 */
[----:B------:R-:W-:-:S04]  /*0600*/  FFMA R0, R5, R0, 0.82246696949005126953 ;  /* 0x3f528d3205007423 */ /* 0x000fc80000000000 */
[----:B------:R-:W-:-:S04]  /*0610*/  FFMA R0, R5, R0, 0.57721567153930664062 ;  /* 0x3f13c46805007423 */ /* 0x000fc80000000000 */
[----:B------:R-:W-:Y:S01]  /*0620*/  FMUL R5, R5, R0 ;  /* 0x0000000005057220 */ /* 0x000fe20000400000 */
[----:B------:R-:W-:Y:S06]  /*0630*/  BRA `(.L_x_11) ;  /* 0x00000000008c7947 */ /* 0x000fec0003800000 */
.L_x_13:
[----:B------:R-:W-:Y:S01]  /*0640*/  MOV R0, 0x3b6b1c86 ;  /* 0x3b6b1c8600007802 */ /* 0x000fe20000000f00 */
[----:B------:R-:W-:-:S04]  /*0650*/  HFMA2 R7, -RZ, RZ, 1.5048828125, 33.21875 ;  /* 0x3e055027ff077431 */ /* 0x000fc800000001ff */
[----:B------:R-:W-:-:S04]  /*0660*/  FFMA R0, |R3|, R0, -0.0054712854325771331787 ;  /* 0xbbb3487803007423 */ /* 0x000fc80000000200 */
[----:B------:R-:W-:-:S04]  /*0670*/  FFMA R0, |R3|, R0, -0.044627126306295394897 ;  /* 0xbd36caef03007423 */ /* 0x000fc80000000200 */
[----:B------:R-:W-:-:S04]  /*0680*/  FFMA R0, |R3|, R0, 0.16731770336627960205 ;  /* 0x3e2b555503007423 */ /* 0x000fc80000000200 */
[----:B------:R-:W-:-:S04]  /*0690*/  FFMA R0, |R3|, R0, -0.042135979980230331421 ;  /* 0xbd2c96c703007423 */ /* 0x000fc80000000200 */
[----:B------:R-:W-:-:S04]  /*06a0*/  FFMA R0, |R3|, R0, -0.6558672785758972168 ;  /* 0xbf27e6eb03007423 */ /* 0x000fc80000000200 */
[----:B------:R-:W-:-:S04]  /*06b0*/  FFMA R0, |R3|, R0, 0.57721537351608276367 ;  /* 0x3f13c46303007423 */ /* 0x000fc80000000200 */
[----:B------:R-:W-:-:S04]  /*06c0*/  FMUL R0, |R3|, R0 ;  /* 0x0000000003007220 */ /* 0x000fc80000400200 */
[----:B------:R-:W-:-:S05]  /*06d0*/  FFMA R0, |R3|, R0, |R3| ;  /* 0x0000000003007223 */ /* 0x000fca0000000603 */
[----:B------:R-:W-:-:S13]  /*06e0*/  FSETP.GEU.AND P0, PT, R0, 1.175494350822287508e-38, PT ;  /* 0x008000000000780b */ /* 0x000fda0003f0e000 */
[----:B------:R-:W-:-:S05]  /*06f0*/  @!P0 FMUL R0, R0, 8388608 ;  /* 0x4b00000000008820 */ /* 0x000fca0000400000 */
[C---:B------:R-:W-:Y:S02]  /*0700*/  IADD3 R4, PT, PT, R0.reuse, -0x3f2aaaab, RZ ;  /* 0xc0d5555500047810 */ /* 0x040fe40007ffe0ff */
[----:B------:R-:W-:Y:S02]  /*0710*/  FSETP.NEU.AND P1, PT, R0, RZ, PT ;  /* 0x000000ff0000720b */ /* 0x000fe40003f2d000 */
[----:B------:R-:W-:-:S04]  /*0720*/  LOP3.LUT R5, R4, 0xff800000, RZ, 0xc0, !PT ;  /* 0xff80000004057812 */ /* 0x000fc800078ec0ff */
[-C--:B------:R-:W-:Y:S02]  /*0730*/  IADD3 R4, PT, PT, R0, -R5.reuse, RZ ;  /* 0x8000000500047210 */ /* 0x080fe40007ffe0ff */
[----:B------:R-:W-:-:S03]  /*0740*/  I2FP.F32.S32 R5, R5 ;  /* 0x0000000500057245 */ /* 0x000fc60000201400 */
[----:B------:R-:W-:Y:S01]  /*0750*/  FADD R6, R4, -1 ;  /* 0xbf80000004067421 */ /* 0x000fe20000000000 */
[----:B------:R-:W-:Y:S02]  /*0760*/  FSEL R4, RZ, -23, P0 ;  /* 0xc1b80000ff047808 */ /* 0x000fe40000000000 */
[----:B------:R-:W-:Y:S01]  /*0770*/  ISETP.GT.U32.AND P0, PT, R0, 0x7f7fffff, PT ;  /* 0x7f7fffff0000780c */ /* 0x000fe20003f04070 */
[C---:B------:R-:W-:Y:S02]  /*0780*/  FFMA R7, R6.reuse, -R7, 0.14084610342979431152 ;  /* 0x3e1039f606077423 */ /* 0x040fe40000000807 */
[----:B------:R-:W-:Y:S01]  /*0790*/  FFMA R4, R5, 1.1920928955078125e-07, R4 ;  /* 0x3400000005047823 */ /* 0x000fe20000000004 */
[----:B------:R-:W-:Y:S01]  /*07a0*/  MOV R5, 0x7f800000 ;  /* 0x7f80000000057802 */ /* 0x000fe20000000f00 */
[----:B------:R-:W-:-:S04]  /*07b0*/  FFMA R7, R6, R7, -0.12148627638816833496 ;  /* 0xbdf8cdcc06077423 */ /* 0x000fc80000000007 */
[----:B------:R-:W-:-:S04]  /*07c0*/  FFMA R7, R6, R7, 0.13980610668659210205 ;  /* 0x3e0f295506077423 */ /* 0x000fc80000000007 */
[----:B------:R-:W-:-:S04]  /*07d0*/  FFMA R7, R6, R7, -0.16684235632419586182 ;  /* 0xbe2ad8b906077423 */ /* 0x000fc80000000007 */
[----:B------:R-:W-:-:S04]  /*07e0*/  FFMA R7, R6, R7, 0.20012299716472625732 ;  /* 0x3e4ced0b06077423 */ /* 0x000fc80000000007 */
[----:B------:R-:W-:-:S04]  /*07f0*/  FFMA R7, R6, R7, -0.24999669194221496582 ;  /* 0xbe7fff2206077423 */ /* 0x000fc80000000007 */
[----:B------:R-:W-:-:S04]  /*0800*/  FFMA R7, R6, R7, 0.33333182334899902344 ;  /* 0x3eaaaa7806077423 */ /* 0x000fc80000000007 */
[----:B------:R-:W-:-:S04]  /*0810*/  FFMA R7, R6, R7, -0.5 ;  /* 0xbf00000006077423 */ /* 0x000fc80000000007 */
[----:B------:R-:W-:-:S04]  /*0820*/  FMUL R7, R6, R7 ;  /* 0x0000000706077220 */ /* 0x000fc80000400000 */
[----:B------:R-:W-:-:S04]  /*0830*/  FFMA R7, R6, R7, R6 ;  /* 0x0000000706077223 */ /* 0x000fc80000000006 */
[----:B------:R-:W-:Y:S01]  /*0840*/  FFMA R4, R4, 0.69314718246459960938, R7 ;  /* 0x3f31721804047823 */ /* 0x000fe20000000007 */
[----:B------:R-:W-:-:S05]  /*0850*/  @P0 FFMA R4, R0, R5, +INF ;  /* 0x7f80000000040423 */ /* 0x000fca0000000005 */
[----:B------:R-:W-:-:S07]  /*0860*/  FSEL R5, -R4, +INF , P1 ;  /* 0x7f80000004057808 */ /* 0x000fce0000800100 */
.L_x_11:
[----:B------:R-:W-:Y:S05]  /*0870*/  BSYNC.RECONVERGENT B0 ;  /* 0x0000000000007941 */ /* 0x000fea0003800200 */
.L_x_8:
[----:B------:R-:W-:Y:S01]  /*0880*/  FSETP.GE.AND P0, PT, R3, RZ, PT ;  /* 0x000000ff0300720b */ /* 0x000fe20003f06000 */
[----:B------:R-:W-:Y:S01]  /*0890*/  BSSY.RECONVERGENT B0, `(.L_x_14) ;  /* 0x0000057000007945 */ /* 0x000fe20003800200 */
[----:B------:R-:W-:-:S11]  /*08a0*/  MOV R7, R5 ;  /* 0x0000000500077202 */ /* 0x000fd60000000f00 */
[----:B------:R-:W-:Y:S05]  /*08b0*/  @P0 BRA `(.L_x_15) ;  /* 0x0000000400500947 */ /* 0x000fea0003800000 */
[----:B------:R-:W0:Y:S01]  /*08c0*/  FRND.FLOOR R0, |R3| ;  /* 0x4000000300007307 */ /* 0x000e220000205000 */
[----:B------:R-:W-:Y:S02]  /*08d0*/  MOV R7, 0x7f800000 ;  /* 0x7f80000000077802 */ /* 0x000fe40000000f00 */
[----:B0-----:R-:W-:-:S13]  /*08e0*/  FSETP.NEU.AND P0, PT, |R3|, R0, PT ;  /* 0x000000000300720b */ /* 0x001fda0003f0d200 */
[----:B------:R-:W-:Y:S05]  /*08f0*/  @!P0 BRA `(.L_x_15) ;  /* 0x0000000400408947 */ /* 0x000fea0003800000 */
[----:B------:R-:W-:Y:S02]  /*0900*/  FSETP.GEU.AND P0, PT, |R3|, 9.999999682655225389e-20, PT ;  /* 0x1fec1e4a0300780b */ /* 0x000fe40003f0e200 */
[----:B------:R-:W-:-:S11]  /*0910*/  MOV R4, 0x7f800000 ;  /* 0x7f80000000047802 */ /* 0x000fd60000000f00 */
[----:B------:R-:W-:Y:S05]  /*0920*/  @P0 BRA `(.L_x_16) ;  /* 0x00000000006c0947 */ /* 0x000fea0003800000 */
[C---:B------:R-:W-:Y:S01]  /*0930*/  FMUL R0, |R3|.reuse, 8388608 ;  /* 0x4b00000003007820 */ /* 0x040fe20000400200 */
[----:B------:R-:W-:Y:S01]  /*0940*/  FSETP.GEU.AND P0, PT, |R3|, 1.175494350822287508e-38, PT ;  /* 0x008000000300780b */ /* 0x000fe20003f0e200 */
[----:B------:R-:W-:-:S03]  /*0950*/  HFMA2 R8, -RZ, RZ, 1.5048828125, 33.21875 ;  /* 0x3e055027ff087431 */ /* 0x000fc600000001ff */
[----:B------:R-:W-:-:S04]  /*0960*/  FSEL R3, R0, |R3|, !P0 ;  /* 0x4000000300037208 */ /* 0x000fc80004000000 */
[C---:B------:R-:W-:Y:S02]  /*0970*/  IADD3 R0, PT, PT, R3.reuse, -0x3f2aaaab, RZ ;  /* 0xc0d5555503007810 */ /* 0x040fe40007ffe0ff */
[----:B------:R-:W-:Y:S02]  /*0980*/  FSETP.NEU.AND P1, PT, R3, RZ, PT ;  /* 0x000000ff0300720b */ /* 0x000fe40003f2d000 */
[----:B------:R-:W-:-:S04]  /*0990*/  LOP3.LUT R6, R0, 0xff800000, RZ, 0xc0, !PT ;  /* 0xff80000000067812 */ /* 0x000fc800078ec0ff */
[-C--:B------:R-:W-:Y:S02]  /*09a0*/  IADD3 R0, PT, PT, R3, -R6.reuse, RZ ;  /* 0x8000000603007210 */ /* 0x080fe40007ffe0ff */
[----:B------:R-:W-:-:S03]  /*09b0*/  I2FP.F32.S32 R5, R6 ;  /* 0x0000000600057245 */ /* 0x000fc60000201400 */
[----:B------:R-:W-:-:S04]  /*09c0*/  FADD R7, R0, -1 ;  /* 0xbf80000000077421 */ /* 0x000fc80000000000 */
[----:B------:R-:W-:-:S04]  /*09d0*/  FFMA R0, R7, -R8, 0.14084610342979431152 ;  /* 0x3e1039f607007423 */ /* 0x000fc80000000808 */
[----:B------:R-:W-:-:S04]  /*09e0*/  FFMA R0, R7, R0, -0.12148627638816833496 ;  /* 0xbdf8cdcc07007423 */ /* 0x000fc80000000000 */
[----:B------:R-:W-:-:S04]  /*09f0*/  FFMA R0, R7, R0, 0.13980610668659210205 ;  /* 0x3e0f295507007423 */ /* 0x000fc80000000000 */
[----:B------:R-:W-:-:S04]  /*0a00*/  FFMA R0, R7, R0, -0.16684235632419586182 ;  /* 0xbe2ad8b907007423 */ /* 0x000fc80000000000 */
[----:B------:R-:W-:-:S04]  /*0a10*/  FFMA R0, R7, R0, 0.20012299716472625732 ;  /* 0x3e4ced0b07007423 */ /* 0x000fc80000000000 */
[----:B------:R-:W-:-:S04]  /*0a20*/  FFMA R0, R7, R0, -0.24999669194221496582 ;  /* 0xbe7fff2207007423 */ /* 0x000fc80000000000 */
[----:B------:R-:W-:-:S04]  /*0a30*/  FFMA R0, R7, R0, 0.33333182334899902344 ;  /* 0x3eaaaa7807007423 */ /* 0x000fc80000000000 */
[----:B------:R-:W-:Y:S01]  /*0a40*/  FFMA R8, R7, R0, -0.5 ;  /* 0xbf00000007087423 */ /* 0x000fe20000000000 */
[----:B------:R-:W-:Y:S02]  /*0a50*/  FSEL R0, RZ, -23, P0 ;  /* 0xc1b80000ff007808 */ /* 0x000fe40000000000 */
[----:B------:R-:W-:Y:S01]  /*0a60*/  ISETP.GT.U32.AND P0, PT, R3, 0x7f7fffff, PT ;  /* 0x7f7fffff0300780c */ /* 0x000fe20003f04070 */
[----:B------:R-:W-:Y:S02]  /*0a70*/  FMUL R8, R7, R8 ;  /* 0x0000000807087220 */ /* 0x000fe40000400000 */
[----:B------:R-:W-:Y:S02]  /*0a80*/  FFMA R0, R5, 1.1920928955078125e-07, R0 ;  /* 0x3400000005007823 */ /* 0x000fe40000000000 */
[----:B------:R-:W-:-:S04]  /*0a90*/  FFMA R7, R7, R8, R7 ;  /* 0x0000000807077223 */ /* 0x000fc80000000007 */
[----:B------:R-:W-:-:S04]  /*0aa0*/  FFMA R7, R0, 0.69314718246459960938, R7 ;  /* 0x3f31721800077823 */ /* 0x000fc80000000007 */
[----:B------:R-:W-:-:S05]  /*0ab0*/  @P0 FFMA R7, R3, R4, +INF ;  /* 0x7f80000003070423 */ /* 0x000fca0000000004 */
[----:B------:R-:W-:Y:S01]  /*0ac0*/  FSEL R7, -R7, +INF , P1 ;  /* 0x7f80000007077808 */ /* 0x000fe20000800100 */
[----:B------:R-:W-:Y:S06]  /*0ad0*/  BRA `(.L_x_15) ;  /* 0x0000000000c87947 */ /* 0x000fec0003800000 */
.L_x_16:
[--C-:B------:R-:W-:Y:S01]  /*0ae0*/  FADD R0, |R3|, |R3|.reuse ;  /* 0x4000000303007221 */ /* 0x100fe20000000200 */
[----:B------:R-:W-:Y:S01]  /*0af0*/  MOV R10, 0x37cbac00 ;  /* 0x37cbac00000a7802 */ /* 0x000fe20000000f00 */
[----:B------:R-:W-:Y:S01]  /*0b00*/  HFMA2 R11, -RZ, RZ, 1.291015625, -0.052581787109375 ;  /* 0x3d2aaabbff0b7431 */ /* 0x000fe200000001ff */
[----:B------:R-:W-:Y:S01]  /*0b10*/  MOV R12, 0x3effffff ;  /* 0x3effffff000c7802 */ /* 0x000fe20000000f00 */
[----:B------:R-:W0:Y:S08]  /*0b20*/  FRND R6, R0 ;  /* 0x0000000000067307 */ /* 0x000e300000201000 */
[----:B------:R-:W1:Y:S01]  /*0b30*/  F2I.NTZ R7, R0 ;  /* 0x0000000000077305 */ /* 0x000e620000203100 */
[----:B0-----:R-:W-:-:S04]  /*0b40*/  FFMA R6, R6, -0.5, |R3| ;  /* 0xbf00000006067823 */ /* 0x001fc80000000403 */
[----:B------:R-:W-:Y:S01]  /*0b50*/  FMUL R6, R6, 3.1415927410125732422 ;  /* 0x40490fdb06067820 */ /* 0x000fe20000400000 */
[----:B-1----:R-:W-:-:S03]  /*0b60*/  LOP3.LUT R8, R7, 0x1, RZ, 0xc0, !PT ;  /* 0x0000000107087812 */ /* 0x002fc600078ec0ff */
[----:B------:R-:W-:Y:S01]  /*0b70*/  FMUL R9, R6, R6 ;  /* 0x0000000606097220 */ /* 0x000fe20000400000 */
[----:B------:R-:W-:Y:S02]  /*0b80*/  LOP3.LUT P1, RZ, R7, 0x2, RZ, 0xc0, !PT ;  /* 0x0000000207ff7812 */ /* 0x000fe4000782c0ff */
[----:B------:R-:W-:Y:S01]  /*0b90*/  ISETP.NE.U32.AND P0, PT, R8, 0x1, PT ;  /* 0x000000010800780c */ /* 0x000fe20003f05070 */
[----:B------:R-:W-:-:S03]  /*0ba0*/  FFMA R8, R9, R10, -0.0013887860113754868507 ;  /* 0xbab607ed09087423 */ /* 0x000fc6000000000a */
[----:B------:R-:W-:Y:S02]  /*0bb0*/  FSEL R10, R11, 0.0083327032625675201416, !P0 ;  /* 0x3c0885e40b0a7808 */ /* 0x000fe40004000000 */
[----:B------:R-:W-:Y:S02]  /*0bc0*/  FSEL R8, R8, -0.00019574658654164522886, !P0 ;  /* 0xb94d415308087808 */ /* 0x000fe40004000000 */
[----:B------:R-:W-:Y:S02]  /*0bd0*/  FSEL R0, R6, 1, P0 ;  /* 0x3f80000006007808 */ /* 0x000fe40000000000 */
[----:B------:R-:W-:Y:S01]  /*0be0*/  FSEL R11, -R12, -0.16666662693023681641, !P0 ;  /* 0xbe2aaaa80c0b7808 */ /* 0x000fe20004000100 */
[C---:B------:R-:W-:Y:S02]  /*0bf0*/  FFMA R8, R9.reuse, R8, R10 ;  /* 0x0000000809087223 */ /* 0x040fe4000000000a */
[C---:B------:R-:W-:Y:S02]  /*0c00*/  FFMA R7, R9.reuse, R0, RZ ;  /* 0x0000000009077223 */ /* 0x040fe400000000ff */
[----:B------:R-:W-:-:S04]  /*0c10*/  FFMA R8, R9, R8, R11 ;  /* 0x0000000809087223 */ /* 0x000fc8000000000b */
[----:B------:R-:W-:Y:S01]  /*0c20*/  FFMA R0, R7, R8, R0 ;  /* 0x0000000807007223 */ /* 0x000fe20000000000 */
[----:B------:R-:W-:-:S03]  /*0c30*/  HFMA2 R7, -RZ, RZ, 1.5048828125, 33.21875 ;  /* 0x3e055027ff077431 */ /* 0x000fc600000001ff */
[----:B------:R-:W-:-:S04]  /*0c40*/  @P1 FADD R0, RZ, -R0 ;  /* 0x80000000ff001221 */ /* 0x000fc80000000000 */
[----:B------:R-:W-:-:S05]  /*0c50*/  FMUL R3, |R3|, |R0| ;  /* 0x4000000003037220 */ /* 0x000fca0000400200 */
[----:B------:R-:W-:-:S13]  /*0c60*/  FSETP.GEU.AND P0, PT, R3, 1.175494350822287508e-38, PT ;  /* 0x008000000300780b */ /* 0x000fda0003f0e000 */
[----:B------:R-:W-:-:S05]  /*0c70*/  @!P0 FMUL R3, R3, 8388608 ;  /* 0x4b00000003038820 */ /* 0x000fca0000400000 */
[----:B------:R-:W-:-:S04]  /*0c80*/  IADD3 R0, PT, PT, R3, -0x3f2aaaab, RZ ;  /* 0xc0d5555503007810 */ /* 0x000fc80007ffe0ff */
[----:B------:R-:W-:-:S04]  /*0c90*/  LOP3.LUT R6, R0, 0xff800000, RZ, 0xc0, !PT ;  /* 0xff80000000067812 */ /* 0x000fc800078ec0ff */
[----:B------:R-:W-:-:S05]  /*0ca0*/  IADD3 R0, PT, PT, R3, -R6, RZ ;  /* 0x8000000603007210 */ /* 0x000fca0007ffe0ff */
[----:B------:R-:W-:Y:S01]  /*0cb0*/  FADD R8, R0, -1 ;  /* 0xbf80000000087421 */ /* 0x000fe20000000000 */
[----:B------:R-:W-:Y:S02]  /*0cc0*/  FSEL R0, RZ, -23, P0 ;  /* 0xc1b80000ff007808 */ /* 0x000fe40000000000 */
[----:B------:R-:W-:Y:S01]  /*0cd0*/  ISETP.GT.U32.AND P0, PT, R3, 0x7f7fffff, PT ;  /* 0x7f7fffff0300780c */ /* 0x000fe20003f04070 */
        /* <DEDUP_REMOVED lines=8> */
[----:B------:R-:W-:-:S03]  /*0d60*/  I2FP.F32.S32 R7, R6 ;  /* 0x0000000600077245 */ /* 0x000fc60000201400 */
[C---:B------:R-:W-:Y:S02]  /*0d70*/  FMUL R9, R8.reuse, R9 ;  /* 0x0000000908097220 */ /* 0x040fe40000400000 */
[----:B------:R-:W-:Y:S02]  /*0d80*/  FFMA R0, R7, 1.1920928955078125e-07, R0 ;  /* 0x3400000007007823 */ /* 0x000fe40000000000 */
[----:B------:R-:W-:-:S04]  /*0d90*/  FFMA R9, R8, R9, R8 ;  /* 0x0000000908097223 */ /* 0x000fc80000000008 */
[----:B------:R-:W-:Y:S01]  /*0da0*/  FFMA R0, R0, 0.69314718246459960938, R9 ;  /* 0x3f31721800007823 */ /* 0x000fe20000000009 */
[C---:B------:R-:W-:Y:S01]  /*0db0*/  @P0 FFMA R0, R3.reuse, R4, +INF ;  /* 0x7f80000003000423 */ /* 0x040fe20000000004 */
[----:B------:R-:W-:-:S03]  /*0dc0*/  FSETP.NEU.AND P0, PT, R3, RZ, PT ;  /* 0x000000ff0300720b */ /* 0x000fc60003f0d000 */
[----:B------:R-:W-:-:S05]  /*0dd0*/  FADD R0, -R0, 1.1447298526763916016 ;  /* 0x3f92868200007421 */ /* 0x000fca0000000100 */
[----:B------:R-:W-:-:S05]  /*0de0*/  FSEL R0, R0, +INF , P0 ;  /* 0x7f80000000007808 */ /* 0x000fca0000000000 */
[----:B------:R-:W-:-:S07]  /*0df0*/  FADD R7, R0, -R5 ;  /* 0x8000000500077221 */ /* 0x000fce0000000000 */
.L_x_15:
[----:B------:R-:W-:Y:S05]  /*0e00*/  BSYNC.RECONVERGENT B0 ;  /* 0x0000000000007941 */ /* 0x000fea0003800200 */
.L_x_14:
[----:B------:R-:W0:Y:S08]  /*0e10*/  LDC.64 R8, c[0x0][0x3a0] ;  /* 0x0000e800ff087b82 */ /* 0x000e300000000a00 */
[----:B------:R-:W1:Y:S01]  /*0e20*/  LDC.64 R4, c[0x0][0x398] ;  /* 0x0000e600ff047b82 */ /* 0x000e620000000a00 */
[----:B0-----:R-:W-:-:S04]  /*0e30*/  IMAD R3, R2, R9, R8 ;  /* 0x0000000902037224 */ /* 0x001fc800078e0208 */
[----:B-1----:R-:W-:-:S05]  /*0e40*/  IMAD.WIDE R2, R3, 0x4, R4 ;  /* 0x0000000403027825 */ /* 0x002fca00078e0204 */
[----:B------:R-:W-:Y:S01]  /*0e50*/  STG.E desc[UR4][R2.64], R7 ;  /* 0x0000000702007986 */ /* 0x000fe2000c101904 */
[----:B------:R-:W-:Y:S05]  /*0e60*/  EXIT ;  /* 0x000000000000794d */ /* 0x000fea0003800000 */
.L_x_17:
        /* <DEDUP_REMOVED lines=9> */
.L_x_186:


//--------------------- .text.vector_gamma        --------------------------
	.section	.text.vector_gamma,"ax",@progbits
	.align	128
        .global         vector_gamma
        .type           vector_gamma,@function
        .size           vector_gamma,(.L_x_187 - vector_gamma)
        .other          vector_gamma,@"STO_CUDA_ENTRY STV_DEFAULT"
vector_gamma:
.text.vector_gamma:
        /* <DEDUP_REMOVED lines=12> */
[----:B--2---:R-:W-:-:S06]  /*00c0*/  IMAD.WIDE R4, R7, 0x4, R4 ;  /* 0x0000000407047825 */ /* 0x004fcc00078e0204 */
[----:B-1----:R-:W2:Y:S01]  /*00d0*/  LDG.E R4, desc[UR4][R4.64] ;  /* 0x0000000404047981 */ /* 0x002ea2000c1e1900 */
[----:B------:R-:W-:Y:S01]  /*00e0*/  BSSY.RECONVERGENT B0, `(.L_x_18) ;  /* 0x00000a5000007945 */ /* 0x000fe20003800200 */
[----:B--2---:R-:W-:-:S13]  /*00f0*/  FSETP.GE.AND P0, PT, |R4|, 1.5, PT ;  /* 0x3fc000000400780b */ /* 0x004fda0003f06200 */
[----:B------:R-:W-:Y:S05]  /*0100*/  @!P0 BRA `(.L_x_19) ;  /* 0x0000000400f08947 */ /* 0x000fea0003800000 */
[----:B------:R-:W-:Y:S01]  /*0110*/  FSETP.GT.AND P0, PT, |R4|, 41.09999847412109375, PT ;  /* 0x422466660400780b */ /* 0x000fe20003f04200 */
[----:B------:R-:W-:-:S03]  /*0120*/  HFMA2 R10, -RZ, RZ, 0.771484375, 0.21533203125 ;  /* 0x3a2c32e4ff0a7431 */ /* 0x000fc600000001ff */
[----:B------:R-:W-:-:S04]  /*0130*/  FSEL R5, R4, 41.09999847412109375, !P0 ;  /* 0x4224666604057808 */ /* 0x000fc80004000000 */
[C---:B------:R-:W-:Y:S01]  /*0140*/  FSETP.GEU.AND P0, PT, |R5|.reuse, 1.175494350822287508e-38, PT ;  /* 0x008000000500780b */ /* 0x040fe20003f0e200 */
[----:B------:R-:W-:-:S05]  /*0150*/  FMUL R0, |R5|, 16777216 ;  /* 0x4b80000005007820 */ /* 0x000fca0000400200 */
[----:B------:R-:W-:-:S04]  /*0160*/  FSEL R0, R0, |R5|, !P0 ;  /* 0x4000000500007208 */ /* 0x000fc80004000000 */
[----:B------:R-:W-:-:S04]  /*0170*/  IADD3 R2, PT, PT, R0, -0x3f3504f3, RZ ;  /* 0xc0cafb0d00027810 */ /* 0x000fc80007ffe0ff */
[----:B------:R-:W-:-:S04]  /*0180*/  LOP3.LUT R7, R2, 0xff800000, RZ, 0xc0, !PT ;  /* 0xff80000002077812 */ /* 0x000fc800078ec0ff */
[-C--:B------:R-:W-:Y:S02]  /*0190*/  IADD3 R0, PT, PT, R0, -R7.reuse, RZ ;  /* 0x8000000700007210 */ /* 0x080fe40007ffe0ff */
[----:B------:R-:W-:-:S03]  /*01a0*/  I2FP.F32.S32 R7, R7 ;  /* 0x0000000700077245 */ /* 0x000fc60000201400 */
[C---:B------:R-:W-:Y:S01]  /*01b0*/  FADD R6, R0.reuse, 1 ;  /* 0x3f80000000067421 */ /* 0x040fe20000000000 */
[----:B------:R-:W-:Y:S01]  /*01c0*/  FADD R2, R0, -1 ;  /* 0xbf80000000027421 */ /* 0x000fe20000000000 */
[----:B------:R-:W-:Y:S02]  /*01d0*/  FSEL R0, RZ, -24, P0 ;  /* 0xc1c00000ff007808 */ /* 0x000fe40000000000 */
[----:B------:R-:W-:Y:S01]  /*01e0*/  FSETP.GEU.AND P0, PT, R4, RZ, PT ;  /* 0x000000ff0400720b */ /* 0x000fe20003f0e000 */
[----:B------:R-:W-:Y:S01]  /*01f0*/  FADD R9, R2, R2 ;  /* 0x0000000202097221 */ /* 0x000fe20000000000 */
[----:B------:R-:W0:Y:S01]  /*0200*/  MUFU.RCP R6, R6 ;  /* 0x0000000600067308 */ /* 0x000e220000001000 */
[----:B------:R-:W-:-:S10]  /*0210*/  FFMA R0, R7, 1.1920928955078125e-07, R0 ;  /* 0x3400000007007823 */ /* 0x000fd40000000000 */
[----:B------:R-:W-:Y:S01]  /*0220*/  @!P0 FSETP.GT.AND P1, PT, |R5|, 33, PT ;  /* 0x420400000500880b */ /* 0x000fe20003f24200 */
[----:B0-----:R-:W-:-:S04]  /*0230*/  FMUL R9, R6, R9 ;  /* 0x0000000906097220 */ /* 0x001fc80000400000 */
[----:B------:R-:W-:Y:S01]  /*0240*/  FADD R8, R2, -R9 ;  /* 0x8000000902087221 */ /* 0x000fe20000000000 */
[CC--:B------:R-:W-:Y:S01]  /*0250*/  FMUL R7, R9.reuse, R9.reuse ;  /* 0x0000000909077220 */ /* 0x0c0fe20000400000 */
[----:B------:R-:W-:Y:S02]  /*0260*/  FFMA R13, R9, 1.4426950216293334961, R0 ;  /* 0x3fb8aa3b090d7823 */ /* 0x000fe40000000000 */
[----:B------:R-:W-:Y:S01]  /*0270*/  FADD R11, R8, R8 ;  /* 0x00000008080b7221 */ /* 0x000fe20000000000 */
[C---:B------:R-:W-:Y:S01]  /*0280*/  FFMA R8, R7.reuse, R10, 0.0032181653659790754318 ;  /* 0x3b52e7db07087423 */ /* 0x040fe2000000000a */
[----:B------:R-:W-:Y:S02]  /*0290*/  FADD R0, R0, -R13 ;  /* 0x8000000d00007221 */ /* 0x000fe40000000000 */
[----:B------:R-:W-:Y:S01]  /*02a0*/  FFMA R11, R2, -R9, R11 ;  /* 0x80000009020b7223 */ /* 0x000fe2000000000b */
[----:B------:R-:W-:Y:S01]  /*02b0*/  FFMA R8, R7, R8, 0.018033718690276145935 ;  /* 0x3c93bb7307087423 */ /* 0x000fe20000000008 */
[----:B------:R-:W-:-:S02]  /*02c0*/  FFMA R0, R9, 1.4426950216293334961, R0 ;  /* 0x3fb8aa3b09007823 */ /* 0x000fc40000000000 */
[----:B------:R-:W-:Y:S01]  /*02d0*/  FMUL R11, R6, R11 ;  /* 0x0000000b060b7220 */ /* 0x000fe20000400000 */
[----:B------:R-:W-:Y:S01]  /*02e0*/  FFMA R8, R7, R8, 0.12022458761930465698 ;  /* 0x3df6384f07087423 */ /* 0x000fe20000000008 */
[----:B------:R-:W-:Y:S02]  /*02f0*/  FMUL R6, |R5|, 1.4426950216293334961 ;  /* 0x3fb8aa3b05067820 */ /* 0x000fe40000400200 */
[----:B------:R-:W-:Y:S01]  /*0300*/  FFMA R0, R11, 1.4426950216293334961, R0 ;  /* 0x3fb8aa3b0b007823 */ /* 0x000fe20000000000 */
[----:B------:R-:W-:-:S03]  /*0310*/  FMUL R8, R7, R8 ;  /* 0x0000000807087220 */ /* 0x000fc60000400000 */
[----:B------:R-:W-:-:S04]  /*0320*/  FFMA R7, R9, 1.9251366722983220825e-08, R0 ;  /* 0x32a55e3409077823 */ /* 0x000fc80000000000 */
[----:B------:R-:W-:Y:S01]  /*0330*/  FFMA R8, R9, R8, R7 ;  /* 0x0000000809087223 */ /* 0x000fe20000000007 */
[----:B------:R-:W-:-:S03]  /*0340*/  FADD R9, |R5|, -0.5 ;  /* 0xbf00000005097421 */ /* 0x000fc60000000200 */
[----:B------:R-:W-:-:S04]  /*0350*/  FADD R2, R13, R8 ;  /* 0x000000080d027221 */ /* 0x000fc80000000000 */
[----:B------:R-:W-:Y:S01]  /*0360*/  FMUL R11, R2, R9 ;  /* 0x00000009020b7220 */ /* 0x000fe20000400000 */
[----:B------:R-:W-:-:S03]  /*0370*/  FADD R13, -R13, R2 ;  /* 0x000000020d0d7221 */ /* 0x000fc60000000100 */
[--C-:B------:R-:W-:Y:S01]  /*0380*/  FADD R0, R11, -R6.reuse ;  /* 0x800000060b007221 */ /* 0x100fe20000000000 */
[----:B------:R-:W-:Y:S01]  /*0390*/  FADD R13, R8, -R13 ;  /* 0x8000000d080d7221 */ /* 0x000fe20000000000 */
[-C--:B------:R-:W-:Y:S01]  /*03a0*/  FFMA R2, R2, R9.reuse, -R11 ;  /* 0x0000000902027223 */ /* 0x080fe2000000080b */
[----:B------:R-:W-:Y:S01]  /*03b0*/  FFMA R8, |R5|, 1.4426950216293334961, -R6 ;  /* 0x3fb8aa3b05087823 */ /* 0x000fe20000000a06 */
[----:B------:R-:W-:Y:S01]  /*03c0*/  FADD R10, R6, R0 ;  /* 0x00000000060a7221 */ /* 0x000fe20000000000 */
[C---:B------:R-:W-:Y:S01]  /*03d0*/  @!P0 FADD R7, -R0.reuse, 48 ;  /* 0x4240000000078421 */ /* 0x040fe20000000100 */
[----:B------:R-:W-:Y:S01]  /*03e0*/  FFMA R2, R13, R9, R2 ;  /* 0x000000090d027223 */ /* 0x000fe20000000002 */
[----:B------:R-:W-:Y:S01]  /*03f0*/  FFMA R9, |R5|, 1.925963033500011079e-08, R8 ;  /* 0x32a5706005097823 */ /* 0x000fe20000000208 */
[--C-:B------:R-:W-:Y:S01]  /*0400*/  FADD R15, R0, -R10.reuse ;  /* 0x8000000a000f7221 */ /* 0x100fe20000000000 */
[----:B------:R-:W-:Y:S01]  /*0410*/  FADD R10, R11, -R10 ;  /* 0x8000000a0b0a7221 */ /* 0x000fe20000000000 */
[----:B------:R-:W-:Y:S01]  /*0420*/  @!P0 FSEL R0, R7, -R0, P1 ;  /* 0x8000000007008208 */ /* 0x000fe20000800000 */
[----:B------:R-:W-:Y:S01]  /*0430*/  FADD R9, R2, -R9 ;  /* 0x8000000902097221 */ /* 0x000fe20000000000 */
[----:B------:R-:W-:Y:S01]  /*0440*/  FADD R15, -R6, -R15 ;  /* 0x8000000f060f7221 */ /* 0x000fe20000000100 */
[----:B------:R-:W-:Y:S01]  /*0450*/  MOV R11, 0x391fcb8e ;  /* 0x391fcb8e000b7802 */ /* 0x000fe20000000f00 */
[----:B------:R-:W0:Y:S02]  /*0460*/  FRND R7, R0 ;  /* 0x0000000000077307 */ /* 0x000e240000201000 */
[----:B------:R-:W-:-:S04]  /*0470*/  FADD R10, R10, R15 ;  /* 0x0000000f0a0a7221 */ /* 0x000fc80000000000 */
[----:B------:R-:W-:Y:S02]  /*0480*/  FADD R9, R10, R9 ;  /* 0x000000090a097221 */ /* 0x000fe40000000000 */
[----:B------:R-:W-:Y:S02]  /*0490*/  MUFU.RCP R6, |R5| ;  /* 0x4000000500067308 */ /* 0x000fe40000001000 */
[----:B------:R-:W-:Y:S01]  /*04a0*/  @!P0 FADD R9, -R9, -RZ ;  /* 0x800000ff09098221 */ /* 0x000fe20000000100 */
[C---:B0-----:R-:W-:Y:S01]  /*04b0*/  FADD R2, -R7.reuse, R0 ;  /* 0x0000000007027221 */ /* 0x041fe20000000100 */
[----:B------:R-:W-:-:S04]  /*04c0*/  FSETP.GT.AND P1, PT, R7, RZ, PT ;  /* 0x000000ff0700720b */ /* 0x000fc80003f24000 */
[----:B------:R-:W0:Y:S01]  /*04d0*/  F2I.NTZ R0, R0 ;  /* 0x0000000000007305 */ /* 0x000e220000203100 */
[----:B------:R-:W-:Y:S01]  /*04e0*/  FADD R2, R2, R9 ;  /* 0x0000000902027221 */ /* 0x000fe20000000000 */
[----:B------:R-:W-:-:S03]  /*04f0*/  SEL R7, RZ, 0x83000000, P1 ;  /* 0x83000000ff077807 */ /* 0x000fc60000800000 */
[C---:B------:R-:W-:Y:S01]  /*0500*/  FFMA R9, R2.reuse, R11, 0.0013391353422775864601 ;  /* 0x3aaf85ed02097423 */ /* 0x040fe2000000000b */
[----:B------:R-:W-:Y:S01]  /*0510*/  HFMA2 R11, -RZ, RZ, 0.56982421875, 44576 ;  /* 0x388f7971ff0b7431 */ /* 0x000fe200000001ff */
[----:B------:R-:W-:Y:S02]  /*0520*/  IADD3 R8, PT, PT, R7, 0x7f000000, RZ ;  /* 0x7f00000007087810 */ /* 0x000fe40007ffe0ff */
[----:B------:R-:W-:-:S04]  /*0530*/  FFMA R9, R2, R9, 0.0096188392490148544312 ;  /* 0x3c1d985602097423 */ /* 0x000fc80000000009 */
[----:B------:R-:W-:Y:S01]  /*0540*/  FFMA R9, R2, R9, 0.055503588169813156128 ;  /* 0x3d6357bb02097423 */ /* 0x000fe20000000009 */
[----:B0-----:R-:W-:Y:S01]  /*0550*/  LEA R7, R0, -R7, 0x17 ;  /* 0x8000000700077211 */ /* 0x001fe200078eb8ff */
[----:B------:R-:W-:Y:S02]  /*0560*/  FFMA R11, R6, R11, -5.0603266572579741478e-05 ;  /* 0xb8543ed8060b7423 */ /* 0x000fe4000000000b */
[----:B------:R-:W-:Y:S02]  /*0570*/  FFMA R9, R2, R9, 0.24022644758224487305 ;  /* 0x3e75fdec02097423 */ /* 0x000fe40000000009 */
[----:B------:R-:W-:Y:S02]  /*0580*/  FFMA R11, R6, R11, -0.00042276637395843863487 ;  /* 0xb9dda6be060b7423 */ /* 0x000fe4000000000b */
[----:B------:R-:W-:Y:S02]  /*0590*/  FFMA R9, R2, R9, 0.69314718246459960938 ;  /* 0x3f31721802097423 */ /* 0x000fe40000000009 */
[----:B------:R-:W-:-:S02]  /*05a0*/  FFMA R11, R6, R11, 0.00099214143119752407074 ;  /* 0x3a820abe060b7423 */ /* 0x000fc4000000000b */
[----:B------:R-:W-:Y:S02]  /*05b0*/  FFMA R9, R2, R9, 1 ;  /* 0x3f80000002097423 */ /* 0x000fe40000000009 */
[C---:B------:R-:W-:Y:S02]  /*05c0*/  FFMA R11, R6.reuse, R11, -0.00027855476946569979191 ;  /* 0xb9920afd060b7423 */ /* 0x040fe4000000000b */
[----:B------:R-:W-:Y:S02]  /*05d0*/  FMUL R8, R9, R8 ;  /* 0x0000000809087220 */ /* 0x000fe40000400000 */
[----:B------:R-:W-:Y:S02]  /*05e0*/  FFMA R11, R6, R11, -0.0026749009266495704651 ;  /* 0xbb2f4d64060b7423 */ /* 0x000fe4000000000b */
[----:B------:R-:W-:Y:S02]  /*05f0*/  FMUL R7, R8, R7 ;  /* 0x0000000708077220 */ /* 0x000fe40000400000 */
[----:B------:R-:W-:-:S02]  /*0600*/  FFMA R11, R6, R11, 0.0034718033857643604279 ;  /* 0x3b638732060b7423 */ /* 0x000fc4000000000b */
[----:B------:R-:W-:Y:S02]  /*0610*/  FMUL R7, R7, 2.5066282749176025391 ;  /* 0x40206c9907077820 */ /* 0x000fe40000400000 */
[----:B------:R-:W-:Y:S01]  /*0620*/  FFMA R11, R6, R11, 0.083333343267440795898 ;  /* 0x3daaaaac060b7423 */ /* 0x000fe2000000000b */
[----:B------:R-:W-:Y:S06]  /*0630*/  @P0 BRA `(.L_x_20) ;  /* 0x0000000000980947 */ /* 0x000fec0003800000 */
[C-C-:B------:R-:W-:Y:S01]  /*0640*/  FADD R2, |R5|.reuse, |R5|.reuse ;  /* 0x4000000505027221 */ /* 0x140fe20000000200 */
[----:B------:R-:W-:Y:S01]  /*0650*/  MOV R12, 0x3e684e12 ;  /* 0x3e684e12000c7802 */ /* 0x000fe20000000f00 */
[----:B------:R-:W-:Y:S01]  /*0660*/  FMUL R6, R6, R11 ;  /* 0x0000000b06067220 */ /* 0x000fe20000400000 */
[----:B------:R-:W-:Y:S01]  /*0670*/  MOV R14, 0x3f17acc9 ;  /* 0x3f17acc9000e7802 */ /* 0x000fe20000000f00 */
[----:B------:R-:W0:Y:S02]  /*0680*/  FRND R0, R2 ;  /* 0x0000000200007307 */ /* 0x000e240000201000 */
[----:B------:R-:W-:-:S06]  /*0690*/  FFMA R6, R5, R6, R5 ;  /* 0x0000000605067223 */ /* 0x000fcc0000000005 */
[----:B------:R-:W1:Y:S01]  /*06a0*/  F2I.NTZ R8, R2 ;  /* 0x0000000200087305 */ /* 0x000e620000203100 */
[----:B0-----:R-:W-:-:S04]  /*06b0*/  FFMA R0, R0, -0.5, |R5| ;  /* 0xbf00000000007823 */ /* 0x001fc80000000405 */
[----:B------:R-:W-:Y:S01]  /*06c0*/  FMUL R9, R0, R0 ;  /* 0x0000000000097220 */ /* 0x000fe20000400000 */
[----:B-1----:R-:W-:-:S03]  /*06d0*/  LOP3.LUT R10, R8, 0x1, RZ, 0xc0, !PT ;  /* 0x00000001080a7812 */ /* 0x002fc600078ec0ff */
[C---:B------:R-:W-:Y:S01]  /*06e0*/  FFMA R12, R9.reuse, R12, -1.334560394287109375 ;  /* 0xbfaad2e0090c7423 */ /* 0x040fe2000000000c */
[----:B------:R-:W-:Y:S01]  /*06f0*/  LOP3.LUT P1, RZ, R8, 0x2, RZ, 0xc0, !PT ;  /* 0x0000000208ff7812 */ /* 0x000fe2000782c0ff */
[----:B------:R-:W-:Y:S01]  /*0700*/  FFMA R13, R0, R9, RZ ;  /* 0x00000009000d7223 */ /* 0x000fe200000000ff */
[----:B------:R-:W-:Y:S01]  /*0710*/  ISETP.NE.U32.AND P0, PT, R10, 0x1, PT ;  /* 0x000000010a00780c */ /* 0x000fe20003f05070 */
[C---:B------:R-:W-:Y:S01]  /*0720*/  FFMA R10, R9.reuse, -R14, 2.550144195556640625 ;  /* 0x40233590090a7423 */ /* 0x040fe2000000080e */
[----:B------:R-:W-:-:S03]  /*0730*/  FFMA R12, R9, R12, 4.0586924552917480469 ;  /* 0x4081e0cf090c7423 */ /* 0x000fc6000000000c */
[C---:B------:R-:W-:Y:S01]  /*0740*/  FFMA R2, R9.reuse, R10, -5.1677198410034179688 ;  /* 0xc0a55df609027423 */ /* 0x040fe2000000000a */
[----:B------:R-:W-:-:S03]  /*0750*/  FFMA R12, R9, R12, -4.9348020553588867188 ;  /* 0xc09de9e6090c7423 */ /* 0x000fc6000000000c */
[----:B------:R-:W-:Y:S01]  /*0760*/  FFMA R13, R2, R13, RZ ;  /* 0x0000000d020d7223 */ /* 0x000fe200000000ff */
[----:B------:R-:W-:-:S03]  /*0770*/  FFMA R9, R9, R12, 1 ;  /* 0x3f80000009097423 */ /* 0x000fc6000000000c */
[----:B------:R-:W-:Y:S01]  /*0780*/  @P0 FFMA R9, R0, 3.1415927410125732422, R13 ;  /* 0x40490fdb00090823 */ /* 0x000fe2000000000d */
[----:B------:R-:W-:-:S03]  /*0790*/  MOV R0, 0x4b800000 ;  /* 0x4b80000000007802 */ /* 0x000fc60000000f00 */
[----:B------:R-:W-:-:S04]  /*07a0*/  @P1 FADD R9, RZ, -R9 ;  /* 0x80000009ff091221 */ /* 0x000fc80000000000 */
[----:B------:R-:W-:-:S04]  /*07b0*/  FMUL R11, R6, R9 ;  /* 0x00000009060b7220 */ /* 0x000fc80000400000 */
[----:B------:R-:W-:Y:S01]  /*07c0*/  FFMA R6, R6, R9, -R11 ;  /* 0x0000000906067223 */ /* 0x000fe2000000080b */
[----:B------:R-:W-:-:S04]  /*07d0*/  FSETP.GEU.AND P0, PT, |R11|, 1.175494350822287508e-38, PT ;  /* 0x008000000b00780b */ /* 0x000fc80003f0e200 */
[----:B------:R-:W-:-:S09]  /*07e0*/  FSEL R0, R0, 1, !P0 ;  /* 0x3f80000000007808 */ /* 0x000fd20004000000 */
[----:B------:R-:W-:Y:S01]  /*07f0*/  @!P0 FMUL R11, R11, 16777216 ;  /* 0x4b8000000b0b8820 */ /* 0x000fe20000400000 */
[----:B------:R-:W-:-:S05]  /*0800*/  FSETP.GT.AND P0, PT, |R5|, 33, PT ;  /* 0x420400000500780b */ /* 0x000fca0003f04200 */
[----:B------:R-:W0:Y:S02]  /*0810*/  MUFU.RCP R11, R11 ;  /* 0x0000000b000b7308 */ /* 0x000e240000001000 */
[----:B0-----:R-:W-:-:S04]  /*0820*/  FMUL R0, R11, R0 ;  /* 0x000000000b007220 */ /* 0x001fc80000400000 */
[----:B------:R-:W-:-:S04]  /*0830*/  FMUL R9, R0, -R0 ;  /* 0x8000000000097220 */ /* 0x000fc80000400000 */
[----:B------:R-:W-:-:S04]  /*0840*/  FMUL R6, R6, R9 ;  /* 0x0000000906067220 */ /* 0x000fc80000400000 */
[----:B------:R-:W-:-:S04]  /*0850*/  FMUL R6, R7, R6 ;  /* 0x0000000607067220 */ /* 0x000fc80000400000 */
[----:B------:R-:W-:-:S04]  /*0860*/  FFMA R6, R7, R0, R6 ;  /* 0x0000000007067223 */ /* 0x000fc80000000006 */
[----:B------:R-:W-:-:S04]  /*0870*/  FMUL R6, R6, 0.5 ;  /* 0x3f00000006067820 */ /* 0x000fc80000400000 */
[----:B------:R-:W-:Y:S01]  /*0880*/  @P0 FMUL R6, R6, 3.5527136788005009294e-15 ;  /* 0x2780000006060820 */ /* 0x000fe20000400000 */
[----:B------:R-:W-:Y:S06]  /*0890*/  BRA `(.L_x_21) ;  /* 0x00000000007c7947 */ /* 0x000fec0003800000 */
.L_x_20:
[----:B------:R-:W-:-:S04]  /*08a0*/  FMUL R6, R6, R11 ;  /* 0x0000000b06067220 */ /* 0x000fc80000400000 */
[----:B------:R-:W-:Y:S01]  /*08b0*/  FFMA R7, R7, R6, R7 ;  /* 0x0000000607077223 */ /* 0x000fe20000000007 */
[----:B------:R-:W-:Y:S06]  /*08c0*/  BRA `(.L_x_22) ;  /* 0x0000000000987947 */ /* 0x000fec0003800000 */
.L_x_19:
[----:B------:R-:W0:Y:S01]  /*08d0*/  FRND R5, R4 ;  /* 0x0000000400057307 */ /* 0x000e220000201000 */
[C---:B------:R-:W-:Y:S02]  /*08e0*/  FSETP.NEU.AND P0, PT, R4.reuse, RZ, PT ;  /* 0x000000ff0400720b */ /* 0x040fe40003f0d000 */
[----:B------:R-:W-:Y:S02]  /*08f0*/  MOV R0, 0x3a8c9f66 ;  /* 0x3a8c9f6600007802 */ /* 0x000fe40000000f00 */
[C---:B------:R-:W-:Y:S01]  /*0900*/  FSETP.GTU.AND P1, PT, R4.reuse, 0.5, PT ;  /* 0x3f0000000400780b */ /* 0x040fe20003f2c000 */
[----:B0-----:R-:W-:-:S05]  /*0910*/  FADD R5, R4, -R5 ;  /* 0x8000000504057221 */ /* 0x001fca0000000000 */
[C---:B------:R-:W-:Y:S02]  /*0920*/  FSEL R5, R4.reuse, R5, !P0 ;  /* 0x0000000504057208 */ /* 0x040fe40004000000 */
[----:B------:R-:W-:Y:S02]  /*0930*/  FSETP.GEU.AND P0, PT, R4, -0.5, PT ;  /* 0xbf0000000400780b */ /* 0x000fe40003f0e000 */
[C---:B------:R-:W-:Y:S01]  /*0940*/  FSEL R7, R5.reuse, 1, !P1 ;  /* 0x3f80000005077808 */ /* 0x040fe20004800000 */
[----:B------:R-:W-:-:S04]  /*0950*/  FFMA R0, R5, -R0, 0.0071110534481704235077 ;  /* 0x3be903d705007423 */ /* 0x000fc80000000800 */
[----:B------:R-:W-:-:S04]  /*0960*/  FFMA R0, R5, R0, -0.0096437186002731323242 ;  /* 0xbc1e00b005007423 */ /* 0x000fc80000000000 */
[----:B------:R-:W-:-:S04]  /*0970*/  FFMA R0, R5, R0, -0.042180188000202178955 ;  /* 0xbd2cc52205007423 */ /* 0x000fc80000000000 */
[----:B------:R-:W-:-:S04]  /*0980*/  FFMA R0, R5, R0, 0.16654090583324432373 ;  /* 0x3e2a89b305007423 */ /* 0x000fc80000000000 */
[----:B------:R-:W-:Y:S01]  /*0990*/  FFMA R2, R5, R0, -0.04200365021824836731 ;  /* 0xbd2c0c0505027423 */ /* 0x000fe20000000000 */
[----:B------:R-:W-:-:S03]  /*09a0*/  FSEL R0, R4, 1, !P0 ;  /* 0x3f80000004007808 */ /* 0x000fc60004000000 */
[C---:B------:R-:W-:Y:S02]  /*09b0*/  FFMA R2, R5.reuse, R2, -0.65587818622589111328 ;  /* 0xbf27e7a205027423 */ /* 0x040fe40000000002 */
[----:B------:R-:W-:Y:S02]  /*09c0*/  FMUL R0, R0, R7 ;  /* 0x0000000700007220 */ /* 0x000fe40000400000 */
[----:B------:R-:W-:-:S04]  /*09d0*/  FFMA R7, R5, R2, 0.57721567153930664062 ;  /* 0x3f13c46805077423 */ /* 0x000fc80000000002 */
[----:B------:R-:W-:-:S04]  /*09e0*/  FFMA R7, R0, R7, RZ ;  /* 0x0000000700077223 */ /* 0x000fc800000000ff */
[----:B------:R-:W-:Y:S01]  /*09f0*/  FFMA R0, R5, R7, R0 ;  /* 0x0000000705007223 */ /* 0x000fe20000000000 */
[----:B------:R-:W-:-:S04]  /*0a00*/  HFMA2 R5, -RZ, RZ, 15, 0 ;  /* 0x4b800000ff057431 */ /* 0x000fc800000001ff */
[----:B------:R-:W-:-:S04]  /*0a10*/  FSETP.GEU.AND P0, PT, |R0|, 1.175494350822287508e-38, PT ;  /* 0x008000000000780b */ /* 0x000fc80003f0e200 */
[----:B------:R-:W-:-:S09]  /*0a20*/  FSEL R5, R5, 1, !P0 ;  /* 0x3f80000005057808 */ /* 0x000fd20004000000 */
[----:B------:R-:W-:Y:S01]  /*0a30*/  @!P0 FMUL R0, R0, 16777216 ;  /* 0x4b80000000008820 */ /* 0x000fe20000400000 */
[----:B------:R-:W-:-:S05]  /*0a40*/  FSETP.GEU.AND P0, PT, R4, RZ, PT ;  /* 0x000000ff0400720b */ /* 0x000fca0003f0e000 */
[----:B------:R-:W0:Y:S02]  /*0a50*/  MUFU.RCP R0, R0 ;  /* 0x0000000000007308 */ /* 0x000e240000001000 */
[----:B0-----:R-:W-:-:S05]  /*0a60*/  FMUL R6, R0, R5 ;  /* 0x0000000500067220 */ /* 0x001fca0000400000 */
[----:B------:R-:W-:Y:S01]  /*0a70*/  MOV R7, R6 ;  /* 0x0000000600077202 */ /* 0x000fe20000000f00 */
[----:B------:R-:W-:Y:S06]  /*0a80*/  @P0 BRA `(.L_x_22) ;  /* 0x0000000000280947 */ /* 0x000fec0003800000 */
.L_x_21:
[----:B------:R-:W0:Y:S01]  /*0a90*/  FRND.TRUNC R5, R4 ;  /* 0x0000000400057307 */ /* 0x000e22000020d000 */
[----:B------:R-:W-:Y:S02]  /*0aa0*/  MOV R7, 0x7fffffff ;  /* 0x7fffffff00077802 */ /* 0x000fe40000000f00 */
[----:B0-----:R-:W-:-:S13]  /*0ab0*/  FSETP.NEU.AND P0, PT, R4, R5, PT ;  /* 0x000000050400720b */ /* 0x001fda0003f0d000 */
[----:B------:R-:W-:Y:S05]  /*0ac0*/  @!P0 BRA `(.L_x_22) ;  /* 0x0000000000188947 */ /* 0x000fea0003800000 */
[----:B------:R-:W-:Y:S02]  /*0ad0*/  FSETP.GEU.AND P0, PT, R4, -41.09999847412109375, PT ;  /* 0xc22466660400780b */ /* 0x000fe40003f0e000 */
[----:B------:R-:W-:-:S11]  /*0ae0*/  MOV R7, R6 ;  /* 0x0000000600077202 */ /* 0x000fd60000000f00 */
[----:B------:R-:W0:Y:S02]  /*0af0*/  @!P0 F2I.TRUNC.NTZ R4, R4 ;  /* 0x0000000400048305 */ /* 0x000e24000020f100 */
[----:B0-----:R-:W-:-:S04]  /*0b00*/  @!P0 LOP3.LUT R0, R4, 0x1, RZ, 0xc0, !PT ;  /* 0x0000000104008812 */ /* 0x001fc800078ec0ff */
[----:B------:R-:W-:-:S04]  /*0b10*/  @!P0 ISETP.NE.U32.AND P1, PT, R0, 0x1, PT ;  /* 0x000000010000880c */ /* 0x000fc80003f25070 */
[----:B------:R-:W-:-:S09]  /*0b20*/  @!P0 FSEL R7, R6, RZ, P1 ;  /* 0x000000ff06078208 */ /* 0x000fd20000800000 */
.L_x_22:
[----:B------:R-:W-:Y:S05]  /*0b30*/  BSYNC.RECONVERGENT B0 ;  /* 0x0000000000007941 */ /* 0x000fea0003800200 */
.L_x_18:
[----:B------:R-:W0:Y:S08]  /*0b40*/  LDC.64 R8, c[0x0][0x3a0] ;  /* 0x0000e800ff087b82 */ /* 0x000e300000000a00 */
[----:B------:R-:W1:Y:S01]  /*0b50*/  LDC.64 R4, c[0x0][0x398] ;  /* 0x0000e600ff047b82 */ /* 0x000e620000000a00 */
[----:B0-----:R-:W-:-:S04]  /*0b60*/  IMAD R3, R3, R9, R8 ;  /* 0x0000000903037224 */ /* 0x001fc800078e0208 */
[----:B-1----:R-:W-:-:S05]  /*0b70*/  IMAD.WIDE R2, R3, 0x4, R4 ;  /* 0x0000000403027825 */ /* 0x002fca00078e0204 */
[----:B------:R-:W-:Y:S01]  /*0b80*/  STG.E desc[UR4][R2.64], R7 ;  /* 0x0000000702007986 */ /* 0x000fe2000c101904 */
[----:B------:R-:W-:Y:S05]  /*0b90*/  EXIT ;  /* 0x000000000000794d */ /* 0x000fea0003800000 */
.L_x_23:
        /* <DEDUP_REMOVED lines=14> */
.L_x_187:


//--------------------- .text.vector_cdf_norm_inv --------------------------
	.section	.text.vector_cdf_norm_inv,"ax",@progbits
	.align	128
        .global         vector_cdf_norm_inv
        .type           vector_cdf_norm_inv,@function
        .size           vector_cdf_norm_inv,(.L_x_188 - vector_cdf_norm_inv)
        .other          vector_cdf_norm_inv,@"STO_CUDA_ENTRY STV_DEFAULT"
vector_cdf_norm_inv:
.text.vector_cdf_norm_inv:
        /* <DEDUP_REMOVED lines=15> */
[----:B--2---:R-:W-:-:S04]  /*00f0*/  FADD R0, R4, R4 ;  /* 0x0000000404007221 */ /* 0x004fc80000000000 */
[C---:B------:R-:W-:Y:S01]  /*0100*/  FADD R3, -R0.reuse, 2 ;  /* 0x4000000000037421 */ /* 0x040fe20000000100 */
[----:B------:R-:W-:-:S04]  /*0110*/  FSETP.GTU.AND P0, PT, R0, 1.996600031852722168, PT ;  /* 0x3fff90970000780b */ /* 0x000fc80003f0c000 */
[----:B------:R-:W-:-:S13]  /*0120*/  FSETP.LTU.OR P0, PT, R0, 0.0034000000450760126114, P0 ;  /* 0x3b5ed2890000780b */ /* 0x000fda0000709400 */
[----:B------:R-:W-:Y:S05]  /*0130*/  @P0 BRA `(.L_x_25) ;  /* 0x0000000000380947 */ /* 0x000fea0003800000 */
[----:B------:R-:W-:Y:S01]  /*0140*/  FMUL R3, R0, R3 ;  /* 0x0000000300037220 */ /* 0x000fe20000400000 */
[----:B------:R-:W-:-:S05]  /*0150*/  HFMA2 R4, -RZ, RZ, 0.1177978515625, 952 ;  /* 0x2f8a6370ff047431 */ /* 0x000fca00000001ff */
[----:B------:R-:W0:Y:S02]  /*0160*/  MUFU.LG2 R3, R3 ;  /* 0x0000000300037308 */ /* 0x000e240000000c00 */
[----:B0-----:R-:W-:-:S04]  /*0170*/  FFMA R4, R3, R4, 9.4274286155382469587e-09 ;  /* 0x3221f64503047423 */ /* 0x001fc80000000004 */
[----:B------:R-:W-:-:S04]  /*0180*/  FFMA R4, -R3, R4, -1.2054752573931182269e-07 ;  /* 0xb4016fda03047423 */ /* 0x000fc80000000104 */
[----:B------:R-:W-:-:S04]  /*0190*/  FFMA R4, -R3, R4, 2.1697005081477982458e-07 ;  /* 0x3468f84603047423 */ /* 0x000fc80000000104 */
[----:B------:R-:W-:-:S04]  /*01a0*/  FFMA R4, -R3, R4, 8.0621484812581911683e-06 ;  /* 0x370742aa03047423 */ /* 0x000fc80000000104 */
[----:B------:R-:W-:-:S04]  /*01b0*/  FFMA R4, -R3, R4, -3.1675492209615185857e-05 ;  /* 0xb804db4d03047423 */ /* 0x000fc80000000104 */
[----:B------:R-:W-:-:S04]  /*01c0*/  FFMA R4, -R3, R4, -0.00077436311403289437294 ;  /* 0xba4afea103047423 */ /* 0x000fc80000000104 */
[----:B------:R-:W-:-:S04]  /*01d0*/  FFMA R4, -R3, R4, 0.0055465879850089550018 ;  /* 0x3bb5c02703047423 */ /* 0x000fc80000000104 */
[----:B------:R-:W-:-:S04]  /*01e0*/  FFMA R4, -R3, R4, 0.16082023084163665771 ;  /* 0x3e24ae0f03047423 */ /* 0x000fc80000000104 */
[----:B------:R-:W-:-:S04]  /*01f0*/  FFMA R5, -R3, R4, 0.88622689247131347656 ;  /* 0x3f62dfc403057423 */ /* 0x000fc80000000104 */
[----:B------:R-:W-:Y:S01]  /*0200*/  FFMA R0, -R0, R5, R5 ;  /* 0x0000000500007223 */ /* 0x000fe20000000105 */
[----:B------:R-:W-:Y:S06]  /*0210*/  BRA `(.L_x_26) ;  /* 0x0000000000547947 */ /* 0x000fec0003800000 */
.L_x_25:
[----:B------:R-:W-:Y:S02]  /*0220*/  FSETP.GT.AND P0, PT, R0, 1, PT ;  /* 0x3f8000000000780b */ /* 0x000fe40003f04000 */
[----:B------:R-:W-:Y:S02]  /*0230*/  MOV R5, 0x427c73f1 ;  /* 0x427c73f100057802 */ /* 0x000fe40000000f00 */
[----:B------:R-:W-:-:S04]  /*0240*/  FSEL R0, R3, R0, P0 ;  /* 0x0000000003007208 */ /* 0x000fc80000000000 */
[----:B------:R-:W-:-:S13]  /*0250*/  FSETP.GEU.AND P1, PT, |R0|, 1.175494350822287508e-38, PT ;  /* 0x008000000000780b */ /* 0x000fda0003f2e200 */
[----:B------:R-:W-:-:S04]  /*0260*/  @!P1 FMUL R0, R0, 16777216 ;  /* 0x4b80000000009820 */ /* 0x000fc80000400000 */
[----:B------:R-:W0:Y:S02]  /*0270*/  MUFU.LG2 R3, R0 ;  /* 0x0000000000037308 */ /* 0x000e240000000c00 */
[----:B0-----:R-:W-:-:S06]  /*0280*/  @!P1 FADD R3, R3, -24 ;  /* 0xc1c0000003039421 */ /* 0x001fcc0000000000 */
[----:B------:R-:W0:Y:S01]  /*0290*/  MUFU.RSQ R4, -R3 ;  /* 0x8000000300047308 */ /* 0x000e220000001400 */
[C---:B------:R-:W-:Y:S01]  /*02a0*/  FSETP.NEU.AND P1, PT, R3.reuse, -INF , PT ;  /* 0xff8000000300780b */ /* 0x040fe20003f2d000 */
[----:B0-----:R-:W-:Y:S01]  /*02b0*/  FFMA R5, R4, -R5, 127.48468780517578125 ;  /* 0x42fef82904057423 */ /* 0x001fe20000000805 */
[----:B------:R-:W-:-:S03]  /*02c0*/  FMUL R6, R3, -R4 ;  /* 0x8000000403067220 */ /* 0x000fc60000400000 */
[----:B------:R-:W-:Y:S02]  /*02d0*/  FFMA R5, R4, R5, -114.105682373046875 ;  /* 0xc2e4361c04057423 */ /* 0x000fe40000000005 */
[----:B------:R-:W-:Y:S02]  /*02e0*/  FSEL R6, R6, +INF , P1 ;  /* 0x7f80000006067808 */ /* 0x000fe40000800000 */
[----:B------:R-:W-:Y:S02]  /*02f0*/  FFMA R5, R4, R5, 60.325786590576171875 ;  /* 0x42714d9b04057423 */ /* 0x000fe40000000005 */
[----:B------:R-:W-:Y:S02]  /*0300*/  FSEL R0, -R6, R6, P0 ;  /* 0x0000000606007208 */ /* 0x000fe40000000100 */
[----:B------:R-:W-:-:S04]  /*0310*/  FFMA R5, R4, R5, -21.789892196655273438 ;  /* 0xc1ae51b304057423 */ /* 0x000fc80000000005 */
[----:B------:R-:W-:-:S04]  /*0320*/  FFMA R5, R4, R5, 6.4674091339111328125 ;  /* 0x40cef50404057423 */ /* 0x000fc80000000005 */
[----:B------:R-:W-:-:S04]  /*0330*/  FFMA R5, R4, R5, -1.8329473733901977539 ;  /* 0xbfea9e0504057423 */ /* 0x000fc80000000005 */
[----:B------:R-:W-:-:S04]  /*0340*/  FFMA R5, R4, R5, -0.030327774584293365479 ;  /* 0xbcf871f404057423 */ /* 0x000fc80000000005 */
[----:B------:R-:W-:-:S04]  /*0350*/  FFMA R5, R4, R5, 0.8328774571418762207 ;  /* 0x3f55377504057423 */ /* 0x000fc80000000005 */
[----:B------:R-:W-:-:S07]  /*0360*/  FMUL R0, R5, R0 ;  /* 0x0000000005007220 */ /* 0x000fce0000400000 */
.L_x_26:
[----:B------:R-:W-:Y:S05]  /*0370*/  BSYNC.RECONVERGENT B0 ;  /* 0x0000000000007941 */ /* 0x000fea0003800200 */
.L_x_24:
[----:B------:R-:W0:Y:S08]  /*0380*/  LDC.64 R6, c[0x0][0x3a0] ;  /* 0x0000e800ff067b82 */ /* 0x000e300000000a00 */
[----:B------:R-:W1:Y:S01]  /*0390*/  LDC.64 R4, c[0x0][0x398] ;  /* 0x0000e600ff047b82 */ /* 0x000e620000000a00 */
[----:B0-----:R-:W-:Y:S02]  /*03a0*/  IMAD R3, R2, R7, R6 ;  /* 0x0000000702037224 */ /* 0x001fe400078e0206 */
[----:B------:R-:W-:-:S02]  /*03b0*/  FFMA R7, R0, -1.4142135381698608398, RZ ;  /* 0xbfb504f300077823 */ /* 0x000fc400000000ff */
[----:B-1----:R-:W-:-:S05]  /*03c0*/  IMAD.WIDE R2, R3, 0x4, R4 ;  /* 0x0000000403027825 */ /* 0x002fca00078e0204 */
[----:B------:R-:W-:Y:S01]  /*03d0*/  STG.E desc[UR4][R2.64], R7 ;  /* 0x0000000702007986 */ /* 0x000fe2000c101904 */
[----:B------:R-:W-:Y:S05]  /*03e0*/  EXIT ;  /* 0x000000000000794d */ /* 0x000fea0003800000 */
.L_x_27:
        /* <DEDUP_REMOVED lines=9> */
.L_x_188:


//--------------------- .text.vector_cdf_norm     --------------------------
	.section	.text.vector_cdf_norm,"ax",@progbits
	.align	128
        .global         vector_cdf_norm
        .type           vector_cdf_norm,@function
        .size           vector_cdf_norm,(.L_x_189 - vector_cdf_norm)
        .other          vector_cdf_norm,@"STO_CUDA_ENTRY STV_DEFAULT"
vector_cdf_norm:
.text.vector_cdf_norm:
        /* <DEDUP_REMOVED lines=13> */
[----:B-1----:R0:W2:Y:S01]  /*00d0*/  LDG.E R8, desc[UR4][R8.64] ;  /* 0x0000000408087981 */ /* 0x0020a2000c1e1900 */
[----:B------:R-:W-:Y:S01]  /*00e0*/  HFMA2 R7, -RZ, RZ, 2.703125, 0 ;  /* 0x41680000ff077431 */ /* 0x000fe200000001ff */
[----:B0-----:R-:W-:Y:S02]  /*00f0*/  MOV R9, 0x3a69a091 ;  /* 0x3a69a09100097802 */ /* 0x001fe40000000f00 */
[----:B--2---:R-:W-:Y:S02]  /*0100*/  FSETP.GT.AND P0, PT, |R8|, 14.5, PT ;  /* 0x416800000800780b */ /* 0x004fe40003f04200 */
[----:B------:R-:W-:-:S04]  /*0110*/  LOP3.LUT R7, R7, 0x80000000, R8, 0xb8, !PT ;  /* 0x8000000007077812 */ /* 0x000fc800078eb808 */
[----:B------:R-:W-:-:S04]  /*0120*/  FSEL R7, R7, R8, P0 ;  /* 0x0000000807077208 */ /* 0x000fc80000000000 */
[C---:B------:R-:W-:Y:S01]  /*0130*/  FSETP.GEU.AND P2, PT, R7.reuse, -1, PT ;  /* 0xbf8000000700780b */ /* 0x040fe20003f4e000 */
[----:B------:R-:W-:-:S04]  /*0140*/  FMUL R2, R7, -0.70710676908493041992 ;  /* 0xbf3504f307027820 */ /* 0x000fc80000400000 */
[----:B------:R-:W-:-:S04]  /*0150*/  FFMA R4, R7, -0.70710676908493041992, -R2 ;  /* 0xbf3504f307047823 */ /* 0x000fc80000000802 */
[----:B------:R-:W-:-:S04]  /*0160*/  FFMA R5, R7, -1.2101617485882343317e-08, R4 ;  /* 0xb24fe77a07057823 */ /* 0x000fc80000000004 */
[----:B------:R-:W-:-:S04]  /*0170*/  FADD R3, R2, R5 ;  /* 0x0000000502037221 */ /* 0x000fc80000000000 */
[C---:B------:R-:W-:Y:S01]  /*0180*/  FADD R6, |R3|.reuse, 4 ;  /* 0x4080000003067421 */ /* 0x040fe20000000200 */
[C---:B------:R-:W-:Y:S01]  /*0190*/  FADD R4, |R3|.reuse, -4 ;  /* 0xc080000003047421 */ /* 0x040fe20000000200 */
[----:B------:R-:W-:Y:S01]  /*01a0*/  FSETP.GEU.AND P1, PT, R3, RZ, PT ;  /* 0x000000ff0300720b */ /* 0x000fe20003f2e000 */
[----:B------:R-:W-:Y:S01]  /*01b0*/  @!P2 FADD R2, R2, -R3 ;  /* 0x800000030202a221 */ /* 0x000fe20000000000 */
[----:B------:R0:W1:Y:S03]  /*01c0*/  MUFU.RCP R11, R6 ;  /* 0x00000006000b7308 */ /* 0x0000660000001000 */
[----:B------:R-:W-:Y:S01]  /*01d0*/  @!P2 FADD R5, R5, R2 ;  /* 0x000000020505a221 */ /* 0x000fe20000000000 */
[----:B0-----:R-:W-:-:S05]  /*01e0*/  MOV R6, 0x40000000 ;  /* 0x4000000000067802 */ /* 0x001fca0000000f00 */
[C---:B------:R-:W-:Y:S01]  /*01f0*/  FFMA R6, |R3|.reuse, R6, 1 ;  /* 0x3f80000003067423 */ /* 0x040fe20000000206 */
[----:B-1----:R-:W-:Y:S01]  /*0200*/  FMUL R8, R4, R11 ;  /* 0x0000000b04087220 */ /* 0x002fe20000400000 */
[----:B------:R-:W-:-:S03]  /*0210*/  FMUL R4, R3, -R3 ;  /* 0x8000000303047220 */ /* 0x000fc60000400000 */
[----:B------:R-:W-:Y:S01]  /*0220*/  FADD R10, R8, 1 ;  /* 0x3f800000080a7421 */ /* 0x000fe20000000000 */
[----:B------:R-:W-:-:S03]  /*0230*/  FMUL R12, R4, 1.4426950216293334961 ;  /* 0x3fb8aa3b040c7820 */ /* 0x000fc60000400000 */
[----:B------:R-:W-:-:S03]  /*0240*/  FFMA R10, R10, -4, |R3| ;  /* 0xc08000000a0a7823 */ /* 0x000fc60000000403 */
[----:B------:R-:W0:Y:S01]  /*0250*/  FRND.TRUNC R12, R12 ;  /* 0x0000000c000c7307 */ /* 0x000e22000020d000 */
[----:B------:R-:W-:-:S04]  /*0260*/  FFMA R10, |R3|, -R8, R10 ;  /* 0x80000008030a7223 */ /* 0x000fc8000000020a */
[----:B------:R-:W-:Y:S01]  /*0270*/  FFMA R10, R11, R10, R8 ;  /* 0x0000000a0b0a7223 */ /* 0x000fe20000000008 */
[----:B------:R-:W-:-:S03]  /*0280*/  HFMA2 R11, -RZ, RZ, 3.4921875, 0 ;  /* 0x42fc0000ff0b7431 */ /* 0x000fc600000001ff */
[----:B------:R-:W-:-:S04]  /*0290*/  FFMA R9, R10, R9, 0.0070457882247865200043 ;  /* 0x3be6e05b0a097423 */ /* 0x000fc80000000009 */
[----:B------:R-:W-:Y:S01]  /*02a0*/  FFMA R9, R10, R9, -0.015866896137595176697 ;  /* 0xbc81fb4b0a097423 */ /* 0x000fe20000000009 */
[----:B0-----:R-:W-:-:S03]  /*02b0*/  FSETP.GT.AND P0, PT, |R12|, 126, PT ;  /* 0x42fc00000c00780b */ /* 0x001fc60003f04200 */
[----:B------:R-:W-:Y:S01]  /*02c0*/  FFMA R9, R10, R9, 0.036429625004529953003 ;  /* 0x3d15373b0a097423 */ /* 0x000fe20000000009 */
[----:B------:R-:W-:-:S03]  /*02d0*/  LOP3.LUT R11, R11, 0x80000000, R12, 0xb8, !PT ;  /* 0x800000000b0b7812 */ /* 0x000fc600078eb80c */
[C---:B------:R-:W-:Y:S01]  /*02e0*/  FFMA R9, R10.reuse, R9, -0.066643431782722473145 ;  /* 0xbd887c5a0a097423 */ /* 0x040fe20000000009 */
[----:B------:R-:W-:Y:S02]  /*02f0*/  FSEL R13, R11, R12, P0 ;  /* 0x0000000c0b0d7208 */ /* 0x000fe40000000000 */
[----:B------:R0:W1:Y:S01]  /*0300*/  MUFU.RCP R11, R6 ;  /* 0x00000006000b7308 */ /* 0x0000620000001000 */
[C---:B------:R-:W-:Y:S01]  /*0310*/  FFMA R9, R10.reuse, R9, 0.093814529478549957275 ;  /* 0x3dc021d50a097423 */ /* 0x040fe20000000009 */
[----:B------:R-:W-:Y:S01]  /*0320*/  FSETP.GT.AND P0, PT, |R3|, 10.05500030517578125, PT ;  /* 0x4120e1480300780b */ /* 0x000fe20003f04200 */
[--C-:B------:R-:W-:Y:S01]  /*0330*/  FFMA R8, R13, -0.69314718246459960938, R4.reuse ;  /* 0xbf3172180d087823 */ /* 0x100fe20000000004 */
[----:B------:R-:W-:Y:S01]  /*0340*/  FFMA R4, -|R3|, |R3|, -R4 ;  /* 0x4000000303047223 */ /* 0x000fe20000000b04 */
[C---:B------:R-:W-:Y:S02]  /*0350*/  FFMA R9, R10.reuse, R9, -0.10099056363105773926 ;  /* 0xbdced4240a097423 */ /* 0x040fe40000000009 */
[C---:B------:R-:W-:Y:S01]  /*0360*/  FFMA R8, R13.reuse, 1.9046542121259335545e-09, R8 ;  /* 0x3102e3080d087823 */ /* 0x040fe20000000008 */
[----:B------:R-:W-:Y:S01]  /*0370*/  FADD R13, R13, 12583039 ;  /* 0x4b40007f0d0d7421 */ /* 0x000fe20000000000 */
[----:B------:R-:W-:Y:S01]  /*0380*/  FFMA R9, R10, R9, 0.06809400022029876709 ;  /* 0x3d8b74de0a097423 */ /* 0x000fe20000000009 */
[----:B0-----:R-:W0:Y:S01]  /*0390*/  LDC.64 R6, c[0x0][0x3a0] ;  /* 0x0000e800ff067b82 */ /* 0x001e220000000a00 */
[----:B------:R-:W-:-:S02]  /*03a0*/  FMUL R12, R8, 1.4426950216293334961 ;  /* 0x3fb8aa3b080c7820 */ /* 0x000fc40000400000 */
[----:B------:R-:W-:Y:S01]  /*03b0*/  FFMA R9, R10, R9, 0.015377387404441833496 ;  /* 0x3c7bf1700a097423 */ /* 0x000fe20000000009 */
[----:B------:R-:W-:-:S03]  /*03c0*/  SHF.L.U32 R13, R13, 0x17, RZ ;  /* 0x000000170d0d7819 */ /* 0x000fc600000006ff */
[C---:B------:R-:W-:Y:S01]  /*03d0*/  FFMA R9, R10.reuse, R9, -0.1396210789680480957 ;  /* 0xbe0ef8d40a097423 */ /* 0x040fe20000000009 */
[----:B------:R-:W2:Y:S03]  /*03e0*/  MUFU.EX2 R12, R12 ;  /* 0x0000000c000c7308 */ /* 0x000ea60000000800 */
[----:B------:R-:W-:-:S04]  /*03f0*/  FFMA R10, R10, R9, 1.232995152473449707 ;  /* 0x3f9dd2c90a0a7423 */ /* 0x000fc80000000009 */
[----:B-1----:R-:W-:-:S04]  /*0400*/  FMUL R8, R10, R11 ;  /* 0x0000000b0a087220 */ /* 0x002fc80000400000 */
[----:B------:R-:W-:-:S04]  /*0410*/  FMUL R9, R8, -2 ;  /* 0xc000000008097820 */ /* 0x000fc80000400000 */
[C---:B------:R-:W-:Y:S01]  /*0420*/  FFMA R9, |R3|.reuse, R9, R10 ;  /* 0x0000000903097223 */ /* 0x040fe2000000020a */
[----:B------:R-:W-:Y:S01]  /*0430*/  @!P2 FMUL R3, R3, -2 ;  /* 0xc00000000303a820 */ /* 0x000fe20000400000 */
[----:B--2---:R-:W-:Y:S01]  /*0440*/  FMUL R13, R13, R12 ;  /* 0x0000000c0d0d7220 */ /* 0x004fe20000400000 */
[----:B0-----:R-:W-:Y:S02]  /*0450*/  IMAD R7, R0, R7, R6 ;  /* 0x0000000700077224 */ /* 0x001fe400078e0206 */
[----:B------:R-:W-:Y:S01]  /*0460*/  FADD R9, -R8, R9 ;  /* 0x0000000908097221 */ /* 0x000fe20000000100 */
[----:B------:R-:W-:-:S03]  /*0470*/  FFMA R4, R13, R4, R13 ;  /* 0x000000040d047223 */ /* 0x000fc6000000000d */
[----:B------:R-:W-:Y:S02]  /*0480*/  FFMA R11, R11, R9, R8 ;  /* 0x000000090b0b7223 */ /* 0x000fe40000000008 */
[----:B------:R-:W0:Y:S02]  /*0490*/  LDC.64 R8, c[0x0][0x398] ;  /* 0x0000e600ff087b82 */ /* 0x000e240000000a00 */
[----:B------:R-:W-:-:S05]  /*04a0*/  FMUL R4, R11, R4 ;  /* 0x000000040b047220 */ /* 0x000fca0000400000 */
[----:B------:R-:W-:-:S05]  /*04b0*/  FSEL R4, R4, RZ, !P0 ;  /* 0x000000ff04047208 */ /* 0x000fca0004000000 */
[----:B------:R-:W-:-:S04]  /*04c0*/  @!P1 FADD R4, -R4, 2 ;  /* 0x4000000004049421 */ /* 0x000fc80000000100 */
[----:B------:R-:W-:-:S04]  /*04d0*/  @!P2 FMUL R3, R4, R3 ;  /* 0x000000030403a220 */ /* 0x000fc80000400000 */
[----:B------:R-:W-:Y:S01]  /*04e0*/  @!P2 FFMA R4, R5, R3, R4 ;  /* 0x000000030504a223 */ /* 0x000fe20000000004 */
[----:B0-----:R-:W-:-:S04]  /*04f0*/  IMAD.WIDE R8, R7, 0x4, R8 ;  /* 0x0000000407087825 */ /* 0x001fc800078e0208 */
[----:B------:R-:W-:-:S05]  /*0500*/  FMUL R3, R4, 0.5 ;  /* 0x3f00000004037820 */ /* 0x000fca0000400000 */
[----:B------:R-:W-:Y:S01]  /*0510*/  STG.E desc[UR4][R8.64], R3 ;  /* 0x0000000308007986 */ /* 0x000fe2000c101904 */
[----:B------:R-:W-:Y:S05]  /*0520*/  EXIT ;  /* 0x000000000000794d */ /* 0x000fea0003800000 */
.L_x_28:
        /* <DEDUP_REMOVED lines=13> */
.L_x_189:


//--------------------- .text.vector_erfc_inv     --------------------------
	.section	.text.vector_erfc_inv,"ax",@progbits
	.align	128
        .global         vector_erfc_inv
        .type           vector_erfc_inv,@function
        .size           vector_erfc_inv,(.L_x_190 - vector_erfc_inv)
        .other          vector_erfc_inv,@"STO_CUDA_ENTRY STV_DEFAULT"
vector_erfc_inv:
.text.vector_erfc_inv:
        /* <DEDUP_REMOVED lines=15> */
[C---:B--2---:R-:W-:Y:S01]  /*00f0*/  FSETP.GTU.AND P0, PT, R2.reuse, 1.996600031852722168, PT ;  /* 0x3fff90970200780b */ /* 0x044fe20003f0c000 */
[----:B------:R-:W-:-:S03]  /*0100*/  FADD R5, -R2, 2 ;  /* 0x4000000002057421 */ /* 0x000fc60000000100 */
        /* <DEDUP_REMOVED lines=16> */
.L_x_30:
[----:B------:R-:W-:-:S04]  /*0210*/  FSETP.GT.AND P0, PT, R2, 1, PT ;  /* 0x3f8000000200780b */ /* 0x000fc80003f04000 */
[----:B------:R-:W-:Y:S02]  /*0220*/  FSEL R2, R5, R2, P0 ;  /* 0x0000000205027208 */ /* 0x000fe40000000000 */
[----:B------:R-:W-:Y:S02]  /*0230*/  MOV R5, 0x427c73f1 ;  /* 0x427c73f100057802 */ /* 0x000fe40000000f00 */
        /* <DEDUP_REMOVED lines=18> */
.L_x_31:
[----:B------:R-:W-:Y:S05]  /*0360*/  BSYNC.RECONVERGENT B0 ;  /* 0x0000000000007941 */ /* 0x000fea0003800200 */
.L_x_29:
[----:B------:R-:W0:Y:S08]  /*0370*/  LDC.64 R6, c[0x0][0x3a0] ;  /* 0x0000e800ff067b82 */ /* 0x000e300000000a00 */
[----:B------:R-:W1:Y:S01]  /*0380*/  LDC.64 R2, c[0x0][0x398] ;  /* 0x0000e600ff027b82 */ /* 0x000e620000000a00 */
[----:B0-----:R-:W-:-:S04]  /*0390*/  IMAD R7, R0, R7, R6 ;  /* 0x0000000700077224 */ /* 0x001fc800078e0206 */
[----:B-1----:R-:W-:-:S05]  /*03a0*/  IMAD.WIDE R2, R7, 0x4, R2 ;  /* 0x0000000407027825 */ /* 0x002fca00078e0202 */
[----:B------:R-:W-:Y:S01]  /*03b0*/  STG.E desc[UR4][R2.64], R5 ;  /* 0x0000000502007986 */ /* 0x000fe2000c101904 */
[----:B------:R-:W-:Y:S05]  /*03c0*/  EXIT ;  /* 0x000000000000794d */ /* 0x000fea0003800000 */
.L_x_32:
        /* <DEDUP_REMOVED lines=11> */
.L_x_190:


//--------------------- .text.vector_erfc         --------------------------
	.section	.text.vector_erfc,"ax",@progbits
	.align	128
        .global         vector_erfc
        .type           vector_erfc,@function
        .size           vector_erfc,(.L_x_191 - vector_erfc)
        .other          vector_erfc,@"STO_CUDA_ENTRY STV_DEFAULT"
vector_erfc:
.text.vector_erfc:
        /* <DEDUP_REMOVED lines=13> */
[----:B-1----:R0:W2:Y:S01]  /*00d0*/  LDG.E R2, desc[UR4][R4.64] ;  /* 0x0000000404027981 */ /* 0x0020a2000c1e1900 */
[----:B------:R-:W-:Y:S01]  /*00e0*/  HFMA2 R10, -RZ, RZ, 0.80126953125, -0.00891876220703125 ;  /* 0x3a69a091ff0a7431 */ /* 0x000fe200000001ff */
[----:B0-----:R-:W-:Y:S01]  /*00f0*/  MOV R5, 0x42fc0000 ;  /* 0x42fc000000057802 */ /* 0x001fe20000000f00 */
[C---:B--2---:R-:W-:Y:S01]  /*0100*/  FADD R6, |R2|.reuse, 4 ;  /* 0x4080000002067421 */ /* 0x044fe20000000200 */
[C---:B------:R-:W-:Y:S01]  /*0110*/  FADD R3, |R2|.reuse, -4 ;  /* 0xc080000002037421 */ /* 0x040fe20000000200 */
[----:B------:R-:W-:-:S04]  /*0120*/  FSETP.GEU.AND P1, PT, R2, RZ, PT ;  /* 0x000000ff0200720b */ /* 0x000fc80003f2e000 */
[----:B------:R-:W0:Y:S02]  /*0130*/  MUFU.RCP R6, R6 ;  /* 0x0000000600067308 */ /* 0x000e240000001000 */
[----:B0-----:R-:W-:Y:S01]  /*0140*/  FMUL R7, R3, R6 ;  /* 0x0000000603077220 */ /* 0x001fe20000400000 */
[----:B------:R-:W-:-:S03]  /*0150*/  FMUL R3, R2, -R2 ;  /* 0x8000000202037220 */ /* 0x000fc60000400000 */
[----:B------:R-:W-:Y:S01]  /*0160*/  FADD R9, R7, 1 ;  /* 0x3f80000007097421 */ /* 0x000fe20000000000 */
[----:B------:R-:W-:Y:S01]  /*0170*/  FMUL R8, R3, 1.4426950216293334961 ;  /* 0x3fb8aa3b03087820 */ /* 0x000fe20000400000 */
[----:B------:R-:W-:Y:S02]  /*0180*/  FFMA R14, -|R2|, |R2|, -R3 ;  /* 0x40000002020e7223 */ /* 0x000fe40000000b03 */
[----:B------:R-:W-:-:S03]  /*0190*/  FFMA R9, R9, -4, |R2| ;  /* 0xc080000009097823 */ /* 0x000fc60000000402 */
[----:B------:R-:W0:Y:S01]  /*01a0*/  FRND.TRUNC R8, R8 ;  /* 0x0000000800087307 */ /* 0x000e22000020d000 */
[----:B------:R-:W-:-:S04]  /*01b0*/  FFMA R9, |R2|, -R7, R9 ;  /* 0x8000000702097223 */ /* 0x000fc80000000209 */
[----:B------:R-:W-:Y:S01]  /*01c0*/  FFMA R9, R6, R9, R7 ;  /* 0x0000000906097223 */ /* 0x000fe20000000007 */
[----:B------:R-:W-:-:S03]  /*01d0*/  HFMA2 R7, -RZ, RZ, 2, 0 ;  /* 0x40000000ff077431 */ /* 0x000fc600000001ff */
[----:B------:R-:W-:-:S04]  /*01e0*/  FFMA R4, R9, R10, 0.0070457882247865200043 ;  /* 0x3be6e05b09047423 */ /* 0x000fc8000000000a */
[C---:B------:R-:W-:Y:S01]  /*01f0*/  FFMA R4, R9.reuse, R4, -0.015866896137595176697 ;  /* 0xbc81fb4b09047423 */ /* 0x040fe20000000004 */
[----:B0-----:R-:W-:Y:S01]  /*0200*/  FSETP.GT.AND P0, PT, |R8|, 126, PT ;  /* 0x42fc00000800780b */ /* 0x001fe20003f04200 */
[----:B------:R-:W-:Y:S02]  /*0210*/  FFMA R6, |R2|, R7, 1 ;  /* 0x3f80000002067423 */ /* 0x000fe40000000207 */
[----:B------:R-:W-:Y:S01]  /*0220*/  FFMA R4, R9, R4, 0.036429625004529953003 ;  /* 0x3d15373b09047423 */ /* 0x000fe20000000004 */
[----:B------:R-:W-:-:S03]  /*0230*/  LOP3.LUT R5, R5, 0x80000000, R8, 0xb8, !PT ;  /* 0x8000000005057812 */ /* 0x000fc600078eb808 */
[----:B------:R-:W-:Y:S01]  /*0240*/  FFMA R4, R9, R4, -0.066643431782722473145 ;  /* 0xbd887c5a09047423 */ /* 0x000fe20000000004 */
[----:B------:R-:W-:Y:S02]  /*0250*/  FSEL R10, R5, R8, P0 ;  /* 0x00000008050a7208 */ /* 0x000fe40000000000 */
[----:B------:R0:W1:Y:S01]  /*0260*/  MUFU.RCP R8, R6 ;  /* 0x0000000600087308 */ /* 0x0000620000001000 */
[C---:B------:R-:W-:Y:S01]  /*0270*/  FFMA R4, R9.reuse, R4, 0.093814529478549957275 ;  /* 0x3dc021d509047423 */ /* 0x040fe20000000004 */
[----:B------:R-:W-:Y:S01]  /*0280*/  FSETP.GT.AND P0, PT, |R2|, 10.05500030517578125, PT ;  /* 0x4120e1480200780b */ /* 0x000fe20003f04200 */
[C---:B------:R-:W-:Y:S01]  /*0290*/  FFMA R5, R10.reuse, -0.69314718246459960938, R3 ;  /* 0xbf3172180a057823 */ /* 0x040fe20000000003 */
[C---:B------:R-:W-:Y:S01]  /*02a0*/  FADD R13, R10.reuse, 12583039 ;  /* 0x4b40007f0a0d7421 */ /* 0x040fe20000000000 */
[----:B------:R-:W-:Y:S02]  /*02b0*/  FFMA R4, R9, R4, -0.10099056363105773926 ;  /* 0xbdced42409047423 */ /* 0x000fe40000000004 */
[----:B------:R-:W-:-:S02]  /*02c0*/  FFMA R5, R10, 1.9046542121259335545e-09, R5 ;  /* 0x3102e3080a057823 */ /* 0x000fc40000000005 */
[----:B------:R-:W-:Y:S01]  /*02d0*/  FFMA R4, R9, R4, 0.06809400022029876709 ;  /* 0x3d8b74de09047423 */ /* 0x000fe20000000004 */
[----:B0-----:R-:W0:Y:S01]  /*02e0*/  LDC.64 R6, c[0x0][0x398] ;  /* 0x0000e600ff067b82 */ /* 0x001e220000000a00 */
[----:B------:R-:W-:Y:S01]  /*02f0*/  FMUL R12, R5, 1.4426950216293334961 ;  /* 0x3fb8aa3b050c7820 */ /* 0x000fe20000400000 */
[----:B------:R-:W-:Y:S01]  /*0300*/  SHF.L.U32 R13, R13, 0x17, RZ ;  /* 0x000000170d0d7819 */ /* 0x000fe200000006ff */
[----:B------:R-:W-:-:S04]  /*0310*/  FFMA R4, R9, R4, 0.015377387404441833496 ;  /* 0x3c7bf17009047423 */ /* 0x000fc80000000004 */
[C---:B------:R-:W-:Y:S01]  /*0320*/  FFMA R4, R9.reuse, R4, -0.1396210789680480957 ;  /* 0xbe0ef8d409047423 */ /* 0x040fe20000000004 */
[----:B------:R-:W2:Y:S03]  /*0330*/  MUFU.EX2 R12, R12 ;  /* 0x0000000c000c7308 */ /* 0x000ea60000000800 */
[----:B------:R-:W-:Y:S02]  /*0340*/  FFMA R9, R9, R4, 1.232995152473449707 ;  /* 0x3f9dd2c909097423 */ /* 0x000fe40000000004 */
[----:B------:R-:W3:Y:S02]  /*0350*/  LDC.64 R4, c[0x0][0x3a0] ;  /* 0x0000e800ff047b82 */ /* 0x000ee40000000a00 */
[----:B-1----:R-:W-:-:S04]  /*0360*/  FMUL R11, R9, R8 ;  /* 0x00000008090b7220 */ /* 0x002fc80000400000 */
[----:B------:R-:W-:-:S04]  /*0370*/  FMUL R10, R11, -2 ;  /* 0xc00000000b0a7820 */ /* 0x000fc80000400000 */
[----:B------:R-:W-:Y:S01]  /*0380*/  FFMA R10, |R2|, R10, R9 ;  /* 0x0000000a020a7223 */ /* 0x000fe20000000209 */
[----:B--2---:R-:W-:-:S03]  /*0390*/  FMUL R13, R13, R12 ;  /* 0x0000000c0d0d7220 */ /* 0x004fc60000400000 */
[----:B------:R-:W-:Y:S01]  /*03a0*/  FADD R10, -R11, R10 ;  /* 0x0000000a0b0a7221 */ /* 0x000fe20000000100 */
[----:B------:R-:W-:-:S03]  /*03b0*/  FFMA R13, R13, R14, R13 ;  /* 0x0000000e0d0d7223 */ /* 0x000fc6000000000d */
[----:B------:R-:W-:-:S04]  /*03c0*/  FFMA R10, R8, R10, R11 ;  /* 0x0000000a080a7223 */ /* 0x000fc8000000000b */
[----:B------:R-:W-:Y:S01]  /*03d0*/  FMUL R10, R10, R13 ;  /* 0x0000000d0a0a7220 */ /* 0x000fe20000400000 */
[----:B---3--:R-:W-:-:S04]  /*03e0*/  IMAD R5, R0, R5, R4 ;  /* 0x0000000500057224 */ /* 0x008fc800078e0204 */
[----:B------:R-:W-:Y:S01]  /*03f0*/  FSEL R3, R10, RZ, !P0 ;  /* 0x000000ff0a037208 */ /* 0x000fe20004000000 */
[----:B0-----:R-:W-:-:S04]  /*0400*/  IMAD.WIDE R6, R5, 0x4, R6 ;  /* 0x0000000405067825 */ /* 0x001fc800078e0206 */
[----:B------:R-:W-:-:S05]  /*0410*/  @!P1 FADD R3, -R3, 2 ;  /* 0x4000000003039421 */ /* 0x000fca0000000100 */
[----:B------:R-:W-:Y:S01]  /*0420*/  STG.E desc[UR4][R6.64], R3 ;  /* 0x0000000306007986 */ /* 0x000fe2000c101904 */
[----:B------:R-:W-:Y:S05]  /*0430*/  EXIT ;  /* 0x000000000000794d */ /* 0x000fea0003800000 */
.L_x_33:
        /* <DEDUP_REMOVED lines=12> */
.L_x_191:


//--------------------- .text.vector_erf_inv      --------------------------
	.section	.text.vector_erf_inv,"ax",@progbits
	.align	128
        .global         vector_erf_inv
        .type           vector_erf_inv,@function
        .size           vector_erf_inv,(.L_x_192 - vector_erf_inv)
        .other          vector_erf_inv,@"STO_CUDA_ENTRY STV_DEFAULT"
vector_erf_inv:
.text.vector_erf_inv:
        /* <DEDUP_REMOVED lines=13> */
[----:B--2---:R-:W-:-:S05]  /*00d0*/  IMAD.WIDE R2, R7, 0x4, R2 ;  /* 0x0000000407027825 */ /* 0x004fca00078e0202 */
[----:B-1----:R3:W2:Y:S01]  /*00e0*/  LDG.E R0, desc[UR4][R2.64] ;  /* 0x0000000402007981 */ /* 0x0026a2000c1e1900 */
[----:B------:R-:W-:Y:S01]  /*00f0*/  HFMA2 R7, -RZ, RZ, 0.1177978515625, 952 ;  /* 0x2f8a6370ff077431 */ /* 0x000fe200000001ff */
[----:B------:R-:W-:Y:S01]  /*0100*/  BSSY.RECONVERGENT B0, `(.L_x_34) ;  /* 0x000001e000007945 */ /* 0x000fe20003800200 */
[----:B---3--:R-:W-:Y:S02]  /*0110*/  IMAD R3, R5, R11, R10 ;  /* 0x0000000b05037224 */ /* 0x008fe400078e020a */
[----:B--2---:R-:W-:-:S06]  /*0120*/  FFMA R4, R0, -R0, 1 ;  /* 0x3f80000000047423 */ /* 0x004fcc0000000800 */
[----:B------:R-:W0:Y:S02]  /*0130*/  MUFU.LG2 R4, R4 ;  /* 0x0000000400047308 */ /* 0x000e240000000c00 */
[C---:B0-----:R-:W-:Y:S01]  /*0140*/  FFMA R7, R4.reuse, R7, 9.4274286155382469587e-09 ;  /* 0x3221f64504077423 */ /* 0x041fe20000000007 */
[----:B------:R-:W-:-:S03]  /*0150*/  FSETP.GEU.AND P0, PT, R4, -8.1999998092651367188, PT ;  /* 0xc10333330400780b */ /* 0x000fc60003f0e000 */
[----:B------:R-:W-:-:S04]  /*0160*/  FFMA R7, -R4, R7, -1.2054752573931182269e-07 ;  /* 0xb4016fda04077423 */ /* 0x000fc80000000107 */
[C---:B------:R-:W-:Y:S02]  /*0170*/  FFMA R9, -R4.reuse, R7, 2.1697005081477982458e-07 ;  /* 0x3468f84604097423 */ /* 0x040fe40000000107 */
[----:B------:R-:W0:Y:S02]  /*0180*/  LDC.64 R6, c[0x0][0x398] ;  /* 0x0000e600ff067b82 */ /* 0x000e240000000a00 */
[----:B------:R-:W-:-:S04]  /*0190*/  FFMA R9, -R4, R9, 8.0621484812581911683e-06 ;  /* 0x370742aa04097423 */ /* 0x000fc80000000109 */
[----:B------:R-:W-:-:S04]  /*01a0*/  FFMA R9, -R4, R9, -3.1675492209615185857e-05 ;  /* 0xb804db4d04097423 */ /* 0x000fc80000000109 */
[----:B------:R-:W-:-:S04]  /*01b0*/  FFMA R9, -R4, R9, -0.00077436311403289437294 ;  /* 0xba4afea104097423 */ /* 0x000fc80000000109 */
[----:B------:R-:W-:-:S04]  /*01c0*/  FFMA R9, -R4, R9, 0.0055465879850089550018 ;  /* 0x3bb5c02704097423 */ /* 0x000fc80000000109 */
[----:B------:R-:W-:-:S04]  /*01d0*/  FFMA R9, -R4, R9, 0.16082023084163665771 ;  /* 0x3e24ae0f04097423 */ /* 0x000fc80000000109 */
[----:B------:R-:W-:Y:S01]  /*01e0*/  FFMA R9, -R4, R9, 0.88622689247131347656 ;  /* 0x3f62dfc404097423 */ /* 0x000fe20000000109 */
[----:B0-----:R-:W-:-:S04]  /*01f0*/  IMAD.WIDE R2, R3, 0x4, R6 ;  /* 0x0000000403027825 */ /* 0x001fc800078e0206 */
[----:B------:R-:W-:Y:S01]  /*0200*/  FMUL R9, R0, R9 ;  /* 0x0000000900097220 */ /* 0x000fe20000400000 */
[----:B------:R-:W-:Y:S06]  /*0210*/  @P0 BRA `(.L_x_35) ;  /* 0x0000000000300947 */ /* 0x000fec0003800000 */
[----:B------:R-:W0:Y:S01]  /*0220*/  MUFU.RSQ R5, -R4 ;  /* 0x8000000400057308 */ /* 0x000e220000001400 */
[----:B------:R-:W-:Y:S02]  /*0230*/  MOV R6, 0x3f1704a1 ;  /* 0x3f1704a100067802 */ /* 0x000fe40000000f00 */
[----:B------:R-:W-:-:S03]  /*0240*/  FSETP.NEU.AND P0, PT, R4, -INF , PT ;  /* 0xff8000000400780b */ /* 0x000fc60003f0d000 */
[----:B0-----:R-:W-:Y:S01]  /*0250*/  FFMA R6, R5, -R6, -0.66300421953201293945 ;  /* 0xbf29baa505067423 */ /* 0x001fe20000000806 */
[----:B------:R-:W-:-:S03]  /*0260*/  FMUL R7, R4, -R5 ;  /* 0x8000000504077220 */ /* 0x000fc60000400000 */
[----:B------:R-:W-:-:S04]  /*0270*/  FFMA R6, R5, R6, 1.5970110893249511719 ;  /* 0x3fcc6adc05067423 */ /* 0x000fc80000000006 */
[----:B------:R-:W-:-:S04]  /*0280*/  FFMA R6, R5, R6, -0.67521554231643676758 ;  /* 0xbf2cdaed05067423 */ /* 0x000fc80000000006 */
[----:B------:R-:W-:-:S04]  /*0290*/  FFMA R6, R5, R6, -0.095224790275096893311 ;  /* 0xbdc3053705067423 */ /* 0x000fc80000000006 */
[----:B------:R-:W-:-:S04]  /*02a0*/  FFMA R6, R5, R6, 0.83535343408584594727 ;  /* 0x3f55d9b905067423 */ /* 0x000fc80000000006 */
[----:B------:R-:W-:-:S05]  /*02b0*/  FMUL R6, R6, R7 ;  /* 0x0000000706067220 */ /* 0x000fca0000400000 */
[----:B------:R-:W-:-:S04]  /*02c0*/  FSEL R9, R6, +INF , P0 ;  /* 0x7f80000006097808 */ /* 0x000fc80000000000 */
[----:B------:R-:W-:-:S07]  /*02d0*/  LOP3.LUT R9, R9, 0x80000000, R0, 0xb8, !PT ;  /* 0x8000000009097812 */ /* 0x000fce00078eb800 */
.L_x_35:
[----:B------:R-:W-:Y:S05]  /*02e0*/  BSYNC.RECONVERGENT B0 ;  /* 0x0000000000007941 */ /* 0x000fea0003800200 */
.L_x_34:
[----:B------:R-:W-:Y:S01]  /*02f0*/  STG.E desc[UR4][R2.64], R9 ;  /* 0x0000000902007986 */ /* 0x000fe2000c101904 */
[----:B------:R-:W-:Y:S05]  /*0300*/  EXIT ;  /* 0x000000000000794d */ /* 0x000fea0003800000 */
.L_x_36:
        /* <DEDUP_REMOVED lines=15> */
.L_x_192:


//--------------------- .text.vector_erf          --------------------------
	.section	.text.vector_erf,"ax",@progbits
	.align	128
        .global         vector_erf
        .type           vector_erf,@function
        .size           vector_erf,(.L_x_193 - vector_erf)
        .other          vector_erf,@"STO_CUDA_ENTRY STV_DEFAULT"
vector_erf:
.text.vector_erf:
        /* <DEDUP_REMOVED lines=14> */
[----:B------:R-:W-:Y:S01]  /*00e0*/  HFMA2 R4, -RZ, RZ, 0.61474609375, 16.90625 ;  /* 0x38eb4c3aff047431 */ /* 0x000fe200000001ff */
[----:B------:R-:W-:Y:S01]  /*00f0*/  MOV R6, 0x3aae005b ;  /* 0x3aae005b00067802 */ /* 0x000fe20000000f00 */
[----:B------:R-:W-:Y:S02]  /*0100*/  IMAD.MOV.U32 R7, RZ, RZ, 0x3c09919f ;  /* 0x3c09919fff077424 */ /* 0x000fe400078e00ff */
[----:B------:R-:W-:Y:S02]  /*0110*/  HFMA2 R8, -RZ, RZ, 1.28515625, -179.25 ;  /* 0x3d24d99aff087431 */ /* 0x000fe400000001ff */
[C---:B--2---:R-:W-:Y:S01]  /*0120*/  FMUL R5, R2.reuse, R2 ;  /* 0x0000000202057220 */ /* 0x044fe20000400000 */
[----:B------:R-:W-:-:S04]  /*0130*/  FSETP.GE.AND P0, PT, |R2|, 1.0029599666595458984, PT ;  /* 0x3f8060fe0200780b */ /* 0x000fc80003f06200 */
[----:B------:R-:W-:Y:S02]  /*0140*/  FSEL R5, |R2|, R5, P0 ;  /* 0x0000000502057208 */ /* 0x000fe40000000200 */
[----:B------:R-:W-:Y:S02]  /*0150*/  FSEL R4, R4, 8.4834944573231041431e-05, P0 ;  /* 0x38b1e96a04047808 */ /* 0x000fe40000000000 */
[----:B------:R-:W-:Y:S02]  /*0160*/  FSEL R6, -R6, -0.00082130916416645050049, P0 ;  /* 0xba574d2006067808 */ /* 0x000fe40000000100 */
[----:B------:R-:W-:Y:S02]  /*0170*/  FSEL R7, R7, 0.0052134888246655464172, P0 ;  /* 0x3baad5ea07077808 */ /* 0x000fe40000000000 */
[----:B------:R-:W-:Y:S01]  /*0180*/  FSEL R3, -R8, -0.026868773624300956726, P0 ;  /* 0xbcdc1be708037808 */ /* 0x000fe20000000100 */
[----:B------:R-:W-:Y:S01]  /*0190*/  FFMA R4, R5, R4, R6 ;  /* 0x0000000405047223 */ /* 0x000fe20000000006 */
[----:B------:R-:W-:Y:S01]  /*01a0*/  IMAD.MOV.U32 R6, RZ, RZ, 0x3e235519 ;  /* 0x3e235519ff067424 */ /* 0x000fe200078e00ff */
[----:B------:R-:W-:-:S02]  /*01b0*/  MOV R8, 0x3f69b4f9 ;  /* 0x3f69b4f900087802 */ /* 0x000fc40000000f00 */
[C---:B------:R-:W-:Y:S02]  /*01c0*/  FFMA R4, R5.reuse, R4, R7 ;  /* 0x0000000405047223 */ /* 0x040fe40000000007 */
[----:B------:R-:W-:Y:S01]  /*01d0*/  FSEL R7, R6, 0.11284004896879196167, P0 ;  /* 0x3de718af06077808 */ /* 0x000fe20000000000 */
[----:B------:R-:W-:Y:S02]  /*01e0*/  HFMA2 R6, -RZ, RZ, 1.7822265625, 0.000185489654541015625 ;  /* 0x3f210a14ff067431 */ /* 0x000fe400000001ff */
[C---:B------:R-:W-:Y:S01]  /*01f0*/  FFMA R4, R5.reuse, R4, R3 ;  /* 0x0000000405047223 */ /* 0x040fe20000000003 */
[----:B------:R-:W-:Y:S02]  /*0200*/  FSEL R3, R8, -0.37612664699554443359, P0 ;  /* 0xbec093ac08037808 */ /* 0x000fe40000000000 */
[----:B------:R-:W0:Y:S01]  /*0210*/  LDC.64 R8, c[0x0][0x3a0] ;  /* 0x0000e800ff087b82 */ /* 0x000e220000000a00 */
[----:B------:R-:W-:-:S04]  /*0220*/  FFMA R4, R5, R4, R7 ;  /* 0x0000000405047223 */ /* 0x000fc80000000007 */
[C---:B------:R-:W-:Y:S01]  /*0230*/  FFMA R4, R5.reuse, R4, R3 ;  /* 0x0000000405047223 */ /* 0x040fe20000000003 */
[----:B------:R-:W-:Y:S02]  /*0240*/  FSEL R7, R6, 0.12837915122509002686, P0 ;  /* 0x3e0375d306077808 */ /* 0x000fe40000000000 */
[----:B------:R-:W-:-:S03]  /*0250*/  FSEL R3, -R5, R2, P0 ;  /* 0x0000000205037208 */ /* 0x000fc60000000100 */
[----:B------:R-:W-:-:S04]  /*0260*/  FFMA R4, R5, R4, R7 ;  /* 0x0000000405047223 */ /* 0x000fc80000000007 */
[----:B------:R-:W-:Y:S02]  /*0270*/  FFMA R3, R4, R3, R3 ;  /* 0x0000000304037223 */ /* 0x000fe40000000003 */
[----:B------:R-:W1:Y:S02]  /*0280*/  LDC.64 R4, c[0x0][0x398] ;  /* 0x0000e600ff047b82 */ /* 0x000e640000000a00 */
[----:B------:R-:W2:Y:S01]  /*0290*/  @P0 MUFU.EX2 R6, R3 ;  /* 0x0000000300060308 */ /* 0x000ea20000000800 */
[----:B0-----:R-:W-:Y:S02]  /*02a0*/  IMAD R9, R0, R9, R8 ;  /* 0x0000000900097224 */ /* 0x001fe400078e0208 */
[----:B--2---:R-:W-:Y:S02]  /*02b0*/  @P0 FADD R7, -R6, 1 ;  /* 0x3f80000006070421 */ /* 0x004fe40000000100 */
[----:B-1----:R-:W-:-:S03]  /*02c0*/  IMAD.WIDE R4, R9, 0x4, R4 ;  /* 0x0000000409047825 */ /* 0x002fc600078e0204 */
[----:B------:R-:W-:-:S05]  /*02d0*/  @P0 LOP3.LUT R3, R7, 0x80000000, R2, 0xb8, !PT ;  /* 0x8000000007030812 */ /* 0x000fca00078eb802 */
[----:B------:R-:W-:Y:S01]  /*02e0*/  STG.E desc[UR4][R4.64], R3 ;  /* 0x0000000304007986 */ /* 0x000fe2000c101904 */
[----:B------:R-:W-:Y:S05]  /*02f0*/  EXIT ;  /* 0x000000000000794d */ /* 0x000fea0003800000 */
.L_x_37:
        /* <DEDUP_REMOVED lines=16> */
.L_x_193:


//--------------------- .text.vector_atanh        --------------------------
	.section	.text.vector_atanh,"ax",@progbits
	.align	128
        .global         vector_atanh
        .type           vector_atanh,@function
        .size           vector_atanh,(.L_x_194 - vector_atanh)
        .other          vector_atanh,@"STO_CUDA_ENTRY STV_DEFAULT"
vector_atanh:
.text.vector_atanh:
        /* <DEDUP_REMOVED lines=14> */
[----:B------:R-:W-:Y:S02]  /*00e0*/  HFMA2 R10, -RZ, RZ, 1.625, 0 ;  /* 0x3e800000ff0a7431 */ /* 0x000fe400000001ff */
[C---:B--2---:R-:W-:Y:S01]  /*00f0*/  FADD R6, -|R2|.reuse, 1 ;  /* 0x3f80000002067421 */ /* 0x044fe20000000300 */
[----:B------:R-:W-:-:S05]  /*0100*/  FSETP.GT.AND P0, PT, |R2|, 8.50705917302346158658e+37, PT ;  /* 0x7e8000000200780b */ /* 0x000fca0003f04200 */
[----:B------:R-:W0:Y:S02]  /*0110*/  MUFU.RCP R6, R6 ;  /* 0x0000000600067308 */ /* 0x000e240000001000 */
[----:B0-----:R-:W-:Y:S01]  /*0120*/  FADD R3, R6, R6 ;  /* 0x0000000606037221 */ /* 0x001fe20000000000 */
[----:B------:R-:W-:-:S03]  /*0130*/  MOV R6, 0x3d39bf78 ;  /* 0x3d39bf7800067802 */ /* 0x000fc60000000f00 */
[----:B------:R-:W-:-:S05]  /*0140*/  FMUL R3, |R2|, R3 ;  /* 0x0000000302037220 */ /* 0x000fca0000400200 */
[----:B------:R-:W-:-:S04]  /*0150*/  FSEL R3, R3, -2, !P0 ;  /* 0xc000000003037808 */ /* 0x000fc80004000000 */
[C---:B------:R-:W-:Y:S01]  /*0160*/  ISETP.GE.U32.AND P0, PT, R3.reuse, 0x7f800000, PT ;  /* 0x7f8000000300780c */ /* 0x040fe20003f06070 */
[----:B------:R-:W-:-:S03]  /*0170*/  FADD.RZ R7, R3, 1 ;  /* 0x3f80000003077421 */ /* 0x000fc6000000c000 */
[----:B------:R-:W-:Y:S02]  /*0180*/  ISETP.GT.AND P1, PT, R3, -0x40800000, P0 ;  /* 0xbf8000000300780c */ /* 0x000fe40000724270 */
[----:B------:R-:W-:-:S04]  /*0190*/  IADD3 R7, PT, PT, R7, -0x3f400000, RZ ;  /* 0xc0c0000007077810 */ /* 0x000fc80007ffe0ff */
[----:B------:R-:W-:-:S04]  /*01a0*/  LOP3.LUT R8, R7, 0xff800000, RZ, 0xc0, !PT ;  /* 0xff80000007087812 */ /* 0x000fc800078ec0ff */
[----:B------:R-:W-:Y:S02]  /*01b0*/  IADD3 R5, PT, PT, -R8, 0x40800000, RZ ;  /* 0x4080000008057810 */ /* 0x000fe40007ffe1ff */
[-C--:B------:R-:W-:Y:S02]  /*01c0*/  IADD3 R4, PT, PT, R3, -R8.reuse, RZ ;  /* 0x8000000803047210 */ /* 0x080fe40007ffe0ff */
[----:B------:R-:W-:Y:S01]  /*01d0*/  I2FP.F32.S32 R8, R8 ;  /* 0x0000000800087245 */ /* 0x000fe20000201400 */
[----:B------:R-:W-:-:S04]  /*01e0*/  FFMA R5, R5, R10, -1 ;  /* 0xbf80000005057423 */ /* 0x000fc8000000000a */
[----:B------:R-:W-:Y:S01]  /*01f0*/  FADD R9, R4, R5 ;  /* 0x0000000504097221 */ /* 0x000fe20000000000 */
[----:B------:R-:W-:-:S03]  /*0200*/  FMUL R8, R8, 1.1920928955078125e-07 ;  /* 0x3400000008087820 */ /* 0x000fc60000400000 */
[----:B------:R-:W-:-:S04]  /*0210*/  FFMA R4, R9, -R6, 0.10546888411045074463 ;  /* 0x3dd8001209047423 */ /* 0x000fc80000000806 */
[----:B------:R-:W-:-:S04]  /*0220*/  FFMA R4, R9, R4, -0.13229703903198242188 ;  /* 0xbe0778e009047423 */ /* 0x000fc80000000004 */
[----:B------:R-:W-:-:S04]  /*0230*/  FFMA R4, R9, R4, 0.14491446316242218018 ;  /* 0x3e14647509047423 */ /* 0x000fc80000000004 */
[----:B------:R-:W-:-:S04]  /*0240*/  FFMA R4, R9, R4, -0.16641564667224884033 ;  /* 0xbe2a68dd09047423 */ /* 0x000fc80000000004 */
[----:B------:R-:W-:-:S04]  /*0250*/  FFMA R4, R9, R4, 0.19988867640495300293 ;  /* 0x3e4caf9e09047423 */ /* 0x000fc80000000004 */
[----:B------:R-:W-:-:S04]  /*0260*/  FFMA R4, R9, R4, -0.25000196695327758789 ;  /* 0xbe80004209047423 */ /* 0x000fc80000000004 */
[C---:B------:R-:W-:Y:S02]  /*0270*/  FFMA R6, R9.reuse, R4, 0.33333510160446166992 ;  /* 0x3eaaaae609067423 */ /* 0x040fe40000000004 */
[----:B------:R-:W0:Y:S02]  /*0280*/  LDC.64 R4, c[0x0][0x3a0] ;  /* 0x0000e800ff047b82 */ /* 0x000e240000000a00 */
[----:B------:R-:W-:-:S04]  /*0290*/  FFMA R10, R9, R6, -0.5 ;  /* 0xbf000000090a7423 */ /* 0x000fc80000000006 */
[C---:B------:R-:W-:Y:S02]  /*02a0*/  FMUL R10, R9.reuse, R10 ;  /* 0x0000000a090a7220 */ /* 0x040fe40000400000 */
[----:B------:R-:W1:Y:S02]  /*02b0*/  LDC.64 R6, c[0x0][0x398] ;  /* 0x0000e600ff067b82 */ /* 0x000e640000000a00 */
[----:B------:R-:W-:Y:S01]  /*02c0*/  FFMA R9, R9, R10, R9 ;  /* 0x0000000a09097223 */ /* 0x000fe20000000009 */
[----:B------:R-:W-:-:S03]  /*02d0*/  @P0 MOV R10, 0x7f800000 ;  /* 0x7f800000000a0802 */ /* 0x000fc60000000f00 */
[----:B------:R-:W-:Y:S01]  /*02e0*/  FFMA R8, R8, 0.69314718246459960938, R9 ;  /* 0x3f31721808087823 */ /* 0x000fe20000000009 */
[----:B------:R-:W-:Y:S02]  /*02f0*/  HFMA2 R9, -RZ, RZ, 1.75, 0 ;  /* 0x3f000000ff097431 */ /* 0x000fe400000001ff */
[C---:B------:R-:W-:Y:S01]  /*0300*/  @P1 FFMA R8, R3.reuse, R10, +INF ;  /* 0x7f80000003081423 */ /* 0x040fe2000000000a */
[----:B------:R-:W-:-:S04]  /*0310*/  @P0 FSETP.NEU.AND P1, PT, R3, RZ, PT ;  /* 0x000000ff0300020b */ /* 0x000fc80003f2d000 */
[----:B------:R-:W-:Y:S01]  /*0320*/  @P0 FSEL R8, R8, -RZ, P1 ;  /* 0x800000ff08080208 */ /* 0x000fe20000800000 */
[----:B0-----:R-:W-:Y:S01]  /*0330*/  IMAD R5, R0, R5, R4 ;  /* 0x0000000500057224 */ /* 0x001fe200078e0204 */
[----:B------:R-:W-:-:S05]  /*0340*/  LOP3.LUT R3, R9, 0x80000000, R2, 0xb8, !PT ;  /* 0x8000000009037812 */ /* 0x000fca00078eb802 */
[----:B------:R-:W-:Y:S01]  /*0350*/  FMUL R3, R3, R8 ;  /* 0x0000000803037220 */ /* 0x000fe20000400000 */
[----:B-1----:R-:W-:-:S05]  /*0360*/  IMAD.WIDE R6, R5, 0x4, R6 ;  /* 0x0000000405067825 */ /* 0x002fca00078e0206 */
[----:B------:R-:W-:Y:S01]  /*0370*/  STG.E desc[UR4][R6.64], R3 ;  /* 0x0000000306007986 */ /* 0x000fe2000c101904 */
[----:B------:R-:W-:Y:S05]  /*0380*/  EXIT ;  /* 0x000000000000794d */ /* 0x000fea0003800000 */
.L_x_38:
        /* <DEDUP_REMOVED lines=15> */
.L_x_194:


//--------------------- .text.vector_acosh        --------------------------
	.section	.text.vector_acosh,"ax",@progbits
	.align	128
        .global         vector_acosh
        .type           vector_acosh,@function
        .size           vector_acosh,(.L_x_195 - vector_acosh)
        .other          vector_acosh,@"STO_CUDA_ENTRY STV_DEFAULT"
vector_acosh:
.text.vector_acosh:
        /* <DEDUP_REMOVED lines=13> */
[----:B--2---:R-:W-:-:S06]  /*00d0*/  IMAD.WIDE R2, R5, 0x4, R2 ;  /* 0x0000000405027825 */ /* 0x004fcc00078e0202 */
[----:B-1----:R-:W2:Y:S02]  /*00e0*/  LDG.E R2, desc[UR4][R2.64] ;  /* 0x0000000402027981 */ /* 0x002ea4000c1e1900 */
[----:B--2---:R-:W-:-:S04]  /*00f0*/  FFMA R5, R2, R2, -1 ;  /* 0xbf80000002057423 */ /* 0x004fc80000000002 */
[----:B------:R-:W0:Y:S01]  /*0100*/  MUFU.RSQ R4, R5 ;  /* 0x0000000500047308 */ /* 0x000e220000001400 */
[C---:B------:R-:W-:Y:S01]  /*0110*/  FSETP.NEU.AND P1, PT, R5.reuse, RZ, PT ;  /* 0x000000ff0500720b */ /* 0x040fe20003f2d000 */
[----:B0-----:R-:W-:Y:S01]  /*0120*/  FMUL R6, R5, R4 ;  /* 0x0000000405067220 */ /* 0x001fe20000400000 */
[----:B------:R-:W-:Y:S01]  /*0130*/  FMUL R7, R4, 0.5 ;  /* 0x3f00000004077820 */ /* 0x000fe20000400000 */
[----:B------:R-:W-:Y:S02]  /*0140*/  FADD R4, R2, -1 ;  /* 0xbf80000002047421 */ /* 0x000fe40000000000 */
[----:B------:R-:W-:Y:S01]  /*0150*/  FFMA R8, -R6, R6, R5 ;  /* 0x0000000606087223 */ /* 0x000fe20000000105 */
[----:B------:R-:W-:Y:S02]  /*0160*/  HFMA2 R5, -RZ, RZ, 1.625, 0 ;  /* 0x3e800000ff057431 */ /* 0x000fe400000001ff */
[----:B------:R-:W-:Y:S01]  /*0170*/  ISETP.GT.U32.AND P0, PT, R4, 0x4b000000, PT ;  /* 0x4b0000000400780c */ /* 0x000fe20003f04070 */
[----:B------:R-:W-:-:S05]  /*0180*/  FFMA R7, R7, R8, R6 ;  /* 0x0000000807077223 */ /* 0x000fca0000000006 */
[----:B------:R-:W-:-:S04]  /*0190*/  FSEL R7, R7, RZ, P1 ;  /* 0x000000ff07077208 */ /* 0x000fc80000800000 */
[----:B------:R-:W-:-:S05]  /*01a0*/  FSEL R7, R7, -1.0000001192092895508, !P0 ;  /* 0xbf80000107077808 */ /* 0x000fca0004000000 */
[----:B------:R-:W-:-:S04]  /*01b0*/  FADD R7, R4, R7 ;  /* 0x0000000704077221 */ /* 0x000fc80000000000 */
[C---:B------:R-:W-:Y:S01]  /*01c0*/  FADD.RZ R2, R7.reuse, 1 ;  /* 0x3f80000007027421 */ /* 0x040fe2000000c000 */
[----:B------:R-:W-:-:S04]  /*01d0*/  ISETP.GE.U32.AND P1, PT, R7, 0x7f800000, PT ;  /* 0x7f8000000700780c */ /* 0x000fc80003f26070 */
[----:B------:R-:W-:Y:S02]  /*01e0*/  IADD3 R2, PT, PT, R2, -0x3f400000, RZ ;  /* 0xc0c0000002027810 */ /* 0x000fe40007ffe0ff */
[----:B------:R-:W-:Y:S02]  /*01f0*/  ISETP.GT.AND P2, PT, R7, -0x40800000, P1 ;  /* 0xbf8000000700780c */ /* 0x000fe40000f44270 */
[----:B------:R-:W-:-:S04]  /*0200*/  LOP3.LUT R2, R2, 0xff800000, RZ, 0xc0, !PT ;  /* 0xff80000002027812 */ /* 0x000fc800078ec0ff */
[----:B------:R-:W-:Y:S02]  /*0210*/  IADD3 R4, PT, PT, -R2, 0x40800000, RZ ;  /* 0x4080000002047810 */ /* 0x000fe40007ffe1ff */
[----:B------:R-:W-:Y:S02]  /*0220*/  IADD3 R3, PT, PT, R7, -R2, RZ ;  /* 0x8000000207037210 */ /* 0x000fe40007ffe0ff */
[----:B------:R-:W-:Y:S01]  /*0230*/  @P1 MOV R6, 0x7f800000 ;  /* 0x7f80000000061802 */ /* 0x000fe20000000f00 */
[----:B------:R-:W-:Y:S01]  /*0240*/  FFMA R4, R4, R5, -1 ;  /* 0xbf80000004047423 */ /* 0x000fe20000000005 */
[----:B------:R-:W-:-:S03]  /*0250*/  MOV R5, 0x3d39bf78 ;  /* 0x3d39bf7800057802 */ /* 0x000fc60000000f00 */
[----:B------:R-:W-:-:S04]  /*0260*/  FADD R4, R3, R4 ;  /* 0x0000000403047221 */ /* 0x000fc80000000000 */
[----:B------:R-:W-:Y:S01]  /*0270*/  FFMA R3, R4, -R5, 0.10546888411045074463 ;  /* 0x3dd8001204037423 */ /* 0x000fe20000000805 */
[----:B------:R-:W-:-:S03]  /*0280*/  I2FP.F32.S32 R5, R2 ;  /* 0x0000000200057245 */ /* 0x000fc60000201400 */
[C---:B------:R-:W-:Y:S02]  /*0290*/  FFMA R3, R4.reuse, R3, -0.13229703903198242188 ;  /* 0xbe0778e004037423 */ /* 0x040fe40000000003 */
[----:B------:R-:W-:Y:S02]  /*02a0*/  FMUL R5, R5, 1.1920928955078125e-07 ;  /* 0x3400000005057820 */ /* 0x000fe40000400000 */
[----:B------:R-:W-:-:S04]  /*02b0*/  FFMA R3, R4, R3, 0.14491446316242218018 ;  /* 0x3e14647504037423 */ /* 0x000fc80000000003 */
[----:B------:R-:W-:-:S04]  /*02c0*/  FFMA R3, R4, R3, -0.16641564667224884033 ;  /* 0xbe2a68dd04037423 */ /* 0x000fc80000000003 */
[----:B------:R-:W-:-:S04]  /*02d0*/  FFMA R3, R4, R3, 0.19988867640495300293 ;  /* 0x3e4caf9e04037423 */ /* 0x000fc80000000003 */
[----:B------:R-:W-:-:S04]  /*02e0*/  FFMA R3, R4, R3, -0.25000196695327758789 ;  /* 0xbe80004204037423 */ /* 0x000fc80000000003 */
[----:B------:R-:W-:-:S04]  /*02f0*/  FFMA R3, R4, R3, 0.33333510160446166992 ;  /* 0x3eaaaae604037423 */ /* 0x000fc80000000003 */
[----:B------:R-:W-:-:S04]  /*0300*/  FFMA R3, R4, R3, -0.5 ;  /* 0xbf00000004037423 */ /* 0x000fc80000000003 */
[C---:B------:R-:W-:Y:S02]  /*0310*/  FMUL R9, R4.reuse, R3 ;  /* 0x0000000304097220 */ /* 0x040fe40000400000 */
[----:B------:R-:W0:Y:S02]  /*0320*/  LDC.64 R2, c[0x0][0x398] ;  /* 0x0000e600ff027b82 */ /* 0x000e240000000a00 */
[----:B------:R-:W-:-:S04]  /*0330*/  FFMA R4, R4, R9, R4 ;  /* 0x0000000904047223 */ /* 0x000fc80000000004 */
[----:B------:R-:W-:Y:S01]  /*0340*/  FFMA R4, R5, 0.69314718246459960938, R4 ;  /* 0x3f31721805047823 */ /* 0x000fe20000000004 */
[C---:B------:R-:W-:Y:S01]  /*0350*/  @P2 FFMA R4, R7.reuse, R6, +INF ;  /* 0x7f80000007042423 */ /* 0x040fe20000000006 */
[----:B------:R-:W-:Y:S01]  /*0360*/  @P1 FSETP.NEU.AND P2, PT, R7, RZ, PT ;  /* 0x000000ff0700120b */ /* 0x000fe20003f4d000 */
[----:B---3--:R-:W-:-:S03]  /*0370*/  IMAD R5, R0, R11, R10 ;  /* 0x0000000b00057224 */ /* 0x008fc600078e020a */
[----:B------:R-:W-:-:S05]  /*0380*/  @P1 FSEL R4, R4, -RZ, P2 ;  /* 0x800000ff04041208 */ /* 0x000fca0001000000 */
[----:B------:R-:W-:Y:S01]  /*0390*/  @P0 FADD R4, R4, 0.69314718246459960938 ;  /* 0x3f31721804040421 */ /* 0x000fe20000000000 */
[----:B0-----:R-:W-:-:S05]  /*03a0*/  IMAD.WIDE R2, R5, 0x4, R2 ;  /* 0x0000000405027825 */ /* 0x001fca00078e0202 */
[----:B------:R-:W-:Y:S01]  /*03b0*/  STG.E desc[UR4][R2.64], R4 ;  /* 0x0000000402007986 */ /* 0x000fe2000c101904 */
[----:B------:R-:W-:Y:S05]  /*03c0*/  EXIT ;  /* 0x000000000000794d */ /* 0x000fea0003800000 */
.L_x_39:
        /* <DEDUP_REMOVED lines=11> */
.L_x_195:


//--------------------- .text.vector_asinh        --------------------------
	.section	.text.vector_asinh,"ax",@progbits
	.align	128
        .global         vector_asinh
        .type           vector_asinh,@function
        .size           vector_asinh,(.L_x_196 - vector_asinh)
        .other          vector_asinh,@"STO_CUDA_ENTRY STV_DEFAULT"
vector_asinh:
.text.vector_asinh:
        /* <DEDUP_REMOVED lines=15> */
[C---:B--2---:R-:W-:Y:S01]  /*00f0*/  FFMA R6, R2.reuse, R2, 1 ;  /* 0x3f80000002067423 */ /* 0x044fe20000000002 */
[----:B------:R-:W-:-:S03]  /*0100*/  FSETP.GT.AND P0, PT, |R2|, 8388608, PT ;  /* 0x4b0000000200780b */ /* 0x000fc60003f04200 */
[----:B------:R-:W0:Y:S02]  /*0110*/  MUFU.RSQ R3, R6 ;  /* 0x0000000600037308 */ /* 0x000e240000001400 */
[----:B0-----:R-:W-:-:S06]  /*0120*/  FFMA R7, R6, R3, 1 ;  /* 0x3f80000006077423 */ /* 0x001fcc0000000003 */
[----:B------:R-:W0:Y:S02]  /*0130*/  MUFU.RCP R7, R7 ;  /* 0x0000000700077308 */ /* 0x000e240000001000 */
[----:B0-----:R-:W-:Y:S01]  /*0140*/  FMUL R3, |R2|, R7 ;  /* 0x0000000702037220 */ /* 0x001fe20000400200 */
[----:B------:R-:W-:-:S03]  /*0150*/  MOV R7, 0x3d39bf78 ;  /* 0x3d39bf7800077802 */ /* 0x000fc60000000f00 */
[----:B------:R-:W-:-:S05]  /*0160*/  FFMA R3, |R2|, R3, |R2| ;  /* 0x0000000302037223 */ /* 0x000fca0000000602 */
[----:B------:R-:W-:-:S04]  /*0170*/  FSEL R3, |R2|, R3, P0 ;  /* 0x0000000302037208 */ /* 0x000fc80000000200 */
[C---:B------:R-:W-:Y:S01]  /*0180*/  ISETP.GE.U32.AND P1, PT, R3.reuse, 0x7f800000, PT ;  /* 0x7f8000000300780c */ /* 0x040fe20003f26070 */
[----:B------:R-:W-:-:S03]  /*0190*/  FADD.RZ R8, R3, 1 ;  /* 0x3f80000003087421 */ /* 0x000fc6000000c000 */
[----:B------:R-:W-:Y:S02]  /*01a0*/  ISETP.GT.AND P2, PT, R3, -0x40800000, P1 ;  /* 0xbf8000000300780c */ /* 0x000fe40000f44270 */
[----:B------:R-:W-:-:S04]  /*01b0*/  IADD3 R8, PT, PT, R8, -0x3f400000, RZ ;  /* 0xc0c0000008087810 */ /* 0x000fc80007ffe0ff */
[----:B------:R-:W-:-:S03]  /*01c0*/  LOP3.LUT R8, R8, 0xff800000, RZ, 0xc0, !PT ;  /* 0xff80000008087812 */ /* 0x000fc600078ec0ff */
[----:B------:R-:W-:Y:S02]  /*01d0*/  @P1 MOV R6, 0x7f800000 ;  /* 0x7f80000000061802 */ /* 0x000fe40000000f00 */
[----:B------:R-:W-:Y:S02]  /*01e0*/  IADD3 R5, PT, PT, -R8, 0x40800000, RZ ;  /* 0x4080000008057810 */ /* 0x000fe40007ffe1ff */
[-C--:B------:R-:W-:Y:S02]  /*01f0*/  IADD3 R4, PT, PT, R3, -R8.reuse, RZ ;  /* 0x8000000803047210 */ /* 0x080fe40007ffe0ff */
[----:B------:R-:W-:Y:S01]  /*0200*/  I2FP.F32.S32 R8, R8 ;  /* 0x0000000800087245 */ /* 0x000fe20000201400 */
[----:B------:R-:W-:Y:S02]  /*0210*/  FFMA R5, R5, R10, -1 ;  /* 0xbf80000005057423 */ /* 0x000fe4000000000a */
[----:B------:R-:W0:Y:S02]  /*0220*/  LDC.64 R10, c[0x0][0x3a0] ;  /* 0x0000e800ff0a7b82 */ /* 0x000e240000000a00 */
        /* <DEDUP_REMOVED lines=8> */
[----:B------:R-:W-:-:S04]  /*02b0*/  FFMA R5, R4, R5, 0.33333510160446166992 ;  /* 0x3eaaaae604057423 */ /* 0x000fc80000000005 */
[----:B------:R-:W-:-:S04]  /*02c0*/  FFMA R5, R4, R5, -0.5 ;  /* 0xbf00000004057423 */ /* 0x000fc80000000005 */
[----:B------:R-:W-:-:S04]  /*02d0*/  FMUL R5, R4, R5 ;  /* 0x0000000504057220 */ /* 0x000fc80000400000 */
[----:B------:R-:W-:-:S04]  /*02e0*/  FFMA R5, R4, R5, R4 ;  /* 0x0000000504057223 */ /* 0x000fc80000000004 */
[----:B------:R-:W-:Y:S01]  /*02f0*/  FFMA R8, R8, 0.69314718246459960938, R5 ;  /* 0x3f31721808087823 */ /* 0x000fe20000000005 */
[C---:B------:R-:W-:Y:S01]  /*0300*/  @P2 FFMA R8, R3.reuse, R6, +INF ;  /* 0x7f80000003082423 */ /* 0x040fe20000000006 */
[----:B------:R-:W1:Y:S01]  /*0310*/  LDC.64 R4, c[0x0][0x398] ;  /* 0x0000e600ff047b82 */ /* 0x000e620000000a00 */
[----:B------:R-:W-:Y:S01]  /*0320*/  @P1 FSETP.NEU.AND P2, PT, R3, RZ, PT ;  /* 0x000000ff0300120b */ /* 0x000fe20003f4d000 */
[----:B0-----:R-:W-:-:S03]  /*0330*/  IMAD R3, R0, R11, R10 ;  /* 0x0000000b00037224 */ /* 0x001fc600078e020a */
[----:B------:R-:W-:-:S05]  /*0340*/  @P1 FSEL R8, R8, -RZ, P2 ;  /* 0x800000ff08081208 */ /* 0x000fca0001000000 */
[----:B------:R-:W-:Y:S01]  /*0350*/  @P0 FADD R8, R8, 0.69314718246459960938 ;  /* 0x3f31721808080421 */ /* 0x000fe20000000000 */
[----:B------:R-:W-:-:S04]  /*0360*/  FSETP.NAN.AND P0, PT, |R2|, |R2|, PT ;  /* 0x400000020200720b */ /* 0x000fc80003f08200 */
[----:B------:R-:W-:Y:S01]  /*0370*/  LOP3.LUT R0, R8, 0x80000000, R2, 0xb8, !PT ;  /* 0x8000000008007812 */ /* 0x000fe200078eb802 */
[----:B-1----:R-:W-:-:S03]  /*0380*/  IMAD.WIDE R2, R3, 0x4, R4 ;  /* 0x0000000403027825 */ /* 0x002fc600078e0204 */
[----:B------:R-:W-:-:S05]  /*0390*/  FSEL R5, R0, R8, !P0 ;  /* 0x0000000800057208 */ /* 0x000fca0004000000 */
[----:B------:R-:W-:Y:S01]  /*03a0*/  STG.E desc[UR4][R2.64], R5 ;  /* 0x0000000502007986 */ /* 0x000fe2000c101904 */
[----:B------:R-:W-:Y:S05]  /*03b0*/  EXIT ;  /* 0x000000000000794d */ /* 0x000fea0003800000 */
.L_x_40:
        /* <DEDUP_REMOVED lines=12> */
.L_x_196:


//--------------------- .text.vector_tanh         --------------------------
	.section	.text.vector_tanh,"ax",@progbits
	.align	128
        .global         vector_tanh
        .type           vector_tanh,@function
        .size           vector_tanh,(.L_x_197 - vector_tanh)
        .other          vector_tanh,@"STO_CUDA_ENTRY STV_DEFAULT"
vector_tanh:
.text.vector_tanh:
        /* <DEDUP_REMOVED lines=16> */
[----:B------:R-:W-:Y:S01]  /*0100*/  MOV R8, 0x3c80f082 ;  /* 0x3c80f08200087802 */ /* 0x000fe20000000f00 */
[----:B------:R-:W-:Y:S02]  /*0110*/  HFMA2 R10, -RZ, RZ, 1.875, 0 ;  /* 0x3f800000ff0a7431 */ /* 0x000fe400000001ff */
[C---:B--2---:R-:W-:Y:S01]  /*0120*/  FMUL R0, |R4|.reuse, 2.8853900432586669922 ;  /* 0x4038aa3b04007820 */ /* 0x044fe20000400200 */
[C---:B------:R-:W-:Y:S01]  /*0130*/  FMUL R9, R4.reuse, R4 ;  /* 0x0000000404097220 */ /* 0x040fe20000400000 */
[C---:B------:R-:W-:Y:S02]  /*0140*/  FSETP.GE.AND P1, PT, |R4|.reuse, 0.60000002384185791016, PT ;  /* 0x3f19999a0400780b */ /* 0x040fe40003f26200 */
[----:B------:R-:W-:Y:S01]  /*0150*/  FSETP.GE.AND P0, PT, |R4|, 9.010913848876953125, PT ;  /* 0x41102cb40400780b */ /* 0x000fe20003f06200 */
[C---:B------:R-:W-:Y:S01]  /*0160*/  FFMA R8, R9.reuse, R8, -0.052303962409496307373 ;  /* 0xbd563cae09087423 */ /* 0x040fe20000000008 */
[----:B------:R-:W1:Y:S02]  /*0170*/  MUFU.EX2 R0, R0 ;  /* 0x0000000000007308 */ /* 0x000e640000000800 */
[----:B-1----:R-:W-:Y:S01]  /*0180*/  FADD R7, R0, 1 ;  /* 0x3f80000000077421 */ /* 0x002fe20000000000 */
[----:B------:R-:W-:-:S04]  /*0190*/  FFMA R0, R9, R8, 0.1331529766321182251 ;  /* 0x3e08594109007423 */ /* 0x000fc80000000008 */
[C---:B------:R-:W-:Y:S01]  /*01a0*/  FFMA R0, R9.reuse, R0, -0.33332768082618713379 ;  /* 0xbeaaa9ed09007423 */ /* 0x040fe20000000000 */
[----:B------:R-:W1:Y:S03]  /*01b0*/  MUFU.RCP R7, R7 ;  /* 0x0000000700077308 */ /* 0x000e660000001000 */
[----:B------:R-:W-:Y:S01]  /*01c0*/  FFMA R9, R9, R0, RZ ;  /* 0x0000000009097223 */ /* 0x000fe200000000ff */
[----:B-1----:R-:W-:Y:S01]  /*01d0*/  FFMA R5, R7, -2, R10 ;  /* 0xc000000007057823 */ /* 0x002fe2000000000a */
[----:B---3--:R-:W-:-:S04]  /*01e0*/  IMAD R7, R6, R13, R12 ;  /* 0x0000000d06077224 */ /* 0x008fc800078e020c */
[----:B------:R-:W-:Y:S01]  /*01f0*/  FSEL R5, R5, 1, !P0 ;  /* 0x3f80000005057808 */ /* 0x000fe20004000000 */
[----:B0-----:R-:W-:-:S03]  /*0200*/  IMAD.WIDE R2, R7, 0x4, R2 ;  /* 0x0000000407027825 */ /* 0x001fc600078e0202 */
[--C-:B------:R-:W-:Y:S01]  /*0210*/  LOP3.LUT R5, R5, 0x80000000, R4.reuse, 0xb8, !PT ;  /* 0x8000000005057812 */ /* 0x100fe200078eb804 */
[----:B------:R-:W-:-:S05]  /*0220*/  @!P1 FFMA R5, R4, R9, R4 ;  /* 0x0000000904059223 */ /* 0x000fca0000000004 */
[----:B------:R-:W-:Y:S01]  /*0230*/  STG.E desc[UR4][R2.64], R5 ;  /* 0x0000000502007986 */ /* 0x000fe2000c101904 */
[----:B------:R-:W-:Y:S05]  /*0240*/  EXIT ;  /* 0x000000000000794d */ /* 0x000fea0003800000 */
.L_x_41:
        /* <DEDUP_REMOVED lines=11> */
.L_x_197:


//--------------------- .text.vector_cosh         --------------------------
	.section	.text.vector_cosh,"ax",@progbits
	.align	128
        .global         vector_cosh
        .type           vector_cosh,@function
        .size           vector_cosh,(.L_x_198 - vector_cosh)
        .other          vector_cosh,@"STO_CUDA_ENTRY STV_DEFAULT"
vector_cosh:
.text.vector_cosh:
        /* <DEDUP_REMOVED lines=14> */
[----:B-1----:R-:W2:Y:S01]  /*00e0*/  LDG.E R2, desc[UR4][R2.64] ;  /* 0x0000000402027981 */ /* 0x002ea2000c1e1900 */
[----:B------:R-:W-:Y:S02]  /*00f0*/  HFMA2 R5, -RZ, RZ, 3.4921875, 0 ;  /* 0x42fc0000ff057431 */ /* 0x000fe400000001ff */
[----:B---3--:R-:W-:Y:S02]  /*0100*/  IMAD R7, R0, R9, R8 ;  /* 0x0000000900077224 */ /* 0x008fe400078e0208 */
[----:B--2---:R-:W-:-:S06]  /*0110*/  FMUL R4, |R2|, 1.4426950216293334961 ;  /* 0x3fb8aa3b02047820 */ /* 0x004fcc0000400200 */
[----:B------:R-:W0:Y:S02]  /*0120*/  FRND.TRUNC R4, R4 ;  /* 0x0000000400047307 */ /* 0x000e24000020d000 */
[----:B0-----:R-:W-:Y:S02]  /*0130*/  FSETP.GT.AND P0, PT, |R4|, 126, PT ;  /* 0x42fc00000400780b */ /* 0x001fe40003f04200 */
[----:B------:R-:W-:-:S04]  /*0140*/  LOP3.LUT R5, R5, 0x80000000, R4, 0xb8, !PT ;  /* 0x8000000005057812 */ /* 0x000fc800078eb804 */
[----:B------:R-:W-:-:S05]  /*0150*/  FSEL R5, R5, R4, P0 ;  /* 0x0000000405057208 */ /* 0x000fca0000000000 */
[C---:B------:R-:W-:Y:S02]  /*0160*/  FFMA R6, R5.reuse, -0.69314718246459960938, |R2| ;  /* 0xbf31721805067823 */ /* 0x040fe40000000402 */
[----:B------:R-:W0:Y:S02]  /*0170*/  LDC.64 R2, c[0x0][0x398] ;  /* 0x0000e600ff027b82 */ /* 0x000e240000000a00 */
[C---:B------:R-:W-:Y:S01]  /*0180*/  FFMA R6, R5.reuse, 1.9046542121259335545e-09, R6 ;  /* 0x3102e30805067823 */ /* 0x040fe20000000006 */
[----:B------:R-:W-:-:S03]  /*0190*/  FADD R5, R5, 12583037 ;  /* 0x4b40007d05057421 */ /* 0x000fc60000000000 */
[----:B------:R-:W-:Y:S02]  /*01a0*/  FMUL R6, R6, 1.4426950216293334961 ;  /* 0x3fb8aa3b06067820 */ /* 0x000fe40000400000 */
[----:B------:R-:W-:-:S04]  /*01b0*/  SHF.L.U32 R5, R5, 0x17, RZ ;  /* 0x0000001705057819 */ /* 0x000fc800000006ff */
[----:B------:R-:W1:Y:S01]  /*01c0*/  MUFU.EX2 R6, R6 ;  /* 0x0000000600067308 */ /* 0x000e620000000800 */
[----:B0-----:R-:W-:-:S04]  /*01d0*/  IMAD.WIDE R2, R7, 0x4, R2 ;  /* 0x0000000407027825 */ /* 0x001fc800078e0202 */
[----:B-1----:R-:W-:-:S04]  /*01e0*/  FMUL R5, R5, R6 ;  /* 0x0000000605057220 */ /* 0x002fc80000400000 */
[----:B------:R-:W0:Y:S02]  /*01f0*/  MUFU.RCP R4, R5 ;  /* 0x0000000500047308 */ /* 0x000e240000001000 */
[----:B0-----:R-:W-:-:S04]  /*0200*/  FMUL.FTZ R0, R4, 0.125 ;  /* 0x3e00000004007820 */ /* 0x001fc80000410000 */
[----:B------:R-:W-:-:S05]  /*0210*/  FFMA R7, R5, 2, R0 ;  /* 0x4000000005077823 */ /* 0x000fca0000000000 */
[----:B------:R-:W-:Y:S01]  /*0220*/  STG.E desc[UR4][R2.64], R7 ;  /* 0x0000000702007986 */ /* 0x000fe2000c101904 */
[----:B------:R-:W-:Y:S05]  /*0230*/  EXIT ;  /* 0x000000000000794d */ /* 0x000fea0003800000 */
.L_x_42:
        /* <DEDUP_REMOVED lines=12> */
.L_x_198:


//--------------------- .text.vector_sinh         --------------------------
	.section	.text.vector_sinh,"ax",@progbits
	.align	128
        .global         vector_sinh
        .type           vector_sinh,@function
        .size           vector_sinh,(.L_x_199 - vector_sinh)
        .other          vector_sinh,@"STO_CUDA_ENTRY STV_DEFAULT"
vector_sinh:
.text.vector_sinh:
        /* <DEDUP_REMOVED lines=15> */
[----:B------:R-:W-:Y:S01]  /*00f0*/  HFMA2 R3, -RZ, RZ, 3.4921875, 0 ;  /* 0x42fc0000ff037431 */ /* 0x000fe200000001ff */
[----:B------:R-:W-:Y:S01]  /*0100*/  MOV R10, 0x363d0ada ;  /* 0x363d0ada000a7802 */ /* 0x000fe20000000f00 */
[C---:B--2---:R-:W-:Y:S01]  /*0110*/  FMUL R2, |R4|.reuse, 1.4426950216293334961 ;  /* 0x3fb8aa3b04027820 */ /* 0x044fe20000400200 */
[----:B------:R-:W-:-:S04]  /*0120*/  FMUL R9, R4, R4 ;  /* 0x0000000404097220 */ /* 0x000fc80000400000 */
[C---:B------:R-:W-:Y:S01]  /*0130*/  FFMA R10, R9.reuse, R10, 0.00019836159481201320887 ;  /* 0x394fff49090a7423 */ /* 0x040fe2000000000a */
[----:B------:R-:W0:Y:S03]  /*0140*/  FRND.TRUNC R2, R2 ;  /* 0x0000000200027307 */ /* 0x000e26000020d000 */
[----:B------:R-:W-:-:S04]  /*0150*/  FFMA R10, R9, R10, 0.0083333496004343032837 ;  /* 0x3c08889a090a7423 */ /* 0x000fc8000000000a */
[----:B------:R-:W-:-:S04]  /*0160*/  FFMA R10, R9, R10, 0.16666667163372039795 ;  /* 0x3e2aaaab090a7423 */ /* 0x000fc8000000000a */
[----:B------:R-:W-:Y:S01]  /*0170*/  FMUL R9, R9, R10 ;  /* 0x0000000a09097220 */ /* 0x000fe20000400000 */
[----:B0-----:R-:W-:Y:S02]  /*0180*/  FSETP.GT.AND P0, PT, |R2|, 126, PT ;  /* 0x42fc00000200780b */ /* 0x001fe40003f04200 */
[----:B------:R-:W-:-:S04]  /*0190*/  LOP3.LUT R3, R3, 0x80000000, R2, 0xb8, !PT ;  /* 0x8000000003037812 */ /* 0x000fc800078eb802 */
[----:B------:R-:W-:Y:S02]  /*01a0*/  FSEL R3, R3, R2, P0 ;  /* 0x0000000203037208 */ /* 0x000fe40000000000 */
[----:B------:R-:W-:-:S03]  /*01b0*/  FSETP.GE.AND P0, PT, |R4|, 1, PT ;  /* 0x3f8000000400780b */ /* 0x000fc60003f06200 */
[----:B------:R-:W-:-:S04]  /*01c0*/  FFMA R6, R3, -0.69314718246459960938, |R4| ;  /* 0xbf31721803067823 */ /* 0x000fc80000000404 */
[C---:B------:R-:W-:Y:S01]  /*01d0*/  FFMA R6, R3.reuse, 1.9046542121259335545e-09, R6 ;  /* 0x3102e30803067823 */ /* 0x040fe20000000006 */
[----:B------:R-:W-:-:S03]  /*01e0*/  FADD R3, R3, 12583037 ;  /* 0x4b40007d03037421 */ /* 0x000fc60000000000 */
[----:B------:R-:W-:Y:S02]  /*01f0*/  FMUL R6, R6, 1.4426950216293334961 ;  /* 0x3fb8aa3b06067820 */ /* 0x000fe40000400000 */
[----:B------:R-:W-:-:S04]  /*0200*/  SHF.L.U32 R3, R3, 0x17, RZ ;  /* 0x0000001703037819 */ /* 0x000fc800000006ff */
[----:B------:R-:W0:Y:S02]  /*0210*/  MUFU.EX2 R6, R6 ;  /* 0x0000000600067308 */ /* 0x000e240000000800 */
[----:B0-----:R-:W-:Y:S02]  /*0220*/  FMUL R5, R3, R6 ;  /* 0x0000000603057220 */ /* 0x001fe40000400000 */
[----:B------:R-:W0:Y:S04]  /*0230*/  LDC.64 R2, c[0x0][0x398] ;  /* 0x0000e600ff027b82 */ /* 0x000e280000000a00 */
[----:B------:R-:W1:Y:S02]  /*0240*/  MUFU.RCP R8, R5 ;  /* 0x0000000500087308 */ /* 0x000e640000001000 */
[----:B-1----:R-:W-:-:S04]  /*0250*/  FMUL.FTZ R8, R8, -0.125 ;  /* 0xbe00000008087820 */ /* 0x002fc80000410000 */
[----:B------:R-:W-:Y:S01]  /*0260*/  FFMA R7, R5, 2, R8 ;  /* 0x4000000005077823 */ /* 0x000fe20000000008 */
[----:B---3--:R-:W-:-:S04]  /*0270*/  IMAD R5, R0, R13, R12 ;  /* 0x0000000d00057224 */ /* 0x008fc800078e020c */
[----:B------:R-:W-:Y:S01]  /*0280*/  LOP3.LUT R7, R7, 0x80000000, R4, 0xb8, !PT ;  /* 0x8000000007077812 */ /* 0x000fe200078eb804 */
[----:B0-----:R-:W-:-:S04]  /*0290*/  IMAD.WIDE R2, R5, 0x4, R2 ;  /* 0x0000000405027825 */ /* 0x001fc800078e0202 */
[----:B------:R-:W-:-:S05]  /*02a0*/  @!P0 FFMA R7, R4, R9, R4 ;  /* 0x0000000904078223 */ /* 0x000fca0000000004 */
[----:B------:R-:W-:Y:S01]  /*02b0*/  STG.E desc[UR4][R2.64], R7 ;  /* 0x0000000702007986 */ /* 0x000fe2000c101904 */
[----:B------:R-:W-:Y:S05]  /*02c0*/  EXIT ;  /* 0x000000000000794d */ /* 0x000fea0003800000 */
.L_x_43:
        /* <DEDUP_REMOVED lines=11> */
.L_x_199:


//--------------------- .text.vector_atan2        --------------------------
	.section	.text.vector_atan2,"ax",@progbits
	.align	128
        .global         vector_atan2
        .type           vector_atan2,@function
        .size           vector_atan2,(.L_x_172 - vector_atan2)
        .other          vector_atan2,@"STO_CUDA_ENTRY STV_DEFAULT"
vector_atan2:
.text.vector_atan2:
        /* <DEDUP_REMOVED lines=15> */
[----:B---3--:R-:W-:-:S05]  /*00f0*/  IMAD.WIDE R6, R3, 0x4, R6 ;  /* 0x0000000403067825 */ /* 0x008fca00078e0206 */
[----:B-1----:R-:W2:Y:S01]  /*0100*/  LDG.E R4, desc[UR4][R6.64] ;  /* 0x0000000406047981 */ /* 0x002ea2000c1e1900 */
[----:B----4-:R-:W-:-:S05]  /*0110*/  IMAD.WIDE R8, R5, 0x4, R8 ;  /* 0x0000000405087825 */ /* 0x010fca00078e0208 */
[----:B------:R-:W2:Y:S01]  /*0120*/  LDG.E R5, desc[UR4][R8.64] ;  /* 0x0000000408057981 */ /* 0x000ea2000c1e1900 */
[----:B------:R-:W-:Y:S01]  /*0130*/  BSSY.RECONVERGENT B0, `(.L_x_44) ;  /* 0x000000f000007945 */ /* 0x000fe20003800200 */
[----:B--2---:R-:W-:-:S04]  /*0140*/  FSETP.GT.AND P2, PT, |R4|, |R5|, PT ;  /* 0x400000050400720b */ /* 0x004fc80003f44200 */
[----:B------:R-:W-:-:S04]  /*0150*/  FSEL R3, |R4|, |R5|, P2 ;  /* 0x4000000504037208 */ /* 0x000fc80001000200 */
[----:B------:R-:W0:Y:S01]  /*0160*/  MUFU.RCP R10, R3 ;  /* 0x00000003000a7308 */ /* 0x000e220000001000 */
[----:B------:R-:W-:-:S07]  /*0170*/  FSEL R0, |R5|, |R4|, P2 ;  /* 0x4000000405007208 */ /* 0x000fce0001000200 */
[----:B------:R-:W1:Y:S01]  /*0180*/  FCHK P0, R0, R3 ;  /* 0x0000000300007302 */ /* 0x000e620000000000 */
[----:B0-----:R-:W-:-:S04]  /*0190*/  FFMA R11, -R3, R10, 1 ;  /* 0x3f800000030b7423 */ /* 0x001fc8000000010a */
[----:B------:R-:W-:-:S04]  /*01a0*/  FFMA R11, R10, R11, R10 ;  /* 0x0000000b0a0b7223 */ /* 0x000fc8000000000a */
[----:B------:R-:W-:-:S04]  /*01b0*/  FFMA R10, R0, R11, RZ ;  /* 0x0000000b000a7223 */ /* 0x000fc800000000ff */
[----:B------:R-:W-:-:S04]  /*01c0*/  FFMA R12, -R3, R10, R0 ;  /* 0x0000000a030c7223 */ /* 0x000fc80000000100 */
[----:B------:R-:W-:Y:S01]  /*01d0*/  FFMA R10, R11, R12, R10 ;  /* 0x0000000c0b0a7223 */ /* 0x000fe2000000000a */
[----:B-1----:R-:W-:Y:S06]  /*01e0*/  @!P0 BRA `(.L_x_45) ;  /* 0x00000000000c8947 */ /* 0x002fec0003800000 */
[----:B------:R-:W-:-:S07]  /*01f0*/  MOV R6, 0x210 ;  /* 0x0000021000067802 */ /* 0x000fce0000000f00 */
[----:B------:R-:W-:Y:S05]  /*0200*/  CALL.REL.NOINC `($__internal_0_$__cuda_sm3x_div_rn_noftz_f32_slowpath) ;  /* 0x00000000008c7944 */ /* 0x000fea0003c00000 */
[----:B------:R-:W-:-:S07]  /*0210*/  IMAD.MOV.U32 R10, RZ, RZ, R0 ;  /* 0x000000ffff0a7224 */ /* 0x000fce00078e0000 */
.L_x_45:
[----:B------:R-:W-:Y:S05]  /*0220*/  BSYNC.RECONVERGENT B0 ;  /* 0x0000000000007941 */ /* 0x000fea0003800200 */
.L_x_44:
[----:B------:R-:W-:Y:S02]  /*0230*/  IMAD.MOV.U32 R7, RZ, RZ, 0x3b33710b ;  /* 0x3b33710bff077424 */ /* 0x000fe400078e00ff */
[----:B------:R-:W-:Y:S01]  /*0240*/  FMUL R0, R10, R10 ;  /* 0x0000000a0a007220 */ /* 0x000fe20000400000 */
[----:B------:R-:W-:Y:S01]  /*0250*/  IMAD.MOV.U32 R13, RZ, RZ, 0x3f6ee581 ;  /* 0x3f6ee581ff0d7424 */ /* 0x000fe200078e00ff */
[C---:B------:R-:W-:Y:S01]  /*0260*/  ISETP.GE.AND P0, PT, R5.reuse, RZ, PT ;  /* 0x000000ff0500720c */ /* 0x040fe20003f06270 */
[----:B------:R-:W0:Y:S01]  /*0270*/  LDC.64 R8, c[0x0][0x3b0] ;  /* 0x0000ec00ff087b82 */ /* 0x000e220000000a00 */
[----:B------:R-:W-:Y:S01]  /*0280*/  FFMA R7, R0, R7, -0.015681877732276916504 ;  /* 0xbc80774800077423 */ /* 0x000fe20000000007 */
[----:B------:R-:W-:Y:S01]  /*0290*/  FSETP.NEU.AND P3, PT, |R5|, |R4|, PT ;  /* 0x400000040500720b */ /* 0x000fe20003f6d200 */
[----:B------:R-:W-:Y:S01]  /*02a0*/  FADD R5, |R4|, |R5| ;  /* 0x4000000504057221 */ /* 0x000fe20000000200 */
[----:B------:R-:W-:Y:S01]  /*02b0*/  FSETP.NEU.AND P1, PT, R3, RZ, PT ;  /* 0x000000ff0300720b */ /* 0x000fe20003f2d000 */
[----:B------:R-:W-:-:S04]  /*02c0*/  FFMA R7, R0, R7, 0.042200751602649688721 ;  /* 0x3d2cdab200077423 */ /* 0x000fc80000000007 */
[----:B------:R-:W-:-:S04]  /*02d0*/  FFMA R7, R0, R7, -0.074792981147766113281 ;  /* 0xbd992d1000077423 */ /* 0x000fc80000000007 */
[----:B------:R-:W-:-:S04]  /*02e0*/  FFMA R7, R0, R7, 0.10640415549278259277 ;  /* 0x3dd9ea6c00077423 */ /* 0x000fc80000000007 */
[----:B------:R-:W-:-:S04]  /*02f0*/  FFMA R7, R0, R7, -0.14207722246646881104 ;  /* 0xbe117cb100077423 */ /* 0x000fc80000000007 */
[----:B------:R-:W-:Y:S01]  /*0300*/  FFMA R7, R0, R7, 0.19993925094604492188 ;  /* 0x3e4cbce000077423 */ /* 0x000fe20000000007 */
[----:B0-----:R-:W-:-:S03]  /*0310*/  IMAD R9, R2, R9, R8 ;  /* 0x0000000902097224 */ /* 0x001fc600078e0208 */
[----:B------:R-:W-:-:S04]  /*0320*/  FFMA R7, R0, R7, -0.33333197236061096191 ;  /* 0xbeaaaa7d00077423 */ /* 0x000fc80000000007 */
[----:B------:R-:W-:Y:S01]  /*0330*/  FMUL R7, R0, R7 ;  /* 0x0000000700077220 */ /* 0x000fe20000400000 */
[----:B------:R-:W-:-:S03]  /*0340*/  FSEL R0, R13, 1.8663789033889770508, P2 ;  /* 0x3feee5810d007808 */ /* 0x000fc60001000000 */
[----:B------:R-:W-:Y:S02]  /*0350*/  FFMA R10, R7, R10, R10 ;  /* 0x0000000a070a7223 */ /* 0x000fe4000000000a */
[----:B------:R-:W0:Y:S02]  /*0360*/  LDC.64 R6, c[0x0][0x3a8] ;  /* 0x0000ea00ff067b82 */ /* 0x000e240000000a00 */
[----:B------:R-:W-:-:S05]  /*0370*/  FFMA R11, R13, 1.6832555532455444336, -R10 ;  /* 0x3fd774eb0d0b7823 */ /* 0x000fca000000080a */
[-C--:B------:R-:W-:Y:S02]  /*0380*/  FSEL R13, R11, R10.reuse, P2 ;  /* 0x0000000a0b0d7208 */ /* 0x080fe40001000000 */
[----:B------:R-:W-:-:S05]  /*0390*/  FSEL R11, R10, -R10, P2 ;  /* 0x8000000a0a0b7208 */ /* 0x000fca0001000000 */
[----:B------:R-:W-:Y:S01]  /*03a0*/  @!P0 FFMA R13, R0, 1.6832555532455444336, R11 ;  /* 0x3fd774eb000d8823 */ /* 0x000fe2000000000b */
[----:B------:R-:W-:-:S05]  /*03b0*/  IMAD.MOV.U32 R0, RZ, RZ, 0x4016cbe4 ;  /* 0x4016cbe4ff007424 */ /* 0x000fca00078e00ff */
[----:B------:R-:W-:Y:S02]  /*03c0*/  @!P3 FSEL R13, R0, 0.78539818525314331055, !P0 ;  /* 0x3f490fdb000db808 */ /* 0x000fe40004000000 */
[----:B------:R-:W-:Y:S02]  /*03d0*/  @!P1 FSEL R13, RZ, 3.1415927410125732422, P0 ;  /* 0x40490fdbff0d9808 */ /* 0x000fe40000000000 */
[----:B------:R-:W-:Y:S01]  /*03e0*/  FSETP.NAN.AND P0, PT, R5, R5, PT ;  /* 0x000000050500720b */ /* 0x000fe20003f08000 */
[----:B0-----:R-:W-:Y:S01]  /*03f0*/  IMAD.WIDE R6, R9, 0x4, R6 ;  /* 0x0000000409067825 */ /* 0x001fe200078e0206 */
[----:B------:R-:W-:-:S04]  /*0400*/  LOP3.LUT R4, R13, 0x80000000, R4, 0xb8, !PT ;  /* 0x800000000d047812 */ /* 0x000fc800078eb804 */
[----:B------:R-:W-:-:S05]  /*0410*/  FSEL R5, R5, R4, P0 ;  /* 0x0000000405057208 */ /* 0x000fca0000000000 */
[----:B------:R-:W-:Y:S01]  /*0420*/  STG.E desc[UR4][R6.64], R5 ;  /* 0x0000000506007986 */ /* 0x000fe2000c101904 */
[----:B------:R-:W-:Y:S05]  /*0430*/  EXIT ;  /* 0x000000000000794d */ /* 0x000fea0003800000 */
        .weak           $__internal_0_$__cuda_sm3x_div_rn_noftz_f32_slowpath
        .type           $__internal_0_$__cuda_sm3x_div_rn_noftz_f32_slowpath,@function
        .size           $__internal_0_$__cuda_sm3x_div_rn_noftz_f32_slowpath,(.L_x_172 - $__internal_0_$__cuda_sm3x_div_rn_noftz_f32_slowpath)
$__internal_0_$__cuda_sm3x_div_rn_noftz_f32_slowpath:
[--C-:B------:R-:W-:Y:S01]  /*0440*/  SHF.R.U32.HI R8, RZ, 0x17, R3.reuse ;  /* 0x00000017ff087819 */ /* 0x100fe20000011603 */
[----:B------:R-:W-:Y:S01]  /*0450*/  BSSY.RECONVERGENT B1, `(.L_x_46) ;  /* 0x0000064000017945 */ /* 0x000fe20003800200 */
[--C-:B------:R-:W-:Y:S01]  /*0460*/  SHF.R.U32.HI R7, RZ, 0x17, R0.reuse ;  /* 0x00000017ff077819 */ /* 0x100fe20000011600 */
[----:B------:R-:W-:Y:S01]  /*0470*/  IMAD.MOV.U32 R10, RZ, RZ, R0 ;  /* 0x000000ffff0a7224 */ /* 0x000fe200078e0000 */
[----:B------:R-:W-:Y:S01]  /*0480*/  LOP3.LUT R9, R8, 0xff, RZ, 0xc0, !PT ;  /* 0x000000ff08097812 */ /* 0x000fe200078ec0ff */
[----:B------:R-:W-:Y:S01]  /*0490*/  IMAD.MOV.U32 R11, RZ, RZ, R3 ;  /* 0x000000ffff0b7224 */ /* 0x000fe200078e0003 */
[----:B------:R-:W-:-:S03]  /*04a0*/  LOP3.LUT R8, R7, 0xff, RZ, 0xc0, !PT ;  /* 0x000000ff07087812 */ /* 0x000fc600078ec0ff */
[----:B------:R-:W-:Y:S02]  /*04b0*/  VIADD R13, R9, 0xffffffff ;  /* 0xffffffff090d7836 */ /* 0x000fe40000000000 */
[----:B------:R-:W-:-:S03]  /*04c0*/  VIADD R12, R8, 0xffffffff ;  /* 0xffffffff080c7836 */ /* 0x000fc60000000000 */
[----:B------:R-:W-:-:S04]  /*04d0*/  ISETP.GT.U32.AND P0, PT, R13, 0xfd, PT ;  /* 0x000000fd0d00780c */ /* 0x000fc80003f04070 */
[----:B------:R-:W-:-:S13]  /*04e0*/  ISETP.GT.U32.OR P0, PT, R12, 0xfd, P0 ;  /* 0x000000fd0c00780c */ /* 0x000fda0000704470 */
[----:B------:R-:W-:Y:S01]  /*04f0*/  @!P0 IMAD.MOV.U32 R7, RZ, RZ, RZ ;  /* 0x000000ffff078224 */ /* 0x000fe200078e00ff */
[----:B------:R-:W-:Y:S06]  /*0500*/  @!P0 BRA `(.L_x_47) ;  /* 0x00000000005c8947 */ /* 0x000fec0003800000 */
[----:B------:R-:W-:Y:S02]  /*0510*/  FSETP.GTU.FTZ.AND P1, PT, |R3|, +INF , PT ;  /* 0x7f8000000300780b */ /* 0x000fe40003f3c200 */
[----:B------:R-:W-:-:S04]  /*0520*/  FSETP.GTU.FTZ.AND P0, PT, |R0|, +INF , PT ;  /* 0x7f8000000000780b */ /* 0x000fc80003f1c200 */
[----:B------:R-:W-:-:S13]  /*0530*/  PLOP3.LUT P0, PT, P0, P1, PT, 0xf8, 0x8f ;  /* 0x00000000008f781c */ /* 0x000fda0000703f70 */
[----:B------:R-:W-:Y:S05]  /*0540*/  @P0 BRA `(.L_x_48) ;  /* 0x00000004004c0947 */ /* 0x000fea0003800000 */
[----:B------:R-:W-:-:S13]  /*0550*/  LOP3.LUT P0, RZ, R11, 0x7fffffff, R10, 0xc8, !PT ;  /* 0x7fffffff0bff7812 */ /* 0x000fda000780c80a */
[----:B------:R-:W-:Y:S05]  /*0560*/  @!P0 BRA `(.L_x_49) ;  /* 0x00000004003c8947 */ /* 0x000fea0003800000 */
[C---:B------:R-:W-:Y:S02]  /*0570*/  FSETP.NEU.FTZ.AND P3, PT, |R0|.reuse, +INF , PT ;  /* 0x7f8000000000780b */ /* 0x040fe40003f7d200 */
[----:B------:R-:W-:Y:S02]  /*0580*/  FSETP.NEU.FTZ.AND P1, PT, |R3|, +INF , PT ;  /* 0x7f8000000300780b */ /* 0x000fe40003f3d200 */
[----:B------:R-:W-:-:S11]  /*0590*/  FSETP.NEU.FTZ.AND P0, PT, |R0|, +INF , PT ;  /* 0x7f8000000000780b */ /* 0x000fd60003f1d200 */
[----:B------:R-:W-:Y:S05]  /*05a0*/  @!P1 BRA !P3, `(.L_x_49) ;  /* 0x00000004002c9947 */ /* 0x000fea0005800000 */
[----:B------:R-:W-:-:S04]  /*05b0*/  LOP3.LUT P3, RZ, R10, 0x7fffffff, RZ, 0xc0, !PT ;  /* 0x7fffffff0aff7812 */ /* 0x000fc8000786c0ff */
[----:B------:R-:W-:-:S13]  /*05c0*/  PLOP3.LUT P1, PT, P1, P3, PT, 0x2f, 0xf2 ;  /* 0x0000000000f2781c */ /* 0x000fda0000f26577 */
[----:B------:R-:W-:Y:S05]  /*05d0*/  @P1 BRA `(.L_x_50) ;  /* 0x0000000400181947 */ /* 0x000fea0003800000 */
[----:B------:R-:W-:-:S04]  /*05e0*/  LOP3.LUT P1, RZ, R11, 0x7fffffff, RZ, 0xc0, !PT ;  /* 0x7fffffff0bff7812 */ /* 0x000fc8000782c0ff */
[----:B------:R-:W-:-:S13]  /*05f0*/  PLOP3.LUT P0, PT, P0, P1, PT, 0x2f, 0xf2 ;  /* 0x0000000000f2781c */ /* 0x000fda0000702577 */
[----:B------:R-:W-:Y:S05]  /*0600*/  @P0 BRA `(.L_x_51) ;  /* 0x0000000400000947 */ /* 0x000fea0003800000 */
[----:B------:R-:W-:Y:S02]  /*0610*/  ISETP.GE.AND P0, PT, R12, RZ, PT ;  /* 0x000000ff0c00720c */ /* 0x000fe40003f06270 */
[----:B------:R-:W-:-:S11]  /*0620*/  ISETP.GE.AND P1, PT, R13, RZ, PT ;  /* 0x000000ff0d00720c */ /* 0x000fd60003f26270 */
[----:B------:R-:W-:Y:S02]  /*0630*/  @P0 IMAD.MOV.U32 R7, RZ, RZ, RZ ;  /* 0x000000ffff070224 */ /* 0x000fe400078e00ff */
[----:B------:R-:W-:Y:S01]  /*0640*/  @!P0 FFMA R10, R0, 1.84467440737095516160e+19, RZ ;  /* 0x5f800000000a8823 */ /* 0x000fe200000000ff */
[----:B------:R-:W-:Y:S02]  /*0650*/  @!P0 IMAD.MOV.U32 R7, RZ, RZ, -0x40 ;  /* 0xffffffc0ff078424 */ /* 0x000fe400078e00ff */
[----:B------:R-:W-:Y:S02]  /*0660*/  @!P1 FFMA R11, R3, 1.84467440737095516160e+19, RZ ;  /* 0x5f800000030b9823 */ /* 0x000fe400000000ff */
[----:B------:R-:W-:-:S07]  /*0670*/  @!P1 VIADD R7, R7, 0x40 ;  /* 0x0000004007079836 */ /* 0x000fce0000000000 */
.L_x_47:
[----:B------:R-:W-:Y:S01]  /*0680*/  LEA R0, R9, 0xc0800000, 0x17 ;  /* 0xc080000009007811 */ /* 0x000fe200078eb8ff */
[----:B------:R-:W-:Y:S01]  /*0690*/  VIADD R8, R8, 0xffffff81 ;  /* 0xffffff8108087836 */ /* 0x000fe20000000000 */
[----:B------:R-:W-:Y:S03]  /*06a0*/  BSSY.RECONVERGENT B2, `(.L_x_52) ;  /* 0x0000035000027945 */ /* 0x000fe60003800200 */
[----:B------:R-:W-:Y:S02]  /*06b0*/  IMAD.IADD R11, R11, 0x1, -R0 ;  /* 0x000000010b0b7824 */ /* 0x000fe400078e0a00 */
[----:B------:R-:W-:Y:S02]  /*06c0*/  IMAD R0, R8, -0x800000, R10 ;  /* 0xff80000008007824 */ /* 0x000fe400078e020a */
[----:B------:R-:W0:Y:S01]  /*06d0*/  MUFU.RCP R12, R11 ;  /* 0x0000000b000c7308 */ /* 0x000e220000001000 */
[----:B------:R-:W-:-:S04]  /*06e0*/  FADD.FTZ R13, -R11, -RZ ;  /* 0x800000ff0b0d7221 */ /* 0x000fc80000010100 */
[----:B0-----:R-:W-:-:S04]  /*06f0*/  FFMA R15, R12, R13, 1 ;  /* 0x3f8000000c0f7423 */ /* 0x001fc8000000000d */
[----:B------:R-:W-:-:S04]  /*0700*/  FFMA R17, R12, R15, R12 ;  /* 0x0000000f0c117223 */ /* 0x000fc8000000000c */
[----:B------:R-:W-:-:S04]  /*0710*/  FFMA R10, R0, R17, RZ ;  /* 0x00000011000a7223 */ /* 0x000fc800000000ff */
[----:B------:R-:W-:-:S04]  /*0720*/  FFMA R15, R13, R10, R0 ;  /* 0x0000000a0d0f7223 */ /* 0x000fc80000000000 */
[----:B------:R-:W-:Y:S01]  /*0730*/  FFMA R12, R17, R15, R10 ;  /* 0x0000000f110c7223 */ /* 0x000fe2000000000a */
[----:B------:R-:W-:-:S03]  /*0740*/  IADD3 R10, PT, PT, R8, 0x7f, -R9 ;  /* 0x0000007f080a7810 */ /* 0x000fc60007ffe809 */
[----:B------:R-:W-:Y:S02]  /*0750*/  FFMA R13, R13, R12, R0 ;  /* 0x0000000c0d0d7223 */ /* 0x000fe40000000000 */
[----:B------:R-:W-:Y:S02]  /*0760*/  IMAD.IADD R7, R10, 0x1, R7 ;  /* 0x000000010a077824 */ /* 0x000fe400078e0207 */
[----:B------:R-:W-:-:S05]  /*0770*/  FFMA R0, R17, R13, R12 ;  /* 0x0000000d11007223 */ /* 0x000fca000000000c */
[----:B------:R-:W-:-:S04]  /*0780*/  SHF.R.U32.HI R8, RZ, 0x17, R0 ;  /* 0x00000017ff087819 */ /* 0x000fc80000011600 */
[----:B------:R-:W-:-:S05]  /*0790*/  LOP3.LUT R8, R8, 0xff, RZ, 0xc0, !PT ;  /* 0x000000ff08087812 */ /* 0x000fca00078ec0ff */
[----:B------:R-:W-:-:S04]  /*07a0*/  IMAD.IADD R11, R8, 0x1, R7 ;  /* 0x00000001080b7824 */ /* 0x000fc800078e0207 */
[----:B------:R-:W-:-:S05]  /*07b0*/  VIADD R8, R11, 0xffffffff ;  /* 0xffffffff0b087836 */ /* 0x000fca0000000000 */
[----:B------:R-:W-:-:S13]  /*07c0*/  ISETP.GE.U32.AND P0, PT, R8, 0xfe, PT ;  /* 0x000000fe0800780c */ /* 0x000fda0003f06070 */
[----:B------:R-:W-:Y:S05]  /*07d0*/  @!P0 BRA `(.L_x_53) ;  /* 0x0000000000808947 */ /* 0x000fea0003800000 */
[----:B------:R-:W-:-:S13]  /*07e0*/  ISETP.GT.AND P0, PT, R11, 0xfe, PT ;  /* 0x000000fe0b00780c */ /* 0x000fda0003f04270 */
[----:B------:R-:W-:Y:S05]  /*07f0*/  @P0 BRA `(.L_x_54) ;  /* 0x00000000006c0947 */ /* 0x000fea0003800000 */
[----:B------:R-:W-:-:S13]  /*0800*/  ISETP.GE.AND P0, PT, R11, 0x1, PT ;  /* 0x000000010b00780c */ /* 0x000fda0003f06270 */
[----:B------:R-:W-:Y:S05]  /*0810*/  @P0 BRA `(.L_x_55) ;  /* 0x0000000000740947 */ /* 0x000fea0003800000 */
[----:B------:R-:W-:Y:S02]  /*0820*/  ISETP.GE.AND P0, PT, R11, -0x18, PT ;  /* 0xffffffe80b00780c */ /* 0x000fe40003f06270 */
[----:B------:R-:W-:-:S11]  /*0830*/  LOP3.LUT R0, R0, 0x80000000, RZ, 0xc0, !PT ;  /* 0x8000000000007812 */ /* 0x000fd600078ec0ff */
[----:B------:R-:W-:Y:S05]  /*0840*/  @!P0 BRA `(.L_x_55) ;  /* 0x0000000000688947 */ /* 0x000fea0003800000 */
[-CC-:B------:R-:W-:Y:S01]  /*0850*/  FFMA.RZ R7, R17, R13.reuse, R12.reuse ;  /* 0x0000000d11077223 */ /* 0x180fe2000000c00c */
[----:B------:R-:W-:Y:S02]  /*0860*/  VIADD R10, R11, 0x20 ;  /* 0x000000200b0a7836 */ /* 0x000fe40000000000 */
[-CC-:B------:R-:W-:Y:S01]  /*0870*/  FFMA.RM R8, R17, R13.reuse, R12.reuse ;  /* 0x0000000d11087223 */ /* 0x180fe2000000400c */
[----:B------:R-:W-:Y:S02]  /*0880*/  ISETP.NE.AND P3, PT, R11, RZ, PT ;  /* 0x000000ff0b00720c */ /* 0x000fe40003f65270 */
[----:B------:R-:W-:Y:S01]  /*0890*/  LOP3.LUT R9, R7, 0x7fffff, RZ, 0xc0, !PT ;  /* 0x007fffff07097812 */ /* 0x000fe200078ec0ff */
[----:B------:R-:W-:Y:S01]  /*08a0*/  FFMA.RP R7, R17, R13, R12 ;  /* 0x0000000d11077223 */ /* 0x000fe2000000800c */
[----:B------:R-:W-:Y:S01]  /*08b0*/  ISETP.NE.AND P1, PT, R11, RZ, PT ;  /* 0x000000ff0b00720c */ /* 0x000fe20003f25270 */
[----:B------:R-:W-:Y:S01]  /*08c0*/  IMAD.MOV R11, RZ, RZ, -R11 ;  /* 0x000000ffff0b7224 */ /* 0x000fe200078e0a0b */
[----:B------:R-:W-:-:S02]  /*08d0*/  LOP3.LUT R9, R9, 0x800000, RZ, 0xfc, !PT ;  /* 0x0080000009097812 */ /* 0x000fc400078efcff */
[----:B------:R-:W-:Y:S02]  /*08e0*/  FSETP.NEU.FTZ.AND P0, PT, R7, R8, PT ;  /* 0x000000080700720b */ /* 0x000fe40003f1d000 */
[----:B------:R-:W-:Y:S02]  /*08f0*/  SHF.L.U32 R10, R9, R10, RZ ;  /* 0x0000000a090a7219 */ /* 0x000fe400000006ff */
[----:B------:R-:W-:Y:S02]  /*0900*/  SEL R8, R11, RZ, P3 ;  /* 0x000000ff0b087207 */ /* 0x000fe40001800000 */
[----:B------:R-:W-:Y:S02]  /*0910*/  ISETP.NE.AND P1, PT, R10, RZ, P1 ;  /* 0x000000ff0a00720c */ /* 0x000fe40000f25270 */
[----:B------:R-:W-:Y:S02]  /*0920*/  SHF.R.U32.HI R8, RZ, R8, R9 ;  /* 0x00000008ff087219 */ /* 0x000fe40000011609 */
[----:B------:R-:W-:-:S02]  /*0930*/  PLOP3.LUT P0, PT, P0, P1, PT, 0xf8, 0x8f ;  /* 0x00000000008f781c */ /* 0x000fc40000703f70 */
[----:B------:R-:W-:Y:S02]  /*0940*/  SHF.R.U32.HI R10, RZ, 0x1, R8 ;  /* 0x00000001ff0a7819 */ /* 0x000fe40000011608 */
[----:B------:R-:W-:-:S04]  /*0950*/  SEL R7, RZ, 0x1, !P0 ;  /* 0x00000001ff077807 */ /* 0x000fc80004000000 */
[----:B------:R-:W-:-:S04]  /*0960*/  LOP3.LUT R7, R7, 0x1, R10, 0xf8, !PT ;  /* 0x0000000107077812 */ /* 0x000fc800078ef80a */
[----:B------:R-:W-:-:S05]  /*0970*/  LOP3.LUT R7, R7, R8, RZ, 0xc0, !PT ;  /* 0x0000000807077212 */ /* 0x000fca00078ec0ff */
[----:B------:R-:W-:-:S05]  /*0980*/  IMAD.IADD R7, R10, 0x1, R7 ;  /* 0x000000010a077824 */ /* 0x000fca00078e0207 */
[----:B------:R-:W-:Y:S01]  /*0990*/  LOP3.LUT R0, R7, R0, RZ, 0xfc, !PT ;  /* 0x0000000007007212 */ /* 0x000fe200078efcff */
[----:B------:R-:W-:Y:S06]  /*09a0*/  BRA `(.L_x_55) ;  /* 0x0000000000107947 */ /* 0x000fec0003800000 */
.L_x_54:
[----:B------:R-:W-:-:S04]  /*09b0*/  LOP3.LUT R0, R0, 0x80000000, RZ, 0xc0, !PT ;  /* 0x8000000000007812 */ /* 0x000fc800078ec0ff */
[----:B------:R-:W-:Y:S01]  /*09c0*/  LOP3.LUT R0, R0, 0x7f800000, RZ, 0xfc, !PT ;  /* 0x7f80000000007812 */ /* 0x000fe200078efcff */
[----:B------:R-:W-:Y:S06]  /*09d0*/  BRA `(.L_x_55) ;  /* 0x0000000000047947 */ /* 0x000fec0003800000 */
.L_x_53:
[----:B------:R-:W-:-:S07]  /*09e0*/  IMAD R0, R7, 0x800000, R0 ;  /* 0x0080000007007824 */ /* 0x000fce00078e0200 */
.L_x_55:
[----:B------:R-:W-:Y:S05]  /*09f0*/  BSYNC.RECONVERGENT B2 ;  /* 0x0000000000027941 */ /* 0x000fea0003800200 */
.L_x_52:
[----:B------:R-:W-:Y:S05]  /*0a00*/  BRA `(.L_x_56) ;  /* 0x0000000000207947 */ /* 0x000fea0003800000 */
.L_x_51:
[----:B------:R-:W-:-:S04]  /*0a10*/  LOP3.LUT R0, R11, 0x80000000, R10, 0x48, !PT ;  /* 0x800000000b007812 */ /* 0x000fc800078e480a */
[----:B------:R-:W-:Y:S01]  /*0a20*/  LOP3.LUT R0, R0, 0x7f800000, RZ, 0xfc, !PT ;  /* 0x7f80000000007812 */ /* 0x000fe200078efcff */
[----:B------:R-:W-:Y:S06]  /*0a30*/  BRA `(.L_x_56) ;  /* 0x0000000000147947 */ /* 0x000fec0003800000 */
.L_x_50:
[----:B------:R-:W-:Y:S01]  /*0a40*/  LOP3.LUT R0, R11, 0x80000000, R10, 0x48, !PT ;  /* 0x800000000b007812 */ /* 0x000fe200078e480a */
[----:B------:R-:W-:Y:S06]  /*0a50*/  BRA `(.L_x_56) ;  /* 0x00000000000c7947 */ /* 0x000fec0003800000 */
.L_x_49:
[----:B------:R-:W0:Y:S01]  /*0a60*/  MUFU.RSQ R0, -QNAN ;  /* 0xffc0000000007908 */ /* 0x000e220000001400 */
[----:B------:R-:W-:Y:S05]  /*0a70*/  BRA `(.L_x_56) ;  /* 0x0000000000047947 */ /* 0x000fea0003800000 */
.L_x_48:
[----:B------:R-:W-:-:S07]  /*0a80*/  FADD.FTZ R0, R0, R3 ;  /* 0x0000000300007221 */ /* 0x000fce0000010000 */
.L_x_56:
[----:B------:R-:W-:Y:S05]  /*0a90*/  BSYNC.RECONVERGENT B1 ;  /* 0x0000000000017941 */ /* 0x000fea0003800200 */
.L_x_46:
[----:B------:R-:W-:-:S04]  /*0aa0*/  IMAD.MOV.U32 R7, RZ, RZ, 0x0 ;  /* 0x00000000ff077424 */ /* 0x000fc800078e00ff */
[----:B0-----:R-:W-:Y:S05]  /*0ab0*/  RET.REL.NODEC R6 `(vector_atan2) ;  /* 0xfffffff406507950 */ /* 0x001fea0003c3ffff */
.L_x_57:
        /* <DEDUP_REMOVED lines=12> */
.L_x_172:


//--------------------- .text.vector_atan         --------------------------
	.section	.text.vector_atan,"ax",@progbits
	.align	128
        .global         vector_atan
        .type           vector_atan,@function
        .size           vector_atan,(.L_x_201 - vector_atan)
        .other          vector_atan,@"STO_CUDA_ENTRY STV_DEFAULT"
vector_atan:
.text.vector_atan:
        /* <DEDUP_REMOVED lines=11> */
[----:B------:R-:W-:-:S07]  /*00b0*/  HFMA2 R7, -RZ, RZ, 0.890625, -0.00056934356689453125 ;  /* 0x3b2090aaff077431 */ /* 0x000fce00000001ff */
[----:B------:R-:W3:Y:S01]  /*00c0*/  LDC.64 R10, c[0x0][0x3a0] ;  /* 0x0000e800ff0a7b82 */ /* 0x000ee20000000a00 */
[----:B0-----:R-:W-:-:S04]  /*00d0*/  IMAD R5, R0, R5, R4 ;  /* 0x0000000500057224 */ /* 0x001fc800078e0204 */
[----:B--2---:R-:W-:-:S05]  /*00e0*/  IMAD.WIDE R2, R5, 0x4, R2 ;  /* 0x0000000405027825 */ /* 0x004fca00078e0202 */
[----:B-1----:R0:W2:Y:S01]  /*00f0*/  LDG.E R4, desc[UR4][R2.64] ;  /* 0x0000000402047981 */ /* 0x0020a2000c1e1900 */
[----:B------:R-:W-:Y:S01]  /*0100*/  MOV R8, 0x3f6ee581 ;  /* 0x3f6ee58100087802 */ /* 0x000fe20000000f00 */
[----:B0-----:R-:W0:Y:S01]  /*0110*/  LDC.64 R2, c[0x0][0x398] ;  /* 0x0000e600ff027b82 */ /* 0x001e220000000a00 */
[----:B--2---:R-:W1:Y:S01]  /*0120*/  MUFU.RCP R5, |R4| ;  /* 0x4000000400057308 */ /* 0x004e620000001000 */
[----:B------:R-:W-:-:S04]  /*0130*/  FSETP.GT.AND P0, PT, |R4|, 1, PT ;  /* 0x3f8000000400780b */ /* 0x000fc80003f04200 */
[----:B-1----:R-:W-:-:S05]  /*0140*/  FSEL R5, R5, |R4|, P0 ;  /* 0x4000000405057208 */ /* 0x002fca0000000000 */
[----:B------:R-:W-:-:S04]  /*0150*/  FMUL R6, R5, R5 ;  /* 0x0000000505067220 */ /* 0x000fc80000400000 */
[----:B------:R-:W-:-:S04]  /*0160*/  FFMA R7, R6, R7, -0.014396979473531246185 ;  /* 0xbc6be14f06077423 */ /* 0x000fc80000000007 */
[----:B------:R-:W-:-:S04]  /*0170*/  FFMA R7, R6, R7, 0.039849750697612762451 ;  /* 0x3d23397e06077423 */ /* 0x000fc80000000007 */
[----:B------:R-:W-:-:S04]  /*0180*/  FFMA R7, R6, R7, -0.072529748082160949707 ;  /* 0xbd948a7a06077423 */ /* 0x000fc80000000007 */
[----:B------:R-:W-:-:S04]  /*0190*/  FFMA R7, R6, R7, 0.10518480092287063599 ;  /* 0x3dd76b2106077423 */ /* 0x000fc80000000007 */
[----:B------:R-:W-:-:S04]  /*01a0*/  FFMA R7, R6, R7, -0.14171802997589111328 ;  /* 0xbe111e8806077423 */ /* 0x000fc80000000007 */
[----:B------:R-:W-:-:S04]  /*01b0*/  FFMA R7, R6, R7, 0.19988775253295898438 ;  /* 0x3e4caf6006077423 */ /* 0x000fc80000000007 */
[----:B------:R-:W-:-:S04]  /*01c0*/  FFMA R7, R6, R7, -0.33332940936088562012 ;  /* 0xbeaaaa2706077423 */ /* 0x000fc80000000007 */
[----:B------:R-:W-:Y:S01]  /*01d0*/  FMUL R6, R6, R7 ;  /* 0x0000000706067220 */ /* 0x000fe20000400000 */
[----:B---3--:R-:W-:-:S03]  /*01e0*/  IMAD R7, R0, R11, R10 ;  /* 0x0000000b00077224 */ /* 0x008fc600078e020a */
[----:B------:R-:W-:Y:S01]  /*01f0*/  FFMA R5, R5, R6, R5 ;  /* 0x0000000605057223 */ /* 0x000fe20000000005 */
[----:B0-----:R-:W-:-:S04]  /*0200*/  IMAD.WIDE R2, R7, 0x4, R2 ;  /* 0x0000000407027825 */ /* 0x001fc800078e0202 */
[----:B------:R-:W-:Y:S01]  /*0210*/  @P0 FFMA R5, R8, 1.6832555532455444336, -R5 ;  /* 0x3fd774eb08050823 */ /* 0x000fe20000000805 */
[----:B------:R-:W-:-:S04]  /*0220*/  FSETP.NAN.AND P0, PT, |R4|, |R4|, PT ;  /* 0x400000040400720b */ /* 0x000fc80003f08200 */
[----:B------:R-:W-:-:S04]  /*0230*/  LOP3.LUT R4, R5, 0x80000000, R4, 0xb8, !PT ;  /* 0x8000000005047812 */ /* 0x000fc800078eb804 */
[----:B------:R-:W-:-:S05]  /*0240*/  FSEL R5, R4, R5, !P0 ;  /* 0x0000000504057208 */ /* 0x000fca0004000000 */
[----:B------:R-:W-:Y:S01]  /*0250*/  STG.E desc[UR4][R2.64], R5 ;  /* 0x0000000502007986 */ /* 0x000fe2000c101904 */
[----:B------:R-:W-:Y:S05]  /*0260*/  EXIT ;  /* 0x000000000000794d */ /* 0x000fea0003800000 */
.L_x_58:
        /* <DEDUP_REMOVED lines=9> */
.L_x_201:


//--------------------- .text.vector_acos         --------------------------
	.section	.text.vector_acos,"ax",@progbits
	.align	128
        .global         vector_acos
        .type           vector_acos,@function
        .size           vector_acos,(.L_x_202 - vector_acos)
        .other          vector_acos,@"STO_CUDA_ENTRY STV_DEFAULT"
vector_acos:
.text.vector_acos:
        /* <DEDUP_REMOVED lines=15> */
[----:B------:R-:W-:Y:S02]  /*00f0*/  HFMA2 R5, -RZ, RZ, 1.75, 0 ;  /* 0x3f000000ff057431 */ /* 0x000fe400000001ff */
[----:B------:R-:W-:Y:S01]  /*0100*/  HFMA2 R9, -RZ, RZ, 1.9599609375, 20144 ;  /* 0x3fd774ebff097431 */ /* 0x000fe200000001ff */
[----:B0-----:R-:W-:Y:S02]  /*0110*/  MOV R2, 0x3d10ecef ;  /* 0x3d10ecef00027802 */ /* 0x001fe40000000f00 */
[C---:B--2---:R-:W-:Y:S01]  /*0120*/  FFMA R5, |R4|.reuse, -R5, 0.5 ;  /* 0x3f00000004057423 */ /* 0x044fe20000000a05 */
[C---:B------:R-:W-:Y:S02]  /*0130*/  FSETP.NEU.AND P1, PT, |R4|.reuse, 1, PT ;  /* 0x3f8000000400780b */ /* 0x040fe40003f2d200 */
[----:B------:R-:W-:Y:S01]  /*0140*/  FSETP.GT.AND P0, PT, |R4|, 0.56000000238418579102, PT ;  /* 0x3f0f5c290400780b */ /* 0x000fe20003f04200 */
[----:B------:R-:W0:Y:S02]  /*0150*/  MUFU.RSQ R6, R5 ;  /* 0x0000000500067308 */ /* 0x000e240000001400 */
[----:B0-----:R-:W-:Y:S01]  /*0160*/  FMUL R7, R5, R6 ;  /* 0x0000000605077220 */ /* 0x001fe20000400000 */
[----:B------:R-:W-:-:S04]  /*0170*/  FMUL R6, R6, -0.5 ;  /* 0xbf00000006067820 */ /* 0x000fc80000400000 */
[----:B------:R-:W-:-:S04]  /*0180*/  FFMA R6, R7, R6, 0.5 ;  /* 0x3f00000007067423 */ /* 0x000fc80000000006 */
[----:B------:R-:W-:-:S05]  /*0190*/  FFMA R6, R7, R6, R7 ;  /* 0x0000000607067223 */ /* 0x000fca0000000007 */
[----:B------:R-:W-:Y:S02]  /*01a0*/  FSEL R7, R6, RZ, P1 ;  /* 0x000000ff06077208 */ /* 0x000fe40000800000 */
[----:B------:R-:W-:Y:S02]  /*01b0*/  FSETP.GT.AND P1, PT, R4, 0.56000000238418579102, PT ;  /* 0x3f0f5c290400780b */ /* 0x000fe40003f24000 */
[----:B------:R-:W-:-:S04]  /*01c0*/  FSEL R7, R7, |R4|, P0 ;  /* 0x4000000407077208 */ /* 0x000fc80000000000 */
[----:B------:R-:W-:-:S05]  /*01d0*/  LOP3.LUT R7, R7, 0x80000000, R4, 0xb8, !PT ;  /* 0x8000000007077812 */ /* 0x000fca00078eb804 */
[----:B------:R-:W-:-:S04]  /*01e0*/  FMUL R5, R7, R7 ;  /* 0x0000000707057220 */ /* 0x000fc80000400000 */
[----:B------:R-:W-:-:S04]  /*01f0*/  FFMA R2, R5, R2, 0.016980519518256187439 ;  /* 0x3c8b1abb05027423 */ /* 0x000fc80000000002 */
[----:B------:R-:W-:-:S04]  /*0200*/  FFMA R2, R5, R2, 0.030762933194637298584 ;  /* 0x3cfc028c05027423 */ /* 0x000fc80000000002 */
[----:B------:R-:W-:-:S04]  /*0210*/  FFMA R2, R5, R2, 0.044709417968988418579 ;  /* 0x3d37213905027423 */ /* 0x000fc80000000002 */
[C---:B------:R-:W-:Y:S02]  /*0220*/  FFMA R6, R5.reuse, R2, 0.074989043176174163818 ;  /* 0x3d9993db05067423 */ /* 0x040fe40000000002 */
[----:B------:R-:W0:Y:S02]  /*0230*/  LDC.64 R2, c[0x0][0x398] ;  /* 0x0000e600ff027b82 */ /* 0x000e240000000a00 */
[----:B------:R-:W-:-:S04]  /*0240*/  FFMA R6, R5, R6, 0.16666707396507263184 ;  /* 0x3e2aaac605067423 */ /* 0x000fc80000000006 */
[----:B------:R-:W-:Y:S01]  /*0250*/  FMUL R6, R5, R6 ;  /* 0x0000000605067220 */ /* 0x000fe20000400000 */
[----:B---3--:R-:W-:-:S03]  /*0260*/  IMAD R5, R0, R11, R10 ;  /* 0x0000000b00057224 */ /* 0x008fc600078e020a */
[----:B------:R-:W-:-:S05]  /*0270*/  FFMA R7, R7, R6, R7 ;  /* 0x0000000607077223 */ /* 0x000fca0000000007 */
[----:B------:R-:W-:-:S05]  /*0280*/  FSEL R4, R7, -R7, P0 ;  /* 0x8000000707047208 */ /* 0x000fca0000000000 */
[----:B------:R-:W-:Y:S01]  /*0290*/  @!P1 FFMA R7, R9, 0.93318945169448852539, R4 ;  /* 0x3f6ee58109079823 */ /* 0x000fe20000000004 */
[----:B0-----:R-:W-:-:S04]  /*02a0*/  IMAD.WIDE R2, R5, 0x4, R2 ;  /* 0x0000000405027825 */ /* 0x001fc800078e0202 */
[----:B------:R-:W-:-:S05]  /*02b0*/  @P0 FADD R7, R7, R7 ;  /* 0x0000000707070221 */ /* 0x000fca0000000000 */
[----:B------:R-:W-:Y:S01]  /*02c0*/  STG.E desc[UR4][R2.64], R7 ;  /* 0x0000000702007986 */ /* 0x000fe2000c101904 */
[----:B------:R-:W-:Y:S05]  /*02d0*/  EXIT ;  /* 0x000000000000794d */ /* 0x000fea0003800000 */
.L_x_59:
        /* <DEDUP_REMOVED lines=10> */
.L_x_202:


//--------------------- .text.vector_asin         --------------------------
	.section	.text.vector_asin,"ax",@progbits
	.align	128
        .global         vector_asin
        .type           vector_asin,@function
        .size           vector_asin,(.L_x_203 - vector_asin)
        .other          vector_asin,@"STO_CUDA_ENTRY STV_DEFAULT"
vector_asin:
.text.vector_asin:
        /* <DEDUP_REMOVED lines=15> */
[----:B------:R-:W-:Y:S01]  /*00f0*/  HFMA2 R5, -RZ, RZ, 1.75, 0 ;  /* 0x3f000000ff057431 */ /* 0x000fe200000001ff */
[----:B0-----:R-:W-:-:S04]  /*0100*/  MOV R3, 0x3d4dd2f7 ;  /* 0x3d4dd2f700037802 */ /* 0x001fc80000000f00 */
        /* <DEDUP_REMOVED lines=8> */
[----:B------:R-:W-:-:S04]  /*0190*/  FSEL R7, R6, RZ, P1 ;  /* 0x000000ff06077208 */ /* 0x000fc80000800000 */
[----:B------:R-:W-:-:S05]  /*01a0*/  FSEL R7, R7, |R4|, P0 ;  /* 0x4000000407077208 */ /* 0x000fca0000000000 */
[----:B------:R-:W-:-:S04]  /*01b0*/  FMUL R6, R7, R7 ;  /* 0x0000000707067220 */ /* 0x000fc80000400000 */
[----:B------:R-:W-:-:S04]  /*01c0*/  FFMA R3, R6, R3, 0.018773360177874565125 ;  /* 0x3c99ca9706037423 */ /* 0x000fc80000000003 */
[----:B------:R-:W-:-:S04]  /*01d0*/  FFMA R3, R6, R3, 0.046769052743911743164 ;  /* 0x3d3f90e806037423 */ /* 0x000fc80000000003 */
[----:B------:R-:W-:-:S04]  /*01e0*/  FFMA R3, R6, R3, 0.074823014438152313232 ;  /* 0x3d993ccf06037423 */ /* 0x000fc80000000003 */
[C---:B------:R-:W-:Y:S02]  /*01f0*/  FFMA R5, R6.reuse, R3, 0.16667181253433227539 ;  /* 0x3e2aac0406057423 */ /* 0x040fe40000000003 */
[----:B------:R-:W0:Y:S02]  /*0200*/  LDC.64 R2, c[0x0][0x398] ;  /* 0x0000e600ff027b82 */ /* 0x000e240000000a00 */
[----:B------:R-:W-:-:S04]  /*0210*/  FMUL R6, R6, R5 ;  /* 0x0000000506067220 */ /* 0x000fc80000400000 */
[----:B------:R-:W-:Y:S01]  /*0220*/  FFMA R7, R7, R6, R7 ;  /* 0x0000000607077223 */ /* 0x000fe20000000007 */
[----:B------:R-:W-:-:S03]  /*0230*/  HFMA2 R6, -RZ, RZ, 1.9599609375, 20144 ;  /* 0x3fd774ebff067431 */ /* 0x000fc600000001ff */
[----:B------:R-:W-:-:S04]  /*0240*/  FMUL R5, R7, -2 ;  /* 0xc000000007057820 */ /* 0x000fc80000400000 */
[----:B------:R-:W-:Y:S01]  /*0250*/  @P0 FFMA R7, R6, 0.93318945169448852539, R5 ;  /* 0x3f6ee58106070823 */ /* 0x000fe20000000005 */
[----:B---3--:R-:W-:-:S04]  /*0260*/  IMAD R5, R0, R9, R8 ;  /* 0x0000000900057224 */ /* 0x008fc800078e0208 */
[C---:B------:R-:W-:Y:S02]  /*0270*/  FSETP.NAN.AND P0, PT, R7.reuse, R7, PT ;  /* 0x000000070700720b */ /* 0x040fe40003f08000 */
[----:B------:R-:W-:Y:S01]  /*0280*/  LOP3.LUT R4, R7, 0x80000000, R4, 0xb8, !PT ;  /* 0x8000000007047812 */ /* 0x000fe200078eb804 */
[----:B0-----:R-:W-:-:S03]  /*0290*/  IMAD.WIDE R2, R5, 0x4, R2 ;  /* 0x0000000405027825 */ /* 0x001fc600078e0202 */
[----:B------:R-:W-:-:S05]  /*02a0*/  FSEL R7, R4, R7, !P0 ;  /* 0x0000000704077208 */ /* 0x000fca0004000000 */
[----:B------:R-:W-:Y:S01]  /*02b0*/  STG.E desc[UR4][R2.64], R7 ;  /* 0x0000000702007986 */ /* 0x000fe2000c101904 */
[----:B------:R-:W-:Y:S05]  /*02c0*/  EXIT ;  /* 0x000000000000794d */ /* 0x000fea0003800000 */
.L_x_60:
        /* <DEDUP_REMOVED lines=11> */
.L_x_203:


//--------------------- .text.vector_sincos       --------------------------
	.section	.text.vector_sincos,"ax",@progbits
	.align	128
        .global         vector_sincos
        .type           vector_sincos,@function
        .size           vector_sincos,(.L_x_204 - vector_sincos)
        .other          vector_sincos,@"STO_CUDA_ENTRY STV_DEFAULT"
vector_sincos:
.text.vector_sincos:
        /* <DEDUP_REMOVED lines=17> */
[----:B------:R-:W-:Y:S06]  /*0110*/  BSSY.RECONVERGENT B0, `(.L_x_61) ;  /* 0x000006e000007945 */ /* 0x000fec0003800200 */
[----:B------:R-:W1:Y:S01]  /*0120*/  LDC.64 R8, c[0x0][0x3a8] ;  /* 0x0000ea00ff087b82 */ /* 0x000e620000000a00 */
[C---:B---3--:R-:W-:Y:S02]  /*0130*/  IMAD R5, R0.reuse, R15, R14 ;  /* 0x0000000f00057224 */ /* 0x048fe400078e020e */
[----:B0-----:R-:W-:-:S02]  /*0140*/  IMAD R11, R0, R17, R16 ;  /* 0x00000011000b7224 */ /* 0x001fc400078e0210 */
[----:B--2---:R-:W-:-:S04]  /*0150*/  IMAD.WIDE R4, R5, 0x4, R6 ;  /* 0x0000000405047825 */ /* 0x004fc800078e0206 */
[----:B-1----:R-:W-:-:S04]  /*0160*/  IMAD.WIDE R6, R11, 0x4, R8 ;  /* 0x000000040b067825 */ /* 0x002fc800078e0208 */
[C---:B----4-:R-:W-:Y:S01]  /*0170*/  FMUL R3, R2.reuse, 0.63661974668502807617 ;  /* 0x3f22f98302037820 */ /* 0x050fe20000400000 */
[----:B------:R-:W-:-:S05]  /*0180*/  FSETP.GE.AND P0, PT, |R2|, 105615, PT ;  /* 0x47ce47800200780b */ /* 0x000fca0003f06200 */
[----:B------:R-:W0:Y:S02]  /*0190*/  F2I.NTZ R3, R3 ;  /* 0x0000000300037305 */ /* 0x000e240000203100 */
[----:B0-----:R-:W-:-:S05]  /*01a0*/  I2FP.F32.S32 R13, R3 ;  /* 0x00000003000d7245 */ /* 0x001fca0000201400 */
[----:B------:R-:W-:-:S04]  /*01b0*/  FFMA R10, R13, -1.5707962512969970703, R2 ;  /* 0xbfc90fda0d0a7823 */ /* 0x000fc80000000002 */
[----:B------:R-:W-:-:S04]  /*01c0*/  FFMA R10, R13, -7.5497894158615963534e-08, R10 ;  /* 0xb3a221680d0a7823 */ /* 0x000fc8000000000a */
[----:B------:R-:W-:Y:S01]  /*01d0*/  FFMA R0, R13, -5.3903029534742383927e-15, R10 ;  /* 0xa7c234c50d007823 */ /* 0x000fe2000000000a */
[----:B------:R-:W-:Y:S06]  /*01e0*/  @!P0 BRA `(.L_x_62) ;  /* 0x0000000400808947 */ /* 0x000fec0003800000 */
[----:B------:R-:W-:-:S13]  /*01f0*/  FSETP.NEU.AND P0, PT, |R2|, +INF , PT ;  /* 0x7f8000000200780b */ /* 0x000fda0003f0d200 */
[----:B------:R-:W-:Y:S01]  /*0200*/  @!P0 FMUL R0, RZ, R2 ;  /* 0x00000002ff008220 */ /* 0x000fe20000400000 */
[----:B------:R-:W-:Y:S01]  /*0210*/  @!P0 IMAD.MOV.U32 R3, RZ, RZ, RZ ;  /* 0x000000ffff038224 */ /* 0x000fe200078e00ff */
[----:B------:R-:W-:Y:S06]  /*0220*/  @!P0 BRA `(.L_x_62) ;  /* 0x0000000400708947 */ /* 0x000fec0003800000 */
[----:B------:R-:W-:Y:S01]  /*0230*/  IMAD.SHL.U32 R3, R2, 0x100, RZ ;  /* 0x0000010002037824 */ /* 0x000fe200078e00ff */
[----:B------:R-:W0:Y:S01]  /*0240*/  LDCU.64 UR8, c[0x4][URZ] ;  /* 0x01000000ff0877ac */ /* 0x000e220008000a00 */
[----:B------:R-:W-:Y:S02]  /*0250*/  IMAD.MOV.U32 R0, RZ, RZ, RZ ;  /* 0x000000ffff007224 */ /* 0x000fe400078e00ff */
[----:B------:R-:W-:Y:S01]  /*0260*/  IMAD.MOV.U32 R12, RZ, RZ, RZ ;  /* 0x000000ffff0c7224 */ /* 0x000fe200078e00ff */
[----:B------:R-:W-:Y:S01]  /*0270*/  LOP3.LUT R3, R3, 0x80000000, RZ, 0xfc, !PT ;  /* 0x8000000003037812 */ /* 0x000fe200078efcff */
[----:B------:R-:W-:Y:S01]  /*0280*/  UMOV UR5, URZ ;  /* 0x000000ff00057c82 */ /* 0x000fe20008000000 */
[----:B------:R-:W-:-:S05]  /*0290*/  UMOV UR4, URZ ;  /* 0x000000ff00047c82 */ /* 0x000fca0008000000 */
.L_x_63:
[----:B0-----:R-:W-:Y:S01]  /*02a0*/  MOV R10, UR8 ;  /* 0x00000008000a7c02 */ /* 0x001fe20008000f00 */
[----:B------:R-:W-:-:S05]  /*02b0*/  IMAD.U32 R11, RZ, RZ, UR9 ;  /* 0x00000009ff0b7e24 */ /* 0x000fca000f8e00ff */
[----:B------:R-:W2:Y:S01]  /*02c0*/  LDG.E.CONSTANT R8, desc[UR6][R10.64] ;  /* 0x000000060a087981 */ /* 0x000ea2000c1e9900 */
[----:B------:R-:W-:Y:S01]  /*02d0*/  UIADD3 UR4, UPT, UPT, UR4, 0x1, URZ ;  /* 0x0000000104047890 */ /* 0x000fe2000fffe0ff */
[C---:B------:R-:W-:Y:S01]  /*02e0*/  ISETP.EQ.AND P0, PT, R12.reuse, RZ, PT ;  /* 0x000000ff0c00720c */ /* 0x040fe20003f02270 */
[----:B------:R-:W-:Y:S01]  /*02f0*/  UIADD3 UR8, UP1, UPT, UR8, 0x4, URZ ;  /* 0x0000000408087890 */ /* 0x000fe2000ff3e0ff */
[C---:B------:R-:W-:Y:S01]  /*0300*/  ISETP.EQ.AND P1, PT, R12.reuse, 0x4, PT ;  /* 0x000000040c00780c */ /* 0x040fe20003f22270 */
[----:B------:R-:W-:Y:S01]  /*0310*/  UISETP.NE.AND UP0, UPT, UR4, 0x6, UPT ;  /* 0x000000060400788c */ /* 0x000fe2000bf05270 */
[C---:B------:R-:W-:Y:S01]  /*0320*/  ISETP.EQ.AND P2, PT, R12.reuse, 0x8, PT ;  /* 0x000000080c00780c */ /* 0x040fe20003f42270 */
[----:B------:R-:W-:Y:S01]  /*0330*/  UIADD3.X UR9, UPT, UPT, URZ, UR9, URZ, UP1, !UPT ;  /* 0x00000009ff097290 */ /* 0x000fe20008ffe4ff */
[C---:B------:R-:W-:Y:S02]  /*0340*/  ISETP.EQ.AND P3, PT, R12.reuse, 0xc, PT ;  /* 0x0000000c0c00780c */ /* 0x040fe40003f62270 */
[----:B------:R-:W-:-:S02]  /*0350*/  ISETP.EQ.AND P4, PT, R12, 0x10, PT ;  /* 0x000000100c00780c */ /* 0x000fc40003f82270 */
[C---:B------:R-:W-:Y:S02]  /*0360*/  ISETP.EQ.AND P5, PT, R12.reuse, 0x14, PT ;  /* 0x000000140c00780c */ /* 0x040fe40003fa2270 */
[----:B------:R-:W-:Y:S01]  /*0370*/  IADD3 R12, PT, PT, R12, 0x4, RZ ;  /* 0x000000040c0c7810 */ /* 0x000fe20007ffe0ff */
[----:B--2---:R-:W-:-:S03]  /*0380*/  IMAD.WIDE.U32 R8, R8, R3, RZ ;  /* 0x0000000308087225 */ /* 0x004fc600078e00ff */
[----:B------:R-:W-:-:S04]  /*0390*/  IADD3 R8, P6, PT, R8, R0, RZ ;  /* 0x0000000008087210 */ /* 0x000fc80007fde0ff */
[----:B------:R-:W-:Y:S01]  /*03a0*/  IADD3.X R0, PT, PT, R9, UR5, RZ, P6, !PT ;  /* 0x0000000509007c10 */ /* 0x000fe2000b7fe4ff */
[--C-:B------:R-:W-:Y:S01]  /*03b0*/  @P0 IMAD.MOV.U32 R13, RZ, RZ, R8.reuse ;  /* 0x000000ffff0d0224 */ /* 0x100fe200078e0008 */
[----:B------:R-:W-:Y:S01]  /*03c0*/  @P2 MOV R15, R8 ;  /* 0x00000008000f2202 */ /* 0x000fe20000000f00 */
[--C-:B------:R-:W-:Y:S02]  /*03d0*/  @P1 IMAD.MOV.U32 R14, RZ, RZ, R8.reuse ;  /* 0x000000ffff0e1224 */ /* 0x100fe400078e0008 */
[--C-:B------:R-:W-:Y:S02]  /*03e0*/  @P3 IMAD.MOV.U32 R16, RZ, RZ, R8.reuse ;  /* 0x000000ffff103224 */ /* 0x100fe400078e0008 */
[--C-:B------:R-:W-:Y:S02]  /*03f0*/  @P4 IMAD.MOV.U32 R17, RZ, RZ, R8.reuse ;  /* 0x000000ffff114224 */ /* 0x100fe400078e0008 */
[----:B------:R-:W-:Y:S01]  /*0400*/  @P5 IMAD.MOV.U32 R18, RZ, RZ, R8 ;  /* 0x000000ffff125224 */ /* 0x000fe200078e0008 */
[----:B------:R-:W-:Y:S06]  /*0410*/  BRA.U UP0, `(.L_x_63) ;  /* 0xfffffffd00a07547 */ /* 0x000fec000b83ffff */
[----:B------:R-:W-:Y:S01]  /*0420*/  SHF.R.U32.HI R3, RZ, 0x17, R2 ;  /* 0x00000017ff037819 */ /* 0x000fe20000011602 */
[----:B------:R-:W-:Y:S03]  /*0430*/  BSSY.RECONVERGENT B1, `(.L_x_64) ;  /* 0x0000029000017945 */ /* 0x000fe60003800200 */
[C---:B------:R-:W-:Y:S02]  /*0440*/  LOP3.LUT R8, R3.reuse, 0xe0, RZ, 0xc0, !PT ;  /* 0x000000e003087812 */ /* 0x040fe400078ec0ff */
[----:B------:R-:W-:-:S03]  /*0450*/  LOP3.LUT P6, RZ, R3, 0x1f, RZ, 0xc0, !PT ;  /* 0x0000001f03ff7812 */ /* 0x000fc600078cc0ff */
[----:B------:R-:W-:-:S05]  /*0460*/  VIADD R8, R8, 0xffffff80 ;  /* 0xffffff8008087836 */ /* 0x000fca0000000000 */
[----:B------:R-:W-:-:S05]  /*0470*/  SHF.R.U32.HI R8, RZ, 0x5, R8 ;  /* 0x00000005ff087819 */ /* 0x000fca0000011608 */
[----:B------:R-:W-:-:S05]  /*0480*/  IMAD.U32 R10, R8, -0x4, RZ ;  /* 0xfffffffc080a7824 */ /* 0x000fca00078e00ff */
[C---:B------:R-:W-:Y:S02]  /*0490*/  ISETP.EQ.AND P3, PT, R10.reuse, -0x18, PT ;  /* 0xffffffe80a00780c */ /* 0x040fe40003f62270 */
[C---:B------:R-:W-:Y:S02]  /*04a0*/  ISETP.EQ.AND P4, PT, R10.reuse, -0x14, PT ;  /* 0xffffffec0a00780c */ /* 0x040fe40003f82270 */
[C---:B------:R-:W-:Y:S02]  /*04b0*/  ISETP.EQ.AND P2, PT, R10.reuse, -0x10, PT ;  /* 0xfffffff00a00780c */ /* 0x040fe40003f42270 */
[C---:B------:R-:W-:Y:S02]  /*04c0*/  ISETP.EQ.AND P1, PT, R10.reuse, -0xc, PT ;  /* 0xfffffff40a00780c */ /* 0x040fe40003f22270 */
[C---:B------:R-:W-:Y:S02]  /*04d0*/  ISETP.EQ.AND P0, PT, R10.reuse, -0x8, PT ;  /* 0xfffffff80a00780c */ /* 0x040fe40003f02270 */
[----:B------:R-:W-:-:S03]  /*04e0*/  ISETP.EQ.AND P5, PT, R10, RZ, PT ;  /* 0x000000ff0a00720c */ /* 0x000fc60003fa2270 */
[----:B------:R-:W-:Y:S01]  /*04f0*/  @P3 IMAD.MOV.U32 R8, RZ, RZ, R13 ;  /* 0x000000ffff083224 */ /* 0x000fe200078e000d */
[C---:B------:R-:W-:Y:S01]  /*0500*/  ISETP.EQ.AND P3, PT, R10.reuse, -0x4, PT ;  /* 0xfffffffc0a00780c */ /* 0x040fe20003f62270 */
[----:B------:R-:W-:Y:S01]  /*0510*/  @P4 IMAD.MOV.U32 R8, RZ, RZ, R14 ;  /* 0x000000ffff084224 */ /* 0x000fe200078e000e */
[----:B------:R-:W-:Y:S01]  /*0520*/  @P4 MOV R9, R13 ;  /* 0x0000000d00094202 */ /* 0x000fe20000000f00 */
[----:B------:R-:W-:Y:S01]  /*0530*/  @P2 IMAD.MOV.U32 R8, RZ, RZ, R15 ;  /* 0x000000ffff082224 */ /* 0x000fe200078e000f */
[----:B------:R-:W-:Y:S01]  /*0540*/  ISETP.EQ.AND P4, PT, R10, 0x4, PT ;  /* 0x000000040a00780c */ /* 0x000fe20003f82270 */
[----:B------:R-:W-:Y:S02]  /*0550*/  @P1 IMAD.MOV.U32 R8, RZ, RZ, R16 ;  /* 0x000000ffff081224 */ /* 0x000fe400078e0010 */
[----:B------:R-:W-:Y:S02]  /*0560*/  @P0 IMAD.MOV.U32 R8, RZ, RZ, R17 ;  /* 0x000000ffff080224 */ /* 0x000fe400078e0011 */
[----:B------:R-:W-:Y:S01]  /*0570*/  @P2 IMAD.MOV.U32 R9, RZ, RZ, R14 ;  /* 0x000000ffff092224 */ /* 0x000fe200078e000e */
[----:B------:R-:W-:Y:S01]  /*0580*/  @P1 MOV R9, R15 ;  /* 0x0000000f00091202 */ /* 0x000fe20000000f00 */
[----:B------:R-:W-:-:S02]  /*0590*/  @P0 IMAD.MOV.U32 R9, RZ, RZ, R16 ;  /* 0x000000ffff090224 */ /* 0x000fc400078e0010 */
[----:B------:R-:W-:Y:S01]  /*05a0*/  @P3 IMAD.MOV.U32 R8, RZ, RZ, R18 ;  /* 0x000000ffff083224 */ /* 0x000fe200078e0012 */
[----:B------:R-:W-:Y:S01]  /*05b0*/  @P3 MOV R9, R17 ;  /* 0x0000001100093202 */ /* 0x000fe20000000f00 */
[----:B------:R-:W-:Y:S02]  /*05c0*/  @P5 IMAD.MOV.U32 R8, RZ, RZ, R0 ;  /* 0x000000ffff085224 */ /* 0x000fe400078e0000 */
[----:B------:R-:W-:Y:S01]  /*05d0*/  @P5 IMAD.MOV.U32 R9, RZ, RZ, R18 ;  /* 0x000000ffff095224 */ /* 0x000fe200078e0012 */
[----:B------:R-:W-:Y:S01]  /*05e0*/  @P4 MOV R9, R0 ;  /* 0x0000000000094202 */ /* 0x000fe20000000f00 */
[----:B------:R-:W-:Y:S01]  /*05f0*/  IMAD.MOV.U32 R12, RZ, RZ, R8 ;  /* 0x000000ffff0c7224 */ /* 0x000fe200078e0008 */
[----:B------:R-:W-:Y:S06]  /*0600*/  @!P6 BRA `(.L_x_65) ;  /* 0x00000000002ce947 */ /* 0x000fec0003800000 */
[----:B------:R-:W-:Y:S01]  /*0610*/  @P2 IMAD.MOV.U32 R8, RZ, RZ, R13 ;  /* 0x000000ffff082224 */ /* 0x000fe200078e000d */
[----:B------:R-:W-:Y:S01]  /*0620*/  LOP3.LUT R3, R3, 0x1f, RZ, 0xc0, !PT ;  /* 0x0000001f03037812 */ /* 0x000fe200078ec0ff */
[----:B------:R-:W-:Y:S01]  /*0630*/  @P1 IMAD.MOV.U32 R8, RZ, RZ, R14 ;  /* 0x000000ffff081224 */ /* 0x000fe200078e000e */
[----:B------:R-:W-:Y:S01]  /*0640*/  @P0 MOV R8, R15 ;  /* 0x0000000f00080202 */ /* 0x000fe20000000f00 */
[----:B------:R-:W-:Y:S01]  /*0650*/  @P3 IMAD.MOV.U32 R8, RZ, RZ, R16 ;  /* 0x000000ffff083224 */ /* 0x000fe200078e0010 */
[----:B------:R-:W-:Y:S01]  /*0660*/  ISETP.EQ.AND P0, PT, R10, 0x8, PT ;  /* 0x000000080a00780c */ /* 0x000fe20003f02270 */
[----:B------:R-:W-:Y:S01]  /*0670*/  @P5 IMAD.MOV.U32 R8, RZ, RZ, R17 ;  /* 0x000000ffff085224 */ /* 0x000fe200078e0011 */
[----:B------:R-:W-:Y:S01]  /*0680*/  SHF.L.W.U32.HI R12, R9, R3, R12 ;  /* 0x00000003090c7219 */ /* 0x000fe20000010e0c */
[----:B------:R-:W-:-:S10]  /*0690*/  @P4 IMAD.MOV.U32 R8, RZ, RZ, R18 ;  /* 0x000000ffff084224 */ /* 0x000fd400078e0012 */
[----:B------:R-:W-:-:S04]  /*06a0*/  @P0 MOV R8, R0 ;  /* 0x0000000000080202 */ /* 0x000fc80000000f00 */
[----:B------:R-:W-:-:S07]  /*06b0*/  SHF.L.W.U32.HI R9, R8, R3, R9 ;  /* 0x0000000308097219 */ /* 0x000fce0000010e09 */
.L_x_65:
[----:B------:R-:W-:Y:S05]  /*06c0*/  BSYNC.RECONVERGENT B1 ;  /* 0x0000000000017941 */ /* 0x000fea0003800200 */
.L_x_64:
[C---:B------:R-:W-:Y:S01]  /*06d0*/  SHF.L.W.U32.HI R0, R9.reuse, 0x2, R12 ;  /* 0x0000000209007819 */ /* 0x040fe20000010e0c */
[----:B------:R-:W-:Y:S01]  /*06e0*/  IMAD.SHL.U32 R9, R9, 0x4, RZ ;  /* 0x0000000409097824 */ /* 0x000fe200078e00ff */
[----:B------:R-:W-:Y:S01]  /*06f0*/  UMOV UR4, 0x54442d19 ;  /* 0x54442d1900047882 */ /* 0x000fe20000000000 */
[----:B------:R-:W-:Y:S01]  /*0700*/  UMOV UR5, 0x3bf921fb ;  /* 0x3bf921fb00057882 */ /* 0x000fe20000000000 */
[----:B------:R-:W-:Y:S02]  /*0710*/  SHF.R.S32.HI R3, RZ, 0x1f, R0 ;  /* 0x0000001fff037819 */ /* 0x000fe40000011400 */
[----:B------:R-:W-:Y:S02]  /*0720*/  ISETP.GE.AND P0, PT, R2, RZ, PT ;  /* 0x000000ff0200720c */ /* 0x000fe40003f06270 */
[C---:B------:R-:W-:Y:S02]  /*0730*/  LOP3.LUT R10, R3.reuse, R9, RZ, 0x3c, !PT ;  /* 0x00000009030a7212 */ /* 0x040fe400078e3cff */
[----:B------:R-:W-:-:S02]  /*0740*/  LOP3.LUT R11, R3, R0, RZ, 0x3c, !PT ;  /* 0x00000000030b7212 */ /* 0x000fc400078e3cff */
[----:B------:R-:W-:Y:S02]  /*0750*/  SHF.R.U32.HI R3, RZ, 0x1e, R12 ;  /* 0x0000001eff037819 */ /* 0x000fe4000001160c */
[----:B------:R-:W0:Y:S01]  /*0760*/  I2F.F64.S64 R8, R10 ;  /* 0x0000000a00087312 */ /* 0x000e220000301c00 */
[C---:B------:R-:W-:Y:S02]  /*0770*/  LOP3.LUT R2, R0.reuse, R2, RZ, 0x3c, !PT ;  /* 0x0000000200027212 */ /* 0x040fe400078e3cff */
[----:B------:R-:W-:Y:S02]  /*0780*/  LEA.HI R3, R0, R3, RZ, 0x1 ;  /* 0x0000000300037211 */ /* 0x000fe400078f08ff */
[----:B------:R-:W-:-:S03]  /*0790*/  ISETP.GE.AND P1, PT, R2, RZ, PT ;  /* 0x000000ff0200720c */ /* 0x000fc60003f26270 */
[----:B------:R-:W-:-:S04]  /*07a0*/  IMAD.MOV R0, RZ, RZ, -R3 ;  /* 0x000000ffff007224 */ /* 0x000fc800078e0a03 */
[----:B------:R-:W-:Y:S01]  /*07b0*/  @!P0 IMAD.MOV.U32 R3, RZ, RZ, R0 ;  /* 0x000000ffff038224 */ /* 0x000fe200078e0000 */
[----:B0-----:R-:W-:-:S10]  /*07c0*/  DMUL R8, R8, UR4 ;  /* 0x0000000408087c28 */ /* 0x001fd40008000000 */
[----:B------:R-:W0:Y:S02]  /*07d0*/  F2F.F32.F64 R8, R8 ;  /* 0x0000000800087310 */ /* 0x000e240000301000 */
[----:B0-----:R-:W-:-:S07]  /*07e0*/  FSEL R0, -R8, R8, !P1 ;  /* 0x0000000808007208 */ /* 0x001fce0004800100 */
.L_x_62:
[----:B------:R-:W-:Y:S05]  /*07f0*/  BSYNC.RECONVERGENT B0 ;  /* 0x0000000000007941 */ /* 0x000fea0003800200 */
.L_x_61:
[----:B------:R-:W-:Y:S01]  /*0800*/  MOV R2, 0x37cbac00 ;  /* 0x37cbac0000027802 */ /* 0x000fe20000000f00 */
[----:B------:R-:W-:Y:S01]  /*0810*/  FMUL R9, R0, R0 ;  /* 0x0000000000097220 */ /* 0x000fe20000400000 */
[----:B------:R-:W-:Y:S01]  /*0820*/  IMAD.MOV.U32 R8, RZ, RZ, 0x394d4153 ;  /* 0x394d4153ff087424 */ /* 0x000fe200078e00ff */
[----:B------:R-:W-:Y:S02]  /*0830*/  LOP3.LUT R10, R3, 0x1, RZ, 0xc0, !PT ;  /* 0x00000001030a7812 */ /* 0x000fe400078ec0ff */
[C---:B------:R-:W-:Y:S01]  /*0840*/  FFMA R2, R9.reuse, R2, -0.0013887860113754868507 ;  /* 0xbab607ed09027423 */ /* 0x040fe20000000002 */
[C---:B------:R-:W-:Y:S01]  /*0850*/  FFMA R8, R9.reuse, -R8, 0.0083327032625675201416 ;  /* 0x3c0885e409087423 */ /* 0x040fe20000000808 */
[C---:B------:R-:W-:Y:S01]  /*0860*/  FFMA R11, R9.reuse, R0, RZ ;  /* 0x00000000090b7223 */ /* 0x040fe200000000ff */
[----:B------:R-:W-:Y:S01]  /*0870*/  ISETP.NE.U32.AND P0, PT, R10, 0x1, PT ;  /* 0x000000010a00780c */ /* 0x000fe20003f05070 */
[C---:B------:R-:W-:Y:S01]  /*0880*/  FFMA R2, R9.reuse, R2, 0.041666727513074874878 ;  /* 0x3d2aaabb09027423 */ /* 0x040fe20000000002 */
[----:B------:R-:W-:Y:S01]  /*0890*/  FFMA R8, R9, R8, -0.16666662693023681641 ;  /* 0xbe2aaaa809087423 */ /* 0x000fe20000000008 */
[----:B------:R-:W-:-:S02]  /*08a0*/  LOP3.LUT P1, RZ, R3, 0x2, RZ, 0xc0, !PT ;  /* 0x0000000203ff7812 */ /* 0x000fc4000782c0ff */
[----:B------:R-:W-:Y:S01]  /*08b0*/  FFMA R2, R9, R2, -0.4999999701976776123 ;  /* 0xbeffffff09027423 */ /* 0x000fe20000000002 */
[----:B------:R-:W-:Y:S01]  /*08c0*/  FFMA R11, R11, R8, R0 ;  /* 0x000000080b0b7223 */ /* 0x000fe20000000000 */
[----:B------:R-:W-:Y:S02]  /*08d0*/  VIADD R0, R3, 0x1 ;  /* 0x0000000103007836 */ /* 0x000fe40000000000 */
[----:B------:R-:W-:-:S03]  /*08e0*/  FFMA R2, R9, R2, 1 ;  /* 0x3f80000009027423 */ /* 0x000fc60000000002 */
[----:B------:R-:W-:Y:S02]  /*08f0*/  LOP3.LUT P2, RZ, R0, 0x2, RZ, 0xc0, !PT ;  /* 0x0000000200ff7812 */ /* 0x000fe4000784c0ff */
[----:B------:R-:W-:Y:S02]  /*0900*/  FSEL R0, R2, R11, !P0 ;  /* 0x0000000b02007208 */ /* 0x000fe40004000000 */
[----:B------:R-:W-:Y:S02]  /*0910*/  FSEL R2, R11, R2, !P0 ;  /* 0x000000020b027208 */ /* 0x000fe40004000000 */
[----:B------:R-:W-:Y:S02]  /*0920*/  FSEL R3, R0, -R0, !P1 ;  /* 0x8000000000037208 */ /* 0x000fe40004800000 */
[----:B------:R-:W-:-:S03]  /*0930*/  FSEL R9, R2, -R2, !P2 ;  /* 0x8000000202097208 */ /* 0x000fc60005000000 */
[----:B------:R-:W-:Y:S04]  /*0940*/  STG.E desc[UR6][R4.64], R3 ;  /* 0x0000000304007986 */ /* 0x000fe8000c101906 */
[----:B------:R-:W-:Y:S01]  /*0950*/  STG.E desc[UR6][R6.64], R9 ;  /* 0x0000000906007986 */ /* 0x000fe2000c101906 */
[----:B------:R-:W-:Y:S05]  /*0960*/  EXIT ;  /* 0x000000000000794d */ /* 0x000fea0003800000 */
.L_x_66:
        /* <DEDUP_REMOVED lines=9> */
.L_x_204:


//--------------------- .text.vector_tan          --------------------------
	.section	.text.vector_tan,"ax",@progbits
	.align	128
        .global         vector_tan
        .type           vector_tan,@function
        .size           vector_tan,(.L_x_205 - vector_tan)
        .other          vector_tan,@"STO_CUDA_ENTRY STV_DEFAULT"
vector_tan:
.text.vector_tan:
        /* <DEDUP_REMOVED lines=15> */
[C---:B--2---:R-:W-:Y:S01]  /*00f0*/  FMUL R4, R2.reuse, 0.63661974668502807617 ;  /* 0x3f22f98302047820 */ /* 0x044fe20000400000 */
[----:B------:R-:W-:-:S03]  /*0100*/  FSETP.GE.AND P0, PT, |R2|, 105615, PT ;  /* 0x47ce47800200780b */ /* 0x000fc60003f06200 */
        /* <DEDUP_REMOVED lines=17> */
.L_x_69:
        /* <DEDUP_REMOVED lines=43> */
[--C-:B------:R-:W-:Y:S02]  /*04d0*/  @P1 IMAD.MOV.U32 R4, RZ, RZ, R13.reuse ;  /* 0x000000ffff041224 */ /* 0x100fe400078e000d */
        /* <DEDUP_REMOVED lines=22> */
.L_x_71:
[----:B------:R-:W-:Y:S05]  /*0640*/  BSYNC.RECONVERGENT B1 ;  /* 0x0000000000017941 */ /* 0x000fea0003800200 */
.L_x_70:
[C-C-:B------:R-:W-:Y:S01]  /*0650*/  SHF.L.W.U32.HI R3, R5.reuse, 0x2, R8.reuse ;  /* 0x0000000205037819 */ /* 0x140fe20000010e08 */
[----:B------:R-:W-:Y:S01]  /*0660*/  IMAD.SHL.U32 R5, R5, 0x4, RZ ;  /* 0x0000000405057824 */ /* 0x000fe200078e00ff */
[----:B------:R-:W-:Y:S01]  /*0670*/  UMOV UR4, 0x54442d19 ;  /* 0x54442d1900047882 */ /* 0x000fe20000000000 */
[----:B------:R-:W-:Y:S01]  /*0680*/  UMOV UR5, 0x3bf921fb ;  /* 0x3bf921fb00057882 */ /* 0x000fe20000000000 */
[----:B------:R-:W-:Y:S02]  /*0690*/  SHF.R.S32.HI R4, RZ, 0x1f, R3 ;  /* 0x0000001fff047819 */ /* 0x000fe40000011403 */
[----:B------:R-:W-:Y:S02]  /*06a0*/  SHF.R.U32.HI R8, RZ, 0x1e, R8 ;  /* 0x0000001eff087819 */ /* 0x000fe40000011608 */
[C---:B------:R-:W-:Y:S02]  /*06b0*/  LOP3.LUT R6, R4.reuse, R5, RZ, 0x3c, !PT ;  /* 0x0000000504067212 */ /* 0x040fe400078e3cff */
[----:B------:R-:W-:-:S02]  /*06c0*/  LOP3.LUT R7, R4, R3, RZ, 0x3c, !PT ;  /* 0x0000000304077212 */ /* 0x000fc400078e3cff */
[----:B------:R-:W-:Y:S02]  /*06d0*/  ISETP.GE.AND P0, PT, R2, RZ, PT ;  /* 0x000000ff0200720c */ /* 0x000fe40003f06270 */
[----:B------:R-:W0:Y:S01]  /*06e0*/  I2F.F64.S64 R4, R6 ;  /* 0x0000000600047312 */ /* 0x000e220000301c00 */
[C---:B------:R-:W-:Y:S02]  /*06f0*/  LOP3.LUT R2, R3.reuse, R2, RZ, 0x3c, !PT ;  /* 0x0000000203027212 */ /* 0x040fe400078e3cff */
[----:B------:R-:W-:Y:S02]  /*0700*/  LEA.HI R8, R3, R8, RZ, 0x1 ;  /* 0x0000000803087211 */ /* 0x000fe400078f08ff */
[----:B------:R-:W-:-:S03]  /*0710*/  ISETP.GE.AND P1, PT, R2, RZ, PT ;  /* 0x000000ff0200720c */ /* 0x000fc60003f26270 */
[----:B------:R-:W-:-:S05]  /*0720*/  IMAD.MOV R2, RZ, RZ, -R8 ;  /* 0x000000ffff027224 */ /* 0x000fca00078e0a08 */
[----:B------:R-:W-:Y:S01]  /*0730*/  @!P0 MOV R8, R2 ;  /* 0x0000000200088202 */ /* 0x000fe20000000f00 */
[----:B0-----:R-:W-:-:S10]  /*0740*/  DMUL R4, R4, UR4 ;  /* 0x0000000404047c28 */ /* 0x001fd40008000000 */
[----:B------:R-:W0:Y:S02]  /*0750*/  F2F.F32.F64 R4, R4 ;  /* 0x0000000400047310 */ /* 0x000e240000301000 */
[----:B0-----:R-:W-:-:S07]  /*0760*/  FSEL R6, -R4, R4, !P1 ;  /* 0x0000000404067208 */ /* 0x001fce0004800100 */
.L_x_68:
[----:B------:R-:W-:Y:S05]  /*0770*/  BSYNC.RECONVERGENT B0 ;  /* 0x0000000000007941 */ /* 0x000fea0003800200 */
.L_x_67:
[----:B------:R-:W-:Y:S02]  /*0780*/  IMAD.MOV.U32 R3, RZ, RZ, 0x3c190000 ;  /* 0x3c190000ff037424 */ /* 0x000fe400078e00ff */
[C---:B------:R-:W-:Y:S01]  /*0790*/  FMUL R4, R6.reuse, R6 ;  /* 0x0000000606047220 */ /* 0x040fe20000400000 */
[----:B------:R-:W-:Y:S01]  /*07a0*/  FSETP.NEU.AND P0, PT, |R6|, 0.00049096695147454738617, PT ;  /* 0x3a00b43c0600780b */ /* 0x000fe20003f0d200 */
[----:B------:R-:W0:Y:S01]  /*07b0*/  LDC.64 R10, c[0x0][0x3a0] ;  /* 0x0000e800ff0a7b82 */ /* 0x000e220000000a00 */
[----:B------:R-:W-:Y:S01]  /*07c0*/  LOP3.LUT R8, R8, 0x1, RZ, 0xc0, !PT ;  /* 0x0000000108087812 */ /* 0x000fe200078ec0ff */
[----:B------:R-:W-:-:S03]  /*07d0*/  FFMA R3, R4, R3, 0.003265380859375 ;  /* 0x3b56000004037423 */ /* 0x000fc60000000003 */
[----:B------:R-:W-:Y:S01]  /*07e0*/  ISETP.NE.U32.AND P1, PT, R8, 0x1, PT ;  /* 0x000000010800780c */ /* 0x000fe20003f25070 */
[----:B------:R-:W-:-:S04]  /*07f0*/  FFMA R3, R4, R3, 0.0242919921875 ;  /* 0x3cc7000004037423 */ /* 0x000fc80000000003 */
[----:B------:R-:W-:-:S04]  /*0800*/  FFMA R3, R4, R3, 0.053466796875 ;  /* 0x3d5b000004037423 */ /* 0x000fc80000000003 */
[C---:B------:R-:W-:Y:S02]  /*0810*/  FFMA R5, R4.reuse, R3, 0.13337790966033935547 ;  /* 0x3e08943804057423 */ /* 0x040fe40000000003 */
[----:B------:R-:W1:Y:S02]  /*0820*/  LDC.64 R2, c[0x0][0x398] ;  /* 0x0000e600ff027b82 */ /* 0x000e640000000a00 */
[C---:B------:R-:W-:Y:S01]  /*0830*/  FFMA R5, R4.reuse, R5, 0.33333230018615722656 ;  /* 0x3eaaaa8804057423 */ /* 0x040fe20000000005 */
[----:B------:R-:W-:-:S04]  /*0840*/  FMUL R4, R4, R6 ;  /* 0x0000000604047220 */ /* 0x000fc80000400000 */
[----:B------:R-:W-:Y:S01]  /*0850*/  @P0 FFMA R6, R5, R4, R6 ;  /* 0x0000000405060223 */ /* 0x000fe20000000006 */
[----:B0-----:R-:W-:-:S05]  /*0860*/  IMAD R5, R0, R11, R10 ;  /* 0x0000000b00057224 */ /* 0x001fca00078e020a */
[----:B------:R-:W0:Y:S01]  /*0870*/  @!P1 MUFU.RCP R6, -R6 ;  /* 0x8000000600069308 */ /* 0x000e220000001000 */
[----:B-1----:R-:W-:-:S05]  /*0880*/  IMAD.WIDE R2, R5, 0x4, R2 ;  /* 0x0000000405027825 */ /* 0x002fca00078e0202 */
[----:B0-----:R-:W-:Y:S01]  /*0890*/  STG.E desc[UR6][R2.64], R6 ;  /* 0x0000000602007986 */ /* 0x001fe2000c101906 */
[----:B------:R-:W-:Y:S05]  /*08a0*/  EXIT ;  /* 0x000000000000794d */ /* 0x000fea0003800000 */
.L_x_72:
        /* <DEDUP_REMOVED lines=13> */
.L_x_205:


//--------------------- .text.vector_cos          --------------------------
	.section	.text.vector_cos,"ax",@progbits
	.align	128
        .global         vector_cos
        .type           vector_cos,@function
        .size           vector_cos,(.L_x_206 - vector_cos)
        .other          vector_cos,@"STO_CUDA_ENTRY STV_DEFAULT"
vector_cos:
.text.vector_cos:
        /* <DEDUP_REMOVED lines=15> */
[C---:B--2---:R-:W-:Y:S01]  /*00f0*/  FMUL R3, R0.reuse, 0.63661974668502807617 ;  /* 0x3f22f98300037820 */ /* 0x044fe20000400000 */
        /* <DEDUP_REMOVED lines=18> */
.L_x_75:
        /* <DEDUP_REMOVED lines=12> */
[C---:B------:R-:W-:Y:S01]  /*02e0*/  ISETP.EQ.AND P5, PT, R8.reuse, 0x14, PT ;  /* 0x000000140800780c */ /* 0x040fe20003fa2270 */
[----:B------:R-:W-:Y:S02]  /*02f0*/  VIADD R8, R8, 0x4 ;  /* 0x0000000408087836 */ /* 0x000fe40000000000 */
        /* <DEDUP_REMOVED lines=15> */
[----:B------:R-:W-:-:S04]  /*03f0*/  SHF.R.U32.HI R4, RZ, 0x5, R4 ;  /* 0x00000005ff047819 */ /* 0x000fc80000011604 */
[----:B------:R-:W-:-:S04]  /*0400*/  LEA R6, -R4, RZ, 0x2 ;  /* 0x000000ff04067211 */ /* 0x000fc800078e11ff */
[C---:B------:R-:W-:Y:S02]  /*0410*/  ISETP.EQ.AND P3, PT, R6.reuse, -0x18, PT ;  /* 0xffffffe80600780c */ /* 0x040fe40003f62270 */
[C---:B------:R-:W-:Y:S02]  /*0420*/  ISETP.EQ.AND P4, PT, R6.reuse, -0x14, PT ;  /* 0xffffffec0600780c */ /* 0x040fe40003f82270 */
[C---:B------:R-:W-:Y:S02]  /*0430*/  ISETP.EQ.AND P2, PT, R6.reuse, -0x10, PT ;  /* 0xfffffff00600780c */ /* 0x040fe40003f42270 */
[C---:B------:R-:W-:Y:S02]  /*0440*/  ISETP.EQ.AND P1, PT, R6.reuse, -0xc, PT ;  /* 0xfffffff40600780c */ /* 0x040fe40003f22270 */
[C---:B------:R-:W-:Y:S02]  /*0450*/  ISETP.EQ.AND P0, PT, R6.reuse, -0x8, PT ;  /* 0xfffffff80600780c */ /* 0x040fe40003f02270 */
[----:B------:R-:W-:-:S03]  /*0460*/  ISETP.EQ.AND P5, PT, R6, RZ, PT ;  /* 0x000000ff0600720c */ /* 0x000fc60003fa2270 */
[--C-:B------:R-:W-:Y:S01]  /*0470*/  @P3 IMAD.MOV.U32 R4, RZ, RZ, R9.reuse ;  /* 0x000000ffff043224 */ /* 0x100fe200078e0009 */
[C---:B------:R-:W-:Y:S01]  /*0480*/  ISETP.EQ.AND P3, PT, R6.reuse, -0x4, PT ;  /* 0xfffffffc0600780c */ /* 0x040fe20003f62270 */
[----:B------:R-:W-:Y:S02]  /*0490*/  @P4 IMAD.MOV.U32 R5, RZ, RZ, R9 ;  /* 0x000000ffff054224 */ /* 0x000fe400078e0009 */
[--C-:B------:R-:W-:Y:S01]  /*04a0*/  @P4 IMAD.MOV.U32 R4, RZ, RZ, R10.reuse ;  /* 0x000000ffff044224 */ /* 0x100fe200078e000a */
[----:B------:R-:W-:Y:S01]  /*04b0*/  ISETP.EQ.AND P4, PT, R6, 0x4, PT ;  /* 0x000000040600780c */ /* 0x000fe20003f82270 */
[----:B------:R-:W-:Y:S01]  /*04c0*/  @P2 IMAD.MOV.U32 R5, RZ, RZ, R10 ;  /* 0x000000ffff052224 */ /* 0x000fe200078e000a */
[----:B------:R-:W-:Y:S01]  /*04d0*/  @P2 MOV R4, R12 ;  /* 0x0000000c00042202 */ /* 0x000fe20000000f00 */
[----:B------:R-:W-:Y:S02]  /*04e0*/  @P1 IMAD.MOV.U32 R4, RZ, RZ, R13 ;  /* 0x000000ffff041224 */ /* 0x000fe400078e000d */
[----:B------:R-:W-:-:S02]  /*04f0*/  @P0 IMAD.MOV.U32 R4, RZ, RZ, R14 ;  /* 0x000000ffff040224 */ /* 0x000fc400078e000e */
[----:B------:R-:W-:Y:S02]  /*0500*/  @P1 IMAD.MOV.U32 R5, RZ, RZ, R12 ;  /* 0x000000ffff051224 */ /* 0x000fe400078e000c */
[----:B------:R-:W-:Y:S02]  /*0510*/  @P3 IMAD.MOV.U32 R4, RZ, RZ, R15 ;  /* 0x000000ffff043224 */ /* 0x000fe400078e000f */
[----:B------:R-:W-:Y:S02]  /*0520*/  @P5 IMAD.MOV.U32 R4, RZ, RZ, R11 ;  /* 0x000000ffff045224 */ /* 0x000fe400078e000b */
[----:B------:R-:W-:Y:S01]  /*0530*/  @P0 IMAD.MOV.U32 R5, RZ, RZ, R13 ;  /* 0x000000ffff050224 */ /* 0x000fe200078e000d */
[----:B------:R-:W-:Y:S01]  /*0540*/  @P3 MOV R5, R14 ;  /* 0x0000000e00053202 */ /* 0x000fe20000000f00 */
[----:B------:R-:W-:Y:S01]  /*0550*/  @P5 IMAD.MOV.U32 R5, RZ, RZ, R15 ;  /* 0x000000ffff055224 */ /* 0x000fe200078e000f */
[----:B------:R-:W-:Y:S01]  /*0560*/  MOV R8, R4 ;  /* 0x0000000400087202 */ /* 0x000fe20000000f00 */
[----:B------:R-:W-:Y:S01]  /*0570*/  @P4 IMAD.MOV.U32 R5, RZ, RZ, R11 ;  /* 0x000000ffff054224 */ /* 0x000fe200078e000b */
[----:B------:R-:W-:Y:S06]  /*0580*/  @!P6 BRA `(.L_x_77) ;  /* 0x00000000002ce947 */ /* 0x000fec0003800000 */
[----:B------:R-:W-:Y:S01]  /*0590*/  @P2 IMAD.MOV.U32 R4, RZ, RZ, R9 ;  /* 0x000000ffff042224 */ /* 0x000fe200078e0009 */
[----:B------:R-:W-:Y:S01]  /*05a0*/  LOP3.LUT R3, R3, 0x1f, RZ, 0xc0, !PT ;  /* 0x0000001f03037812 */ /* 0x000fe200078ec0ff */
[----:B------:R-:W-:Y:S02]  /*05b0*/  @P1 IMAD.MOV.U32 R4, RZ, RZ, R10 ;  /* 0x000000ffff041224 */ /* 0x000fe400078e000a */
[----:B------:R-:W-:Y:S01]  /*05c0*/  @P0 IMAD.MOV.U32 R4, RZ, RZ, R12 ;  /* 0x000000ffff040224 */ /* 0x000fe200078e000c */
[----:B------:R-:W-:Y:S02]  /*05d0*/  ISETP.EQ.AND P0, PT, R6, 0x8, PT ;  /* 0x000000080600780c */ /* 0x000fe40003f02270 */
[----:B------:R-:W-:Y:S01]  /*05e0*/  @P3 MOV R4, R13 ;  /* 0x0000000d00043202 */ /* 0x000fe20000000f00 */
[----:B------:R-:W-:Y:S01]  /*05f0*/  @P5 IMAD.MOV.U32 R4, RZ, RZ, R14 ;  /* 0x000000ffff045224 */ /* 0x000fe200078e000e */
[----:B------:R-:W-:Y:S01]  /*0600*/  SHF.L.W.U32.HI R8, R5, R3, R8 ;  /* 0x0000000305087219 */ /* 0x000fe20000010e08 */
[----:B------:R-:W-:-:S08]  /*0610*/  @P4 IMAD.MOV.U32 R4, RZ, RZ, R15 ;  /* 0x000000ffff044224 */ /* 0x000fd000078e000f */
[----:B------:R-:W-:-:S05]  /*0620*/  @P0 IMAD.MOV.U32 R4, RZ, RZ, R11 ;  /* 0x000000ffff040224 */ /* 0x000fca00078e000b */
[----:B------:R-:W-:-:S07]  /*0630*/  SHF.L.W.U32.HI R5, R4, R3, R5 ;  /* 0x0000000304057219 */ /* 0x000fce0000010e05 */
.L_x_77:
[----:B------:R-:W-:Y:S05]  /*0640*/  BSYNC.RECONVERGENT B1 ;  /* 0x0000000000017941 */ /* 0x000fea0003800200 */
.L_x_76:
[C---:B------:R-:W-:Y:S01]  /*0650*/  SHF.L.W.U32.HI R9, R5.reuse, 0x2, R8 ;  /* 0x0000000205097819 */ /* 0x040fe20000010e08 */
[----:B------:R-:W-:Y:S01]  /*0660*/  UMOV UR4, 0x54442d19 ;  /* 0x54442d1900047882 */ /* 0x000fe20000000000 */
[----:B------:R-:W-:Y:S01]  /*0670*/  SHF.L.U32 R5, R5, 0x2, RZ ;  /* 0x0000000205057819 */ /* 0x000fe200000006ff */
        /* <DEDUP_REMOVED lines=15> */
.L_x_74:
[----:B------:R-:W-:Y:S05]  /*0770*/  BSYNC.RECONVERGENT B0 ;  /* 0x0000000000007941 */ /* 0x000fea0003800200 */
.L_x_73:
[C---:B------:R-:W-:Y:S01]  /*0780*/  LOP3.LUT R4, R3.reuse, 0x1, RZ, 0xc0, !PT ;  /* 0x0000000103047812 */ /* 0x040fe200078ec0ff */
[----:B------:R-:W-:Y:S02]  /*0790*/  IMAD.MOV.U32 R0, RZ, RZ, 0x37cbac00 ;  /* 0x37cbac00ff007424 */ /* 0x000fe400078e00ff */
[----:B------:R-:W-:Y:S01]  /*07a0*/  FMUL R9, R8, R8 ;  /* 0x0000000808097220 */ /* 0x000fe20000400000 */
[----:B------:R-:W0:Y:S01]  /*07b0*/  LDC.64 R6, c[0x0][0x3a0] ;  /* 0x0000e800ff067b82 */ /* 0x000e220000000a00 */
[----:B------:R-:W-:Y:S01]  /*07c0*/  ISETP.NE.U32.AND P0, PT, R4, 0x1, PT ;  /* 0x000000010400780c */ /* 0x000fe20003f05070 */
[----:B------:R-:W-:Y:S02]  /*07d0*/  VIADD R3, R3, 0x1 ;  /* 0x0000000103037836 */ /* 0x000fe40000000000 */
[----:B------:R-:W-:Y:S01]  /*07e0*/  FFMA R0, R9, R0, -0.0013887860113754868507 ;  /* 0xbab607ed09007423 */ /* 0x000fe20000000000 */
[----:B------:R-:W-:Y:S01]  /*07f0*/  MOV R10, 0x3c0885e4 ;  /* 0x3c0885e4000a7802 */ /* 0x000fe20000000f00 */
[----:B------:R-:W-:Y:S01]  /*0800*/  IMAD.MOV.U32 R11, RZ, RZ, 0x3e2aaaa8 ;  /* 0x3e2aaaa8ff0b7424 */ /* 0x000fe200078e00ff */
[----:B------:R-:W-:Y:S01]  /*0810*/  LOP3.LUT P1, RZ, R3, 0x2, RZ, 0xc0, !PT ;  /* 0x0000000203ff7812 */ /* 0x000fe2000782c0ff */
[----:B------:R-:W1:Y:S01]  /*0820*/  LDC.64 R4, c[0x0][0x398] ;  /* 0x0000e600ff047b82 */ /* 0x000e620000000a00 */
[----:B------:R-:W-:-:S02]  /*0830*/  FSEL R0, R0, -0.00019574658654164522886, P0 ;  /* 0xb94d415300007808 */ /* 0x000fc40000000000 */
[----:B------:R-:W-:Y:S02]  /*0840*/  FSEL R10, R10, 0.041666727513074874878, !P0 ;  /* 0x3d2aaabb0a0a7808 */ /* 0x000fe40004000000 */
[----:B------:R-:W-:-:S03]  /*0850*/  FSEL R3, -R11, -0.4999999701976776123, !P0 ;  /* 0xbeffffff0b037808 */ /* 0x000fc60004000100 */
[----:B------:R-:W-:Y:S01]  /*0860*/  FFMA R10, R9, R0, R10 ;  /* 0x00000000090a7223 */ /* 0x000fe2000000000a */
[----:B------:R-:W-:-:S03]  /*0870*/  FSEL R0, R8, 1, !P0 ;  /* 0x3f80000008007808 */ /* 0x000fc60004000000 */
[C---:B------:R-:W-:Y:S02]  /*0880*/  FFMA R3, R9.reuse, R10, R3 ;  /* 0x0000000a09037223 */ /* 0x040fe40000000003 */
[----:B------:R-:W-:Y:S01]  /*0890*/  FFMA R9, R9, R0, RZ ;  /* 0x0000000009097223 */ /* 0x000fe200000000ff */
[----:B0-----:R-:W-:-:S03]  /*08a0*/  IMAD R7, R2, R7, R6 ;  /* 0x0000000702077224 */ /* 0x001fc600078e0206 */
[----:B------:R-:W-:-:S04]  /*08b0*/  FFMA R3, R9, R3, R0 ;  /* 0x0000000309037223 */ /* 0x000fc80000000000 */
[----:B------:R-:W-:Y:S01]  /*08c0*/  @P1 FADD R3, RZ, -R3 ;  /* 0x80000003ff031221 */ /* 0x000fe20000000000 */
[----:B-1----:R-:W-:-:S05]  /*08d0*/  IMAD.WIDE R4, R7, 0x4, R4 ;  /* 0x0000000407047825 */ /* 0x002fca00078e0204 */
[----:B------:R-:W-:Y:S01]  /*08e0*/  STG.E desc[UR6][R4.64], R3 ;  /* 0x0000000304007986 */ /* 0x000fe2000c101906 */
[----:B------:R-:W-:Y:S05]  /*08f0*/  EXIT ;  /* 0x000000000000794d */ /* 0x000fea0003800000 */
.L_x_78:
        /* <DEDUP_REMOVED lines=16> */
.L_x_206:


//--------------------- .text.vector_sin          --------------------------
	.section	.text.vector_sin,"ax",@progbits
	.align	128
        .global         vector_sin
        .type           vector_sin,@function
        .size           vector_sin,(.L_x_207 - vector_sin)
        .other          vector_sin,@"STO_CUDA_ENTRY STV_DEFAULT"
vector_sin:
.text.vector_sin:
        /* <DEDUP_REMOVED lines=34> */
.L_x_81:
        /* <DEDUP_REMOVED lines=66> */
.L_x_83:
[----:B------:R-:W-:Y:S05]  /*0640*/  BSYNC.RECONVERGENT B1 ;  /* 0x0000000000017941 */ /* 0x000fea0003800200 */
.L_x_82:
        /* <DEDUP_REMOVED lines=18> */
.L_x_80:
[----:B------:R-:W-:Y:S05]  /*0770*/  BSYNC.RECONVERGENT B0 ;  /* 0x0000000000007941 */ /* 0x000fea0003800200 */
.L_x_79:
[C---:B------:R-:W-:Y:S01]  /*0780*/  LOP3.LUT R4, R3.reuse, 0x1, RZ, 0xc0, !PT ;  /* 0x0000000103047812 */ /* 0x040fe200078ec0ff */
[----:B------:R-:W-:Y:S01]  /*0790*/  FMUL R9, R8, R8 ;  /* 0x0000000808097220 */ /* 0x000fe20000400000 */
[----:B------:R-:W-:Y:S01]  /*07a0*/  MOV R0, 0x37cbac00 ;  /* 0x37cbac0000007802 */ /* 0x000fe20000000f00 */
[----:B------:R-:W0:Y:S01]  /*07b0*/  LDC.64 R6, c[0x0][0x3a0] ;  /* 0x0000e800ff067b82 */ /* 0x000e220000000a00 */
[----:B------:R-:W-:Y:S01]  /*07c0*/  ISETP.NE.U32.AND P0, PT, R4, 0x1, PT ;  /* 0x000000010400780c */ /* 0x000fe20003f05070 */
[----:B------:R-:W-:Y:S01]  /*07d0*/  IMAD.MOV.U32 R10, RZ, RZ, 0x3d2aaabb ;  /* 0x3d2aaabbff0a7424 */ /* 0x000fe200078e00ff */
[----:B------:R-:W-:Y:S01]  /*07e0*/  LOP3.LUT P1, RZ, R3, 0x2, RZ, 0xc0, !PT ;  /* 0x0000000203ff7812 */ /* 0x000fe2000782c0ff */
[----:B------:R-:W-:Y:S01]  /*07f0*/  FFMA R0, R9, R0, -0.0013887860113754868507 ;  /* 0xbab607ed09007423 */ /* 0x000fe20000000000 */
[----:B------:R-:W-:Y:S02]  /*0800*/  IMAD.MOV.U32 R11, RZ, RZ, 0x3effffff ;  /* 0x3effffffff0b7424 */ /* 0x000fe400078e00ff */
[----:B------:R-:W-:Y:S01]  /*0810*/  FSEL R10, R10, 0.0083327032625675201416, !P0 ;  /* 0x3c0885e40a0a7808 */ /* 0x000fe20004000000 */
[----:B------:R-:W1:Y:S01]  /*0820*/  LDC.64 R4, c[0x0][0x398] ;  /* 0x0000e600ff047b82 */ /* 0x000e620000000a00 */
[----:B------:R-:W-:-:S02]  /*0830*/  FSEL R0, R0, -0.00019574658654164522886, !P0 ;  /* 0xb94d415300007808 */ /* 0x000fc40004000000 */
[----:B------:R-:W-:-:S03]  /*0840*/  FSEL R3, -R11, -0.16666662693023681641, !P0 ;  /* 0xbe2aaaa80b037808 */ /* 0x000fc60004000100 */
[----:B------:R-:W-:Y:S01]  /*0850*/  FFMA R10, R9, R0, R10 ;  /* 0x00000000090a7223 */ /* 0x000fe2000000000a */
[----:B------:R-:W-:-:S03]  /*0860*/  FSEL R0, R8, 1, P0 ;  /* 0x3f80000008007808 */ /* 0x000fc60000000000 */
        /* <DEDUP_REMOVED lines=8> */
.L_x_84:
        /* <DEDUP_REMOVED lines=9> */
.L_x_207:


//--------------------- .text.vector_log10        --------------------------
	.section	.text.vector_log10,"ax",@progbits
	.align	128
        .global         vector_log10
        .type           vector_log10,@function
        .size           vector_log10,(.L_x_208 - vector_log10)
        .other          vector_log10,@"STO_CUDA_ENTRY STV_DEFAULT"
vector_log10:
.text.vector_log10:
        /* <DEDUP_REMOVED lines=14> */
[----:B------:R-:W-:Y:S01]  /*00e0*/  HFMA2 R5, -RZ, RZ, 1.5048828125, 33.21875 ;  /* 0x3e055027ff057431 */ /* 0x000fe200000001ff */
[----:B0-----:R-:W0:Y:S02]  /*00f0*/  LDC.64 R2, c[0x0][0x3a0] ;  /* 0x0000e800ff027b82 */ /* 0x001e240000000a00 */
[----:B0-----:R-:W-:Y:S01]  /*0100*/  IMAD R3, R0, R3, R2 ;  /* 0x0000000300037224 */ /* 0x001fe200078e0202 */
[----:B--2---:R-:W-:-:S13]  /*0110*/  FSETP.GEU.AND P0, PT, R6, 1.175494350822287508e-38, PT ;  /* 0x008000000600780b */ /* 0x004fda0003f0e000 */
[----:B------:R-:W-:-:S05]  /*0120*/  @!P0 FMUL R6, R6, 8388608 ;  /* 0x4b00000006068820 */ /* 0x000fca0000400000 */
[----:B------:R-:W-:-:S04]  /*0130*/  IADD3 R4, PT, PT, R6, -0x3f2aaaab, RZ ;  /* 0xc0d5555506047810 */ /* 0x000fc80007ffe0ff */
[----:B------:R-:W-:-:S04]  /*0140*/  LOP3.LUT R9, R4, 0xff800000, RZ, 0xc0, !PT ;  /* 0xff80000004097812 */ /* 0x000fc800078ec0ff */
[-C--:B------:R-:W-:Y:S02]  /*0150*/  IADD3 R4, PT, PT, R6, -R9.reuse, RZ ;  /* 0x8000000906047210 */ /* 0x080fe40007ffe0ff */
        /* <DEDUP_REMOVED lines=8> */
[----:B------:R-:W-:-:S04]  /*01e0*/  FFMA R5, R10, R5, -0.24999669194221496582 ;  /* 0xbe7fff220a057423 */ /* 0x000fc80000000005 */
[C---:B------:R-:W-:Y:S02]  /*01f0*/  FFMA R7, R10.reuse, R5, 0.33333182334899902344 ;  /* 0x3eaaaa780a077423 */ /* 0x040fe40000000005 */
[----:B------:R-:W0:Y:S02]  /*0200*/  LDC.64 R4, c[0x0][0x398] ;  /* 0x0000e600ff047b82 */ /* 0x000e240000000a00 */
[----:B------:R-:W-:Y:S01]  /*0210*/  FFMA R11, R10, R7, -0.5 ;  /* 0xbf0000000a0b7423 */ /* 0x000fe20000000007 */
[----:B------:R-:W-:Y:S02]  /*0220*/  FSEL R7, RZ, -23, P0 ;  /* 0xc1b80000ff077808 */ /* 0x000fe40000000000 */
[----:B------:R-:W-:Y:S01]  /*0230*/  ISETP.GT.U32.AND P0, PT, R6, 0x7f7fffff, PT ;  /* 0x7f7fffff0600780c */ /* 0x000fe20003f04070 */
[----:B------:R-:W-:Y:S02]  /*0240*/  FMUL R11, R10, R11 ;  /* 0x0000000b0a0b7220 */ /* 0x000fe40000400000 */
[----:B------:R-:W-:-:S02]  /*0250*/  FFMA R7, R8, 1.1920928955078125e-07, R7 ;  /* 0x3400000008077823 */ /* 0x000fc40000000007 */
[----:B------:R-:W-:-:S04]  /*0260*/  FFMA R10, R10, R11, R10 ;  /* 0x0000000b0a0a7223 */ /* 0x000fc8000000000a */
[----:B------:R-:W-:-:S04]  /*0270*/  FFMA R7, R7, 0.69314718246459960938, R10 ;  /* 0x3f31721807077823 */ /* 0x000fc8000000000a */
[C---:B------:R-:W-:Y:S01]  /*0280*/  @P0 FFMA R7, R6.reuse, R9, +INF ;  /* 0x7f80000006070423 */ /* 0x040fe20000000009 */
[----:B------:R-:W-:-:S03]  /*0290*/  FSETP.NEU.AND P0, PT, R6, RZ, PT ;  /* 0x000000ff0600720b */ /* 0x000fc60003f0d000 */
[----:B------:R-:W-:Y:S01]  /*02a0*/  FMUL R7, R7, 0.43429449200630187988 ;  /* 0x3ede5bd907077820 */ /* 0x000fe20000400000 */
[----:B0-----:R-:W-:-:S04]  /*02b0*/  IMAD.WIDE R4, R3, 0x4, R4 ;  /* 0x0000000403047825 */ /* 0x001fc800078e0204 */
[----:B------:R-:W-:-:S05]  /*02c0*/  FSEL R7, R7, -INF , P0 ;  /* 0xff80000007077808 */ /* 0x000fca0000000000 */
[----:B------:R-:W-:Y:S01]  /*02d0*/  STG.E desc[UR4][R4.64], R7 ;  /* 0x0000000704007986 */ /* 0x000fe2000c101904 */
[----:B------:R-:W-:Y:S05]  /*02e0*/  EXIT ;  /* 0x000000000000794d */ /* 0x000fea0003800000 */
.L_x_85:
        /* <DEDUP_REMOVED lines=9> */
.L_x_208:


//--------------------- .text.vector_log          --------------------------
	.section	.text.vector_log,"ax",@progbits
	.align	128
        .global         vector_log
        .type           vector_log,@function
        .size           vector_log,(.L_x_209 - vector_log)
        .other          vector_log,@"STO_CUDA_ENTRY STV_DEFAULT"
vector_log:
.text.vector_log:
        /* <DEDUP_REMOVED lines=31> */
[----:B------:R-:W0:Y:S02]  /*01f0*/  LDC.64 R4, c[0x0][0x398] ;  /* 0x0000e600ff047b82 */ /* 0x000e240000000a00 */
        /* <DEDUP_REMOVED lines=8> */
[C---:B------:R-:W-:Y:S01]  /*0280*/  @P0 FFMA R7, R6.reuse, R9, +INF ;  /* 0x7f80000006070423 */ /* 0x040fe20000000009 */
[----:B------:R-:W-:Y:S01]  /*0290*/  FSETP.NEU.AND P0, PT, R6, RZ, PT ;  /* 0x000000ff0600720b */ /* 0x000fe20003f0d000 */
[----:B0-----:R-:W-:-:S03]  /*02a0*/  IMAD.WIDE R4, R3, 0x4, R4 ;  /* 0x0000000403047825 */ /* 0x001fc600078e0204 */
[----:B------:R-:W-:-:S05]  /*02b0*/  FSEL R7, R7, -INF , P0 ;  /* 0xff80000007077808 */ /* 0x000fca0000000000 */
[----:B------:R-:W-:Y:S01]  /*02c0*/  STG.E desc[UR4][R4.64], R7 ;  /* 0x0000000704007986 */ /* 0x000fe2000c101904 */
[----:B------:R-:W-:Y:S05]  /*02d0*/  EXIT ;  /* 0x000000000000794d */ /* 0x000fea0003800000 */
.L_x_86:
        /* <DEDUP_REMOVED lines=10> */
.L_x_209:


//--------------------- .text.vector_expm1        --------------------------
	.section	.text.vector_expm1,"ax",@progbits
	.align	128
        .global         vector_expm1
        .type           vector_expm1,@function
        .size           vector_expm1,(.L_x_210 - vector_expm1)
        .other          vector_expm1,@"STO_CUDA_ENTRY STV_DEFAULT"
vector_expm1:
.text.vector_expm1:
        /* <DEDUP_REMOVED lines=11> */
[----:B------:R-:W-:-:S07]  /*00b0*/  HFMA2 R11, -RZ, RZ, 0.83837890625, -4044 ;  /* 0x3ab5ebe6ff0b7431 */ /* 0x000fce00000001ff */
[----:B------:R-:W3:Y:S01]  /*00c0*/  LDC.64 R12, c[0x0][0x3a0] ;  /* 0x0000e800ff0c7b82 */ /* 0x000ee20000000a00 */
[----:B0-----:R-:W-:-:S04]  /*00d0*/  IMAD R5, R0, R5, R4 ;  /* 0x0000000500057224 */ /* 0x001fc800078e0204 */
[----:B--2---:R-:W-:-:S05]  /*00e0*/  IMAD.WIDE R2, R5, 0x4, R2 ;  /* 0x0000000405027825 */ /* 0x004fca00078e0202 */
[----:B-1----:R-:W2:Y:S02]  /*00f0*/  LDG.E R4, desc[UR4][R2.64] ;  /* 0x0000000402047981 */ /* 0x002ea4000c1e1900 */
[C---:B--2---:R-:W-:Y:S01]  /*0100*/  FMUL R5, R4.reuse, 1.4426950216293334961 ;  /* 0x3fb8aa3b04057820 */ /* 0x044fe20000400000 */
[----:B------:R-:W-:-:S05]  /*0110*/  FSETP.GEU.AND P0, PT, |R4|, 0.40999999642372131348, PT ;  /* 0x3ed1eb850400780b */ /* 0x000fca0003f0e200 */
[----:B------:R-:W0:Y:S02]  /*0120*/  FRND R5, R5 ;  /* 0x0000000500057307 */ /* 0x000e240000201000 */
[----:B0-----:R-:W-:-:S04]  /*0130*/  FSEL R7, R5, RZ, P0 ;  /* 0x000000ff05077208 */ /* 0x001fc80000000000 */
[C---:B------:R-:W-:Y:S01]  /*0140*/  FSETP.NEU.AND P1, PT, R7.reuse, 128, PT ;  /* 0x430000000700780b */ /* 0x040fe20003f2d000 */
[----:B------:R-:W-:-:S03]  /*0150*/  FFMA R6, R7, -0.693145751953125, R4 ;  /* 0xbf31720007067823 */ /* 0x000fc60000000004 */
[C---:B------:R-:W-:Y:S01]  /*0160*/  FSEL R8, R7.reuse, 127, P1 ;  /* 0x42fe000007087808 */ /* 0x040fe20000800000 */
[----:B------:R-:W-:Y:S01]  /*0170*/  FFMA R6, R7, -1.428606765330187045e-06, R6 ;  /* 0xb5bfbe8e07067823 */ /* 0x000fe20000000006 */
[----:B---3--:R-:W-:Y:S02]  /*0180*/  IMAD R7, R0, R13, R12 ;  /* 0x0000000d00077224 */ /* 0x008fe400078e020c */
[C---:B------:R-:W-:Y:S01]  /*0190*/  FSETP.GEU.AND P0, PT, R8.reuse, -126, PT ;  /* 0xc2fc00000800780b */ /* 0x040fe20003f0e000 */
[----:B------:R-:W-:Y:S01]  /*01a0*/  FMUL R9, R8, 0.5 ;  /* 0x3f00000008097820 */ /* 0x000fe20000400000 */
[----:B------:R-:W-:Y:S01]  /*01b0*/  FFMA R3, R6, R11, 0.0083824126049876213074 ;  /* 0x3c09566306037423 */ /* 0x000fe2000000000b */
[----:B------:R-:W-:-:S03]  /*01c0*/  FSETP.GEU.AND P2, PT, R8, -25, PT ;  /* 0xc1c800000800780b */ /* 0x000fc60003f4e000 */
[----:B------:R-:W-:Y:S01]  /*01d0*/  FSEL R9, R9, R8, !P0 ;  /* 0x0000000809097208 */ /* 0x000fe20004000000 */
[----:B------:R-:W-:-:S03]  /*01e0*/  FFMA R3, R6, R3, 0.041667830199003219604 ;  /* 0x3d2aabe306037423 */ /* 0x000fc60000000003 */
[----:B------:R-:W0:Y:S01]  /*01f0*/  MUFU.EX2 R10, R9 ;  /* 0x00000009000a7308 */ /* 0x000e220000000800 */
[----:B------:R-:W-:-:S04]  /*0200*/  FFMA R3, R6, R3, 0.16666397452354431152 ;  /* 0x3e2aa9f606037423 */ /* 0x000fc80000000003 */
[----:B------:R-:W-:-:S04]  /*0210*/  FFMA R3, R6, R3, 0.49999994039535522461 ;  /* 0x3efffffe06037423 */ /* 0x000fc80000000003 */
[C---:B------:R-:W-:Y:S02]  /*0220*/  FMUL R5, R6.reuse, R3 ;  /* 0x0000000306057220 */ /* 0x040fe40000400000 */
[----:B------:R-:W1:Y:S02]  /*0230*/  LDC.64 R2, c[0x0][0x398] ;  /* 0x0000e600ff027b82 */ /* 0x000e640000000a00 */
[----:B------:R-:W-:Y:S01]  /*0240*/  FFMA R5, R6, R5, R6 ;  /* 0x0000000506057223 */ /* 0x000fe20000000006 */
[----:B0-----:R-:W-:Y:S01]  /*0250*/  @!P0 FMUL R10, R10, R10 ;  /* 0x0000000a0a0a8220 */ /* 0x001fe20000400000 */
[----:B------:R-:W-:-:S03]  /*0260*/  FSETP.NEU.AND P0, PT, R4, RZ, PT ;  /* 0x000000ff0400720b */ /* 0x000fc60003f0d000 */
[----:B------:R-:W-:-:S04]  /*0270*/  FADD R6, R10, -1 ;  /* 0xbf8000000a067421 */ /* 0x000fc80000000000 */
[----:B------:R-:W-:-:S04]  /*0280*/  FFMA R5, R5, R10, R6 ;  /* 0x0000000a05057223 */ /* 0x000fc80000000006 */
[----:B------:R-:W-:Y:S01]  /*0290*/  @!P1 FADD R5, R5, R5 ;  /* 0x0000000505059221 */ /* 0x000fe20000000000 */
[----:B------:R-:W-:-:S04]  /*02a0*/  FSETP.GT.AND P1, PT, R8, 128, PT ;  /* 0x430000000800780b */ /* 0x000fc80003f24000 */
[----:B------:R-:W-:Y:S01]  /*02b0*/  FSEL R5, R5, +INF , !P1 ;  /* 0x7f80000005057808 */ /* 0x000fe20004800000 */
[----:B-1----:R-:W-:-:S03]  /*02c0*/  IMAD.WIDE R2, R7, 0x4, R2 ;  /* 0x0000000407027825 */ /* 0x002fc600078e0202 */
[----:B------:R-:W-:Y:S01]  /*02d0*/  FSEL R5, R5, -1, P2 ;  /* 0xbf80000005057808 */ /* 0x000fe20001000000 */
[----:B------:R-:W-:-:S05]  /*02e0*/  @!P0 FADD R5, R4, R4 ;  /* 0x0000000404058221 */ /* 0x000fca0000000000 */
[----:B------:R-:W-:Y:S01]  /*02f0*/  STG.E desc[UR4][R2.64], R5 ;  /* 0x0000000502007986 */ /* 0x000fe2000c101904 */
[----:B------:R-:W-:Y:S05]  /*0300*/  EXIT ;  /* 0x000000000000794d */ /* 0x000fea0003800000 */
.L_x_87:
        /* <DEDUP_REMOVED lines=15> */
.L_x_210:


//--------------------- .text.vector_exp          --------------------------
	.section	.text.vector_exp,"ax",@progbits
	.align	128
        .global         vector_exp
        .type           vector_exp,@function
        .size           vector_exp,(.L_x_211 - vector_exp)
        .other          vector_exp,@"STO_CUDA_ENTRY STV_DEFAULT"
vector_exp:
.text.vector_exp:
        /* <DEDUP_REMOVED lines=11> */
[----:B------:R-:W-:-:S07]  /*00b0*/  MOV R7, 0x437c0000 ;  /* 0x437c000000077802 */ /* 0x000fce0000000f00 */
[----:B------:R-:W3:Y:S01]  /*00c0*/  LDC.64 R8, c[0x0][0x3a0] ;  /* 0x0000e800ff087b82 */ /* 0x000ee20000000a00 */
[----:B0-----:R-:W-:-:S04]  /*00d0*/  IMAD R5, R0, R5, R4 ;  /* 0x0000000500057224 */ /* 0x001fc800078e0204 */
[----:B--2---:R-:W-:-:S06]  /*00e0*/  IMAD.WIDE R2, R5, 0x4, R2 ;  /* 0x0000000405027825 */ /* 0x004fcc00078e0202 */
[----:B-1----:R3:W2:Y:S01]  /*00f0*/  LDG.E R2, desc[UR4][R2.64] ;  /* 0x0000000402027981 */ /* 0x0026a2000c1e1900 */
[----:B------:R-:W-:Y:S02]  /*0100*/  HFMA2 R5, -RZ, RZ, 0.96630859375, -0.0022525787353515625 ;  /* 0x3bbb989dff057431 */ /* 0x000fe400000001ff */
[----:B---3--:R-:W-:-:S03]  /*0110*/  IMAD R3, R0, R9, R8 ;  /* 0x0000000900037224 */ /* 0x008fc600078e0208 */
[----:B--2---:R-:W-:-:S04]  /*0120*/  FFMA.SAT R4, R2, R5, 0.5 ;  /* 0x3f00000002047423 */ /* 0x004fc80000002005 */
[----:B------:R-:W-:Y:S02]  /*0130*/  FFMA.RM R6, R4, R7, 12582913 ;  /* 0x4b40000104067423 */ /* 0x000fe40000004007 */
[----:B------:R-:W0:Y:S02]  /*0140*/  LDC.64 R4, c[0x0][0x398] ;  /* 0x0000e600ff047b82 */ /* 0x000e240000000a00 */
[C---:B------:R-:W-:Y:S01]  /*0150*/  FADD R7, R6.reuse, -12583039 ;  /* 0xcb40007f06077421 */ /* 0x040fe20000000000 */
[----:B------:R-:W-:-:S03]  /*0160*/  SHF.L.U32 R6, R6, 0x17, RZ ;  /* 0x0000001706067819 */ /* 0x000fc600000006ff */
[----:B------:R-:W-:-:S04]  /*0170*/  FFMA R7, R2, 1.4426950216293334961, -R7 ;  /* 0x3fb8aa3b02077823 */ /* 0x000fc80000000807 */
[----:B------:R-:W-:-:S06]  /*0180*/  FFMA R7, R2, 1.925963033500011079e-08, R7 ;  /* 0x32a5706002077823 */ /* 0x000fcc0000000007 */
[----:B------:R-:W1:Y:S01]  /*0190*/  MUFU.EX2 R7, R7 ;  /* 0x0000000700077308 */ /* 0x000e620000000800 */
[----:B0-----:R-:W-:-:S04]  /*01a0*/  IMAD.WIDE R2, R3, 0x4, R4 ;  /* 0x0000000403027825 */ /* 0x001fc800078e0204 */
[----:B-1----:R-:W-:-:S05]  /*01b0*/  FMUL R5, R6, R7 ;  /* 0x0000000706057220 */ /* 0x002fca0000400000 */
[----:B------:R-:W-:Y:S01]  /*01c0*/  STG.E desc[UR4][R2.64], R5 ;  /* 0x0000000502007986 */ /* 0x000fe2000c101904 */
[----:B------:R-:W-:Y:S05]  /*01d0*/  EXIT ;  /* 0x000000000000794d */ /* 0x000fea0003800000 */
.L_x_88:
        /* <DEDUP_REMOVED lines=10> */
.L_x_211:


//--------------------- .text.vector_hypot        --------------------------
	.section	.text.vector_hypot,"ax",@progbits
	.align	128
        .global         vector_hypot
        .type           vector_hypot,@function
        .size           vector_hypot,(.L_x_173 - vector_hypot)
        .other          vector_hypot,@"STO_CUDA_ENTRY STV_DEFAULT"
vector_hypot:
.text.vector_hypot:
        /* <DEDUP_REMOVED lines=15> */
[----:B---3--:R-:W-:-:S06]  /*00f0*/  IMAD.WIDE R6, R3, 0x4, R6 ;  /* 0x0000000403067825 */ /* 0x008fcc00078e0206 */
[----:B-1----:R-:W2:Y:S01]  /*0100*/  LDG.E R6, desc[UR4][R6.64] ;  /* 0x0000000406067981 */ /* 0x002ea2000c1e1900 */
[----:B----4-:R-:W-:-:S06]  /*0110*/  IMAD.WIDE R8, R5, 0x4, R8 ;  /* 0x0000000405087825 */ /* 0x010fcc00078e0208 */
[----:B------:R-:W3:Y:S01]  /*0120*/  LDG.E R8, desc[UR4][R8.64] ;  /* 0x0000000408087981 */ /* 0x000ee2000c1e1900 */
[----:B------:R-:W-:Y:S01]  /*0130*/  BSSY.RECONVERGENT B0, `(.L_x_89) ;  /* 0x0000016000007945 */ /* 0x000fe20003800200 */
[----:B--2---:R-:W-:Y:S01]  /*0140*/  FADD R4, |R6|, -RZ ;  /* 0x800000ff06047221 */ /* 0x004fe20000000200 */
[----:B---3--:R-:W-:-:S05]  /*0150*/  FADD R11, |R8|, -RZ ;  /* 0x800000ff080b7221 */ /* 0x008fca0000000200 */
[----:B------:R-:W-:-:S04]  /*0160*/  VIMNMX R3, PT, PT, R4, R11, !PT ;  /* 0x0000000b04037248 */ /* 0x000fc80007fe0100 */
[----:B------:R-:W-:Y:S02]  /*0170*/  LOP3.LUT R5, R3, 0xfe000000, RZ, 0xc0, !PT ;  /* 0xfe00000003057812 */ /* 0x000fe400078ec0ff */
[----:B------:R-:W-:Y:S02]  /*0180*/  VIMNMX R4, PT, PT, R4, R11, PT ;  /* 0x0000000b04047248 */ /* 0x000fe40003fe0100 */
[----:B------:R-:W-:-:S05]  /*0190*/  LOP3.LUT R0, R5, 0x7e800000, RZ, 0x3c, !PT ;  /* 0x7e80000005007812 */ /* 0x000fca00078e3cff */
[-C--:B------:R-:W-:Y:S01]  /*01a0*/  FMUL R10, R4, R0.reuse ;  /* 0x00000000040a7220 */ /* 0x080fe20000400000 */
[----:B------:R-:W-:-:S03]  /*01b0*/  FMUL R0, R3, R0 ;  /* 0x0000000003007220 */ /* 0x000fc60000400000 */
[----:B------:R-:W-:-:S04]  /*01c0*/  FMUL R11, R10, R10 ;  /* 0x0000000a0a0b7220 */ /* 0x000fc80000400000 */
[----:B------:R-:W-:-:S05]  /*01d0*/  FFMA R0, R0, R0, R11 ;  /* 0x0000000000007223 */ /* 0x000fca000000000b */
[----:B------:R-:W-:Y:S01]  /*01e0*/  IADD3 R6, PT, PT, R0, -0xd000000, RZ ;  /* 0xf300000000067810 */ /* 0x000fe20007ffe0ff */
[----:B------:R0:W1:Y:S03]  /*01f0*/  MUFU.RSQ R7, R0 ;  /* 0x0000000000077308 */ /* 0x0000660000001400 */
[----:B------:R-:W-:-:S13]  /*0200*/  ISETP.GT.U32.AND P0, PT, R6, 0x727fffff, PT ;  /* 0x727fffff0600780c */ /* 0x000fda0003f04070 */
[----:B0-----:R-:W-:Y:S05]  /*0210*/  @!P0 BRA `(.L_x_90) ;  /* 0x00000000000c8947 */ /* 0x001fea0003800000 */
[----:B------:R-:W-:-:S07]  /*0220*/  MOV R11, 0x240 ;  /* 0x00000240000b7802 */ /* 0x000fce0000000f00 */
[----:B-1----:R-:W-:Y:S05]  /*0230*/  CALL.REL.NOINC `($__internal_1_$__cuda_sm20_sqrt_rn_f32_slowpath) ;  /* 0x0000000000447944 */ /* 0x002fea0003c00000 */
[----:B------:R-:W-:Y:S05]  /*0240*/  BRA `(.L_x_91) ;  /* 0x0000000000107947 */ /* 0x000fea0003800000 */
.L_x_90:
[----:B-1----:R-:W-:Y:S01]  /*0250*/  FMUL.FTZ R9, R0, R7 ;  /* 0x0000000700097220 */ /* 0x002fe20000410000 */
[----:B------:R-:W-:-:S03]  /*0260*/  FMUL.FTZ R7, R7, 0.5 ;  /* 0x3f00000007077820 */ /* 0x000fc60000410000 */
[----:B------:R-:W-:-:S04]  /*0270*/  FFMA R0, -R9, R9, R0 ;  /* 0x0000000909007223 */ /* 0x000fc80000000100 */
[----:B------:R-:W-:-:S07]  /*0280*/  FFMA R0, R0, R7, R9 ;  /* 0x0000000700007223 */ /* 0x000fce0000000009 */
.L_x_91:
[----:B------:R-:W-:Y:S05]  /*0290*/  BSYNC.RECONVERGENT B0 ;  /* 0x0000000000007941 */ /* 0x000fea0003800200 */
.L_x_89:
[----:B------:R-:W0:Y:S01]  /*02a0*/  LDC.64 R8, c[0x0][0x3b0] ;  /* 0x0000ec00ff087b82 */ /* 0x000e220000000a00 */
[----:B------:R-:W-:Y:S02]  /*02b0*/  FSETP.NEU.AND P0, PT, R4, RZ, PT ;  /* 0x000000ff0400720b */ /* 0x000fe40003f0d000 */
[----:B------:R-:W-:-:S05]  /*02c0*/  LOP3.LUT R5, R5, 0x800000, RZ, 0xfc, !PT ;  /* 0x0080000005057812 */ /* 0x000fca00078efcff */
[----:B------:R-:W1:Y:S06]  /*02d0*/  LDC.64 R6, c[0x0][0x3a8] ;  /* 0x0000ea00ff067b82 */ /* 0x000e6c0000000a00 */
[----:B------:R-:W-:Y:S01]  /*02e0*/  @P0 FMUL R3, R5, R0 ;  /* 0x0000000005030220 */ /* 0x000fe20000400000 */
[----:B------:R-:W-:-:S04]  /*02f0*/  FSETP.NEU.AND P0, PT, R4, +INF , PT ;  /* 0x7f8000000400780b */ /* 0x000fc80003f0d000 */
[----:B------:R-:W-:Y:S01]  /*0300*/  FSEL R3, R3, +INF , P0 ;  /* 0x7f80000003037808 */ /* 0x000fe20000000000 */
[----:B0-----:R-:W-:-:S04]  /*0310*/  IMAD R5, R2, R9, R8 ;  /* 0x0000000902057224 */ /* 0x001fc800078e0208 */
[----:B-1----:R-:W-:-:S05]  /*0320*/  IMAD.WIDE R4, R5, 0x4, R6 ;  /* 0x0000000405047825 */ /* 0x002fca00078e0206 */
[----:B------:R-:W-:Y:S01]  /*0330*/  STG.E desc[UR4][R4.64], R3 ;  /* 0x0000000304007986 */ /* 0x000fe2000c101904 */
[----:B------:R-:W-:Y:S05]  /*0340*/  EXIT ;  /* 0x000000000000794d */ /* 0x000fea0003800000 */
        .weak           $__internal_1_$__cuda_sm20_sqrt_rn_f32_slowpath
        .type           $__internal_1_$__cuda_sm20_sqrt_rn_f32_slowpath,@function
        .size           $__internal_1_$__cuda_sm20_sqrt_rn_f32_slowpath,(.L_x_173 - $__internal_1_$__cuda_sm20_sqrt_rn_f32_slowpath)
$__internal_1_$__cuda_sm20_sqrt_rn_f32_slowpath:
[----:B------:R-:W-:-:S13]  /*0350*/  LOP3.LUT P0, RZ, R0, 0x7fffffff, RZ, 0xc0, !PT ;  /* 0x7fffffff00ff7812 */ /* 0x000fda000780c0ff */
[----:B------:R-:W-:Y:S01]  /*0360*/  @!P0 MOV R6, R0 ;  /* 0x0000000000068202 */ /* 0x000fe20000000f00 */
[----:B------:R-:W-:Y:S06]  /*0370*/  @!P0 BRA `(.L_x_92) ;  /* 0x0000000000408947 */ /* 0x000fec0003800000 */
[----:B------:R-:W-:-:S13]  /*0380*/  FSETP.GEU.FTZ.AND P0, PT, R0, RZ, PT ;  /* 0x000000ff0000720b */ /* 0x000fda0003f1e000 */
[----:B------:R-:W-:Y:S01]  /*0390*/  @!P0 MOV R6, 0x7fffffff ;  /* 0x7fffffff00068802 */ /* 0x000fe20000000f00 */
[----:B------:R-:W-:Y:S06]  /*03a0*/  @!P0 BRA `(.L_x_92) ;  /* 0x0000000000348947 */ /* 0x000fec0003800000 */
[----:B------:R-:W-:-:S13]  /*03b0*/  FSETP.GTU.FTZ.AND P0, PT, |R0|, +INF , PT ;  /* 0x7f8000000000780b */ /* 0x000fda0003f1c200 */
[----:B------:R-:W-:Y:S01]  /*03c0*/  @P0 FADD.FTZ R6, R0, 1 ;  /* 0x3f80000000060421 */ /* 0x000fe20000010000 */
[----:B------:R-:W-:Y:S06]  /*03d0*/  @P0 BRA `(.L_x_92) ;  /* 0x0000000000280947 */ /* 0x000fec0003800000 */
[----:B------:R-:W-:-:S13]  /*03e0*/  FSETP.NEU.FTZ.AND P0, PT, |R0|, +INF , PT ;  /* 0x7f8000000000780b */ /* 0x000fda0003f1d200 */
[----:B------:R-:W-:-:S04]  /*03f0*/  @P0 FFMA R7, R0, 1.84467440737095516160e+19, RZ ;  /* 0x5f80000000070823 */ /* 0x000fc800000000ff */
[----:B------:R-:W0:Y:S02]  /*0400*/  @P0 MUFU.RSQ R6, R7 ;  /* 0x0000000700060308 */ /* 0x000e240000001400 */
[----:B0-----:R-:W-:Y:S01]  /*0410*/  @P0 FMUL.FTZ R8, R7, R6 ;  /* 0x0000000607080220 */ /* 0x001fe20000410000 */
[----:B------:R-:W-:Y:S01]  /*0420*/  @P0 FMUL.FTZ R10, R6, 0.5 ;  /* 0x3f000000060a0820 */ /* 0x000fe20000410000 */
[----:B------:R-:W-:Y:S02]  /*0430*/  @!P0 MOV R6, R0 ;  /* 0x0000000000068202 */ /* 0x000fe40000000f00 */
[----:B------:R-:W-:-:S04]  /*0440*/  @P0 FADD.FTZ R9, -R8, -RZ ;  /* 0x800000ff08090221 */ /* 0x000fc80000010100 */
[----:B------:R-:W-:-:S04]  /*0450*/  @P0 FFMA R9, R8, R9, R7 ;  /* 0x0000000908090223 */ /* 0x000fc80000000007 */
[----:B------:R-:W-:-:S04]  /*0460*/  @P0 FFMA R9, R9, R10, R8 ;  /* 0x0000000a09090223 */ /* 0x000fc80000000008 */
[----:B------:R-:W-:-:S07]  /*0470*/  @P0 FMUL.FTZ R6, R9, 2.3283064365386962891e-10 ;  /* 0x2f80000009060820 */ /* 0x000fce0000410000 */
.L_x_92:
[----:B------:R-:W-:Y:S01]  /*0480*/  HFMA2 R7, -RZ, RZ, 0, 0 ;  /* 0x00000000ff077431 */ /* 0x000fe200000001ff */
[----:B------:R-:W-:Y:S02]  /*0490*/  MOV R0, R6 ;  /* 0x0000000600007202 */ /* 0x000fe40000000f00 */
[----:B------:R-:W-:-:S04]  /*04a0*/  MOV R6, R11 ;  /* 0x0000000b00067202 */ /* 0x000fc80000000f00 */
[----:B------:R-:W-:Y:S05]  /*04b0*/  RET.REL.NODEC R6 `(vector_hypot) ;  /* 0xfffffff806d07950 */ /* 0x000fea0003c3ffff */
.L_x_93:
        /* <DEDUP_REMOVED lines=12> */
.L_x_173:


//--------------------- .text.vector_powx         --------------------------
	.section	.text.vector_powx,"ax",@progbits
	.align	128
        .global         vector_powx
        .type           vector_powx,@function
        .size           vector_powx,(.L_x_213 - vector_powx)
        .other          vector_powx,@"STO_CUDA_ENTRY STV_DEFAULT"
vector_powx:
.text.vector_powx:
        /* <DEDUP_REMOVED lines=14> */
[----:B------:R-:W-:Y:S01]  /*00e0*/  HFMA2 R9, -RZ, RZ, 0.771484375, 0.21533203125 ;  /* 0x3a2c32e4ff097431 */ /* 0x000fe200000001ff */
[----:B------:R-:W-:Y:S01]  /*00f0*/  BSSY.RECONVERGENT B0, `(.L_x_94) ;  /* 0x000005a000007945 */ /* 0x000fe20003800200 */
[C---:B--2---:R-:W-:Y:S01]  /*0100*/  FMUL R5, |R2|.reuse, 16777216 ;  /* 0x4b80000002057820 */ /* 0x044fe20000400200 */
[----:B------:R-:W-:-:S04]  /*0110*/  FSETP.GEU.AND P0, PT, |R2|, 1.175494350822287508e-38, PT ;  /* 0x008000000200780b */ /* 0x000fc80003f0e200 */
[----:B------:R-:W-:Y:S02]  /*0120*/  FSEL R5, R5, |R2|, !P0 ;  /* 0x4000000205057208 */ /* 0x000fe40004000000 */
[----:B------:R-:W-:Y:S02]  /*0130*/  FSEL R3, RZ, -24, P0 ;  /* 0xc1c00000ff037808 */ /* 0x000fe40000000000 */
[----:B------:R-:W-:-:S04]  /*0140*/  IADD3 R4, PT, PT, R5, -0x3f3504f3, RZ ;  /* 0xc0cafb0d05047810 */ /* 0x000fc80007ffe0ff */
[----:B------:R-:W-:-:S04]  /*0150*/  LOP3.LUT R4, R4, 0xff800000, RZ, 0xc0, !PT ;  /* 0xff80000004047812 */ /* 0x000fc800078ec0ff */
[-C--:B------:R-:W-:Y:S02]  /*0160*/  IADD3 R5, PT, PT, R5, -R4.reuse, RZ ;  /* 0x8000000405057210 */ /* 0x080fe40007ffe0ff */
[----:B------:R-:W-:-:S03]  /*0170*/  I2FP.F32.S32 R4, R4 ;  /* 0x0000000400047245 */ /* 0x000fc60000201400 */
[C---:B------:R-:W-:Y:S01]  /*0180*/  FADD R6, R5.reuse, 1 ;  /* 0x3f80000005067421 */ /* 0x040fe20000000000 */
[----:B------:R-:W-:Y:S01]  /*0190*/  FADD R5, R5, -1 ;  /* 0xbf80000005057421 */ /* 0x000fe20000000000 */
[----:B------:R-:W-:-:S03]  /*01a0*/  FFMA R3, R4, 1.1920928955078125e-07, R3 ;  /* 0x3400000004037823 */ /* 0x000fc60000000003 */
[----:B------:R-:W-:Y:S01]  /*01b0*/  FADD R7, R5, R5 ;  /* 0x0000000505077221 */ /* 0x000fe20000000000 */
[----:B------:R-:W0:Y:S03]  /*01c0*/  MUFU.RCP R6, R6 ;  /* 0x0000000600067308 */ /* 0x000e260000001000 */
        /* <DEDUP_REMOVED lines=9> */
[----:B------:R-:W0:Y:S02]  /*0260*/  LDC R3, c[0x0][0x398] ;  /* 0x0000e600ff037b82 */ /* 0x000e240000000800 */
[----:B------:R-:W-:Y:S01]  /*0270*/  FMUL R5, R6, R5 ;  /* 0x0000000506057220 */ /* 0x000fe20000400000 */
[----:B------:R-:W-:Y:S01]  /*0280*/  FFMA R6, R8, 1.4426950216293334961, R9 ;  /* 0x3fb8aa3b08067823 */ /* 0x000fe20000000009 */
[----:B------:R-:W-:-:S03]  /*0290*/  FFMA R7, R4, R7, 0.12022458761930465698 ;  /* 0x3df6384f04077423 */ /* 0x000fc60000000007 */
[----:B------:R-:W-:Y:S01]  /*02a0*/  FFMA R9, R5, 1.4426950216293334961, R6 ;  /* 0x3fb8aa3b05097823 */ /* 0x000fe20000000006 */
[----:B------:R-:W-:-:S03]  /*02b0*/  FMUL R7, R4, R7 ;  /* 0x0000000704077220 */ /* 0x000fc60000400000 */
[----:B------:R-:W-:Y:S01]  /*02c0*/  FFMA R4, R8, 1.9251366722983220825e-08, R9 ;  /* 0x32a55e3408047823 */ /* 0x000fe20000000009 */
[----:B------:R-:W-:Y:S01]  /*02d0*/  FMUL R6, R7, 3 ;  /* 0x4040000007067820 */ /* 0x000fe20000400000 */
[----:B------:R-:W-:-:S03]  /*02e0*/  MOV R9, 0x391fcb8e ;  /* 0x391fcb8e00097802 */ /* 0x000fc60000000f00 */
[----:B------:R-:W-:-:S04]  /*02f0*/  FFMA R4, R5, R6, R4 ;  /* 0x0000000605047223 */ /* 0x000fc80000000004 */
[----:B------:R-:W-:-:S04]  /*0300*/  FFMA R7, R8, R7, R4 ;  /* 0x0000000708077223 */ /* 0x000fc80000000004 */
[----:B------:R-:W-:-:S04]  /*0310*/  FADD R4, R12, R7 ;  /* 0x000000070c047221 */ /* 0x000fc80000000000 */
[----:B0-----:R-:W-:Y:S01]  /*0320*/  FMUL R5, R4, R3 ;  /* 0x0000000304057220 */ /* 0x001fe20000400000 */
[----:B------:R-:W-:-:S03]  /*0330*/  FADD R12, -R12, R4 ;  /* 0x000000040c0c7221 */ /* 0x000fc60000000100 */
[----:B------:R-:W0:Y:S01]  /*0340*/  FRND R6, R5 ;  /* 0x0000000500067307 */ /* 0x000e220000201000 */
[----:B------:R-:W-:Y:S01]  /*0350*/  FADD R12, R7, -R12 ;  /* 0x8000000c070c7221 */ /* 0x000fe20000000000 */
[-C--:B------:R-:W-:Y:S01]  /*0360*/  FFMA R7, R4, R3.reuse, -R5 ;  /* 0x0000000304077223 */ /* 0x080fe20000000805 */
[C---:B------:R-:W-:Y:S02]  /*0370*/  FSETP.GT.AND P1, PT, |R5|.reuse, 152, PT ;  /* 0x431800000500780b */ /* 0x040fe40003f24200 */
[C---:B------:R-:W-:Y:S01]  /*0380*/  FSETP.GEU.AND P2, PT, R5.reuse, RZ, PT ;  /* 0x000000ff0500720b */ /* 0x040fe20003f4e000 */
[----:B------:R-:W-:Y:S02]  /*0390*/  FFMA R7, R12, R3, R7 ;  /* 0x000000030c077223 */ /* 0x000fe40000000007 */
[----:B------:R1:W2:Y:S01]  /*03a0*/  F2I.NTZ R8, R5 ;  /* 0x0000000500087305 */ /* 0x0002a20000203100 */
[----:B0-----:R-:W-:Y:S01]  /*03b0*/  FADD R4, R5, -R6 ;  /* 0x8000000605047221 */ /* 0x001fe20000000000 */
[----:B------:R-:W-:Y:S01]  /*03c0*/  FSETP.GT.AND P0, PT, R6, RZ, PT ;  /* 0x000000ff0600720b */ /* 0x000fe20003f04000 */
[----:B-1----:R-:W-:-:S02]  /*03d0*/  HFMA2 R5, -RZ, RZ, 1.875, 0 ;  /* 0x3f800000ff057431 */ /* 0x002fc400000001ff */
[----:B------:R-:W-:-:S04]  /*03e0*/  FADD R4, R7, R4 ;  /* 0x0000000407047221 */ /* 0x000fc80000000000 */
[----:B------:R-:W-:Y:S01]  /*03f0*/  FFMA R7, R4, R9, 0.0013391353422775864601 ;  /* 0x3aaf85ed04077423 */ /* 0x000fe20000000009 */
[----:B------:R-:W-:Y:S02]  /*0400*/  SEL R9, RZ, 0x83000000, P0 ;  /* 0x83000000ff097807 */ /* 0x000fe40000000000 */
[----:B------:R-:W-:Y:S01]  /*0410*/  FSETP.NEU.AND P0, PT, R2, 1, PT ;  /* 0x3f8000000200780b */ /* 0x000fe20003f0d000 */
[C---:B------:R-:W-:Y:S01]  /*0420*/  FFMA R7, R4.reuse, R7, 0.0096188392490148544312 ;  /* 0x3c1d985604077423 */ /* 0x040fe20000000007 */
[----:B------:R-:W-:Y:S02]  /*0430*/  IADD3 R6, PT, PT, R9, 0x7f000000, RZ ;  /* 0x7f00000009067810 */ /* 0x000fe40007ffe0ff */
[----:B------:R-:W-:Y:S01]  /*0440*/  FSETP.EQ.OR P0, PT, R3, RZ, !P0 ;  /* 0x000000ff0300720b */ /* 0x000fe20004702400 */
[----:B------:R-:W-:Y:S01]  /*0450*/  FFMA R7, R4, R7, 0.055503588169813156128 ;  /* 0x3d6357bb04077423 */ /* 0x000fe20000000007 */
[----:B--2---:R-:W-:-:S03]  /*0460*/  LEA R9, R8, -R9, 0x17 ;  /* 0x8000000908097211 */ /* 0x004fc600078eb8ff */
[----:B------:R-:W-:-:S04]  /*0470*/  FFMA R7, R4, R7, 0.24022644758224487305 ;  /* 0x3e75fdec04077423 */ /* 0x000fc80000000007 */
[----:B------:R-:W-:-:S04]  /*0480*/  FFMA R7, R4, R7, 0.69314718246459960938 ;  /* 0x3f31721804077423 */ /* 0x000fc80000000007 */
[----:B------:R-:W-:-:S04]  /*0490*/  FFMA R7, R4, R7, 1 ;  /* 0x3f80000004077423 */ /* 0x000fc80000000007 */
[----:B------:R-:W-:-:S04]  /*04a0*/  FMUL R6, R7, R6 ;  /* 0x0000000607067220 */ /* 0x000fc80000400000 */
[----:B------:R-:W-:Y:S01]  /*04b0*/  FMUL R6, R6, R9 ;  /* 0x0000000906067220 */ /* 0x000fe20000400000 */
[----:B------:R-:W-:Y:S01]  /*04c0*/  @P1 FSEL R6, RZ, +INF , !P2 ;  /* 0x7f800000ff061808 */ /* 0x000fe20005000000 */
[----:B------:R-:W-:Y:S06]  /*04d0*/  @P0 BRA `(.L_x_95) ;  /* 0x00000000006c0947 */ /* 0x000fec0003800000 */
[----:B------:R-:W-:-:S04]  /*04e0*/  FSETP.NAN.AND P0, PT, |R3|, |R3|, PT ;  /* 0x400000030300720b */ /* 0x000fc80003f08200 */
[----:B------:R-:W-:-:S13]  /*04f0*/  FSETP.NUM.AND P0, PT, |R2|, |R2|, !P0 ;  /* 0x400000020200720b */ /* 0x000fda0004707200 */
[----:B------:R-:W-:Y:S01]  /*0500*/  @!P0 FADD R5, R2, R3 ;  /* 0x0000000302058221 */ /* 0x000fe20000000000 */
[----:B------:R-:W-:Y:S06]  /*0510*/  @!P0 BRA `(.L_x_95) ;  /* 0x00000000005c8947 */ /* 0x000fec0003800000 */
[----:B------:R-:W-:Y:S01]  /*0520*/  FMUL R7, R3, 0.5 ;  /* 0x3f00000003077820 */ /* 0x000fe20000400000 */
[----:B------:R-:W-:-:S04]  /*0530*/  FSETP.NEU.AND P0, PT, |R2|, +INF , PT ;  /* 0x7f8000000200780b */ /* 0x000fc80003f0d200 */
[----:B------:R-:W-:Y:S01]  /*0540*/  FSETP.NEU.AND P0, PT, R2, RZ, P0 ;  /* 0x000000ff0200720b */ /* 0x000fe2000070d000 */
[----:B------:R-:W0:Y:S03]  /*0550*/  FRND.TRUNC R7, R7 ;  /* 0x0000000700077307 */ /* 0x000e26000020d000 */
[----:B------:R-:W-:Y:S01]  /*0560*/  FSETP.GEU.OR P1, PT, R3, RZ, P0 ;  /* 0x000000ff0300720b */ /* 0x000fe2000072e400 */
[----:B0-----:R-:W-:-:S04]  /*0570*/  FADD R4, R7, R7 ;  /* 0x0000000707047221 */ /* 0x001fc80000000000 */
[----:B------:R-:W-:-:S04]  /*0580*/  FADD R8, -R4, R3 ;  /* 0x0000000304087221 */ /* 0x000fc80000000100 */
[----:B------:R-:W-:Y:S01]  /*0590*/  @!P0 FADD R4, R2, R2 ;  /* 0x0000000202048221 */ /* 0x000fe20000000000 */
[----:B------:R-:W-:-:S04]  /*05a0*/  FSETP.NEU.AND P2, PT, |R8|, 1, !P0 ;  /* 0x3f8000000800780b */ /* 0x000fc8000474d200 */
[----:B------:R-:W-:-:S09]  /*05b0*/  @!P1 LOP3.LUT R4, R4, 0x7f800000, RZ, 0x3c, !PT ;  /* 0x7f80000004049812 */ /* 0x000fd200078e3cff */
[----:B------:R-:W-:-:S04]  /*05c0*/  @P2 LOP3.LUT R4, R4, 0x7fffffff, RZ, 0xc0, !PT ;  /* 0x7fffffff04042812 */ /* 0x000fc800078ec0ff */
[----:B------:R-:W-:Y:S01]  /*05d0*/  @!P0 MOV R5, R4 ;  /* 0x0000000400058202 */ /* 0x000fe20000000f00 */
[----:B------:R-:W-:Y:S06]  /*05e0*/  @!P0 BRA `(.L_x_95) ;  /* 0x0000000000288947 */ /* 0x000fec0003800000 */
[----:B------:R-:W-:Y:S02]  /*05f0*/  FSETP.NEU.AND P0, PT, |R3|, +INF , PT ;  /* 0x7f8000000300780b */ /* 0x000fe40003f0d200 */
[----:B------:R-:W-:-:S13]  /*0600*/  FSETP.EQ.AND P1, PT, R2, -1, PT ;  /* 0xbf8000000200780b */ /* 0x000fda0003f22000 */
[----:B------:R-:W-:Y:S05]  /*0610*/  @!P0 BRA P1, `(.L_x_95) ;  /* 0x00000000001c8947 */ /* 0x000fea0000800000 */
[----:B------:R-:W-:Y:S02]  /*0620*/  FSETP.GEU.AND P1, PT, R2, RZ, PT ;  /* 0x000000ff0200720b */ /* 0x000fe40003f2e000 */
[----:B------:R-:W-:-:S11]  /*0630*/  MOV R5, R6 ;  /* 0x0000000600057202 */ /* 0x000fd60000000f00 */
[----:B------:R-:W0:Y:S01]  /*0640*/  @!P1 FRND.FLOOR R2, R3 ;  /* 0x0000000300029307 */ /* 0x000e220000205000 */
[----:B------:R-:W-:Y:S02]  /*0650*/  @!P1 FSETP.NEU.AND P2, PT, |R8|, 1, PT ;  /* 0x3f8000000800980b */ /* 0x000fe40003f4d200 */
[----:B0-----:R-:W-:Y:S02]  /*0660*/  @!P1 FSETP.NEU.AND P0, PT, R2, R3, PT ;  /* 0x000000030200920b */ /* 0x001fe40003f0d000 */
[----:B------:R-:W-:-:S04]  /*0670*/  @!P1 FSEL R2, R6, -R6, P2 ;  /* 0x8000000606029208 */ /* 0x000fc80001000000 */
[----:B------:R-:W-:-:S07]  /*0680*/  @!P1 FSEL R5, R2, +QNAN , !P0 ;  /* 0x7fffffff02059808 */ /* 0x000fce0004000000 */
.L_x_95:
[----:B------:R-:W-:Y:S05]  /*0690*/  BSYNC.RECONVERGENT B0 ;  /* 0x0000000000007941 */ /* 0x000fea0003800200 */
.L_x_94:
[----:B------:R-:W0:Y:S08]  /*06a0*/  LDC.64 R6, c[0x0][0x3a8] ;  /* 0x0000ea00ff067b82 */ /* 0x000e300000000a00 */
[----:B------:R-:W1:Y:S01]  /*06b0*/  LDC.64 R2, c[0x0][0x3a0] ;  /* 0x0000e800ff027b82 */ /* 0x000e620000000a00 */
[----:B0-----:R-:W-:-:S04]  /*06c0*/  IMAD R7, R0, R7, R6 ;  /* 0x0000000700077224 */ /* 0x001fc800078e0206 */
[----:B-1----:R-:W-:-:S05]  /*06d0*/  IMAD.WIDE R2, R7, 0x4, R2 ;  /* 0x0000000407027825 */ /* 0x002fca00078e0202 */
[----:B------:R-:W-:Y:S01]  /*06e0*/  STG.E desc[UR4][R2.64], R5 ;  /* 0x0000000502007986 */ /* 0x000fe2000c101904 */
[----:B------:R-:W-:Y:S05]  /*06f0*/  EXIT ;  /* 0x000000000000794d */ /* 0x000fea0003800000 */
.L_x_96:
        /* <DEDUP_REMOVED lines=16> */
.L_x_213:


//--------------------- .text.vector_pow          --------------------------
	.section	.text.vector_pow,"ax",@progbits
	.align	128
        .global         vector_pow
        .type           vector_pow,@function
        .size           vector_pow,(.L_x_214 - vector_pow)
        .other          vector_pow,@"STO_CUDA_ENTRY STV_DEFAULT"
vector_pow:
.text.vector_pow:
        /* <DEDUP_REMOVED lines=14> */
[----:B--2---:R-:W-:-:S05]  /*00e0*/  IMAD.WIDE R4, R3, 0x4, R4 ;  /* 0x0000000403047825 */ /* 0x004fca00078e0204 */
[----:B-1----:R-:W2:Y:S01]  /*00f0*/  LDG.E R2, desc[UR4][R4.64] ;  /* 0x0000000404027981 */ /* 0x002ea2000c1e1900 */
[----:B---3--:R-:W-:-:S04]  /*0100*/  IMAD R3, R0, R9, R8 ;  /* 0x0000000900037224 */ /* 0x008fc800078e0208 */
[----:B0-----:R-:W-:-:S05]  /*0110*/  IMAD.WIDE R6, R3, 0x4, R6 ;  /* 0x0000000403067825 */ /* 0x001fca00078e0206 */
[----:B------:R0:W3:Y:S01]  /*0120*/  LDG.E R3, desc[UR4][R6.64] ;  /* 0x0000000406037981 */ /* 0x0000e2000c1e1900 */
        /* <DEDUP_REMOVED lines=8> */
[----:B------:R-:W-:Y:S01]  /*01b0*/  I2FP.F32.S32 R5, R8 ;  /* 0x0000000800057245 */ /* 0x000fe20000201400 */
[----:B------:R-:W-:Y:S02]  /*01c0*/  HFMA2 R8, -RZ, RZ, 0.771484375, 0.21533203125 ;  /* 0x3a2c32e4ff087431 */ /* 0x000fe400000001ff */
[C---:B------:R-:W-:Y:S01]  /*01d0*/  FADD R10, R9.reuse, 1 ;  /* 0x3f800000090a7421 */ /* 0x040fe20000000000 */
[----:B------:R-:W-:Y:S01]  /*01e0*/  FADD R9, R9, -1 ;  /* 0xbf80000009097421 */ /* 0x000fe20000000000 */
[----:B------:R-:W-:-:S03]  /*01f0*/  FFMA R4, R5, 1.1920928955078125e-07, R4 ;  /* 0x3400000005047823 */ /* 0x000fc60000000004 */
[----:B------:R-:W-:Y:S01]  /*0200*/  FADD R11, R9, R9 ;  /* 0x00000009090b7221 */ /* 0x000fe20000000000 */
[----:B------:R-:W1:Y:S03]  /*0210*/  MUFU.RCP R10, R10 ;  /* 0x0000000a000a7308 */ /* 0x000e660000001000 */
[----:B-1----:R-:W-:-:S04]  /*0220*/  FMUL R11, R10, R11 ;  /* 0x0000000b0a0b7220 */ /* 0x002fc80000400000 */
[----:B0-----:R-:W-:Y:S01]  /*0230*/  FADD R6, R9, -R11 ;  /* 0x8000000b09067221 */ /* 0x001fe20000000000 */
[CC--:B------:R-:W-:Y:S01]  /*0240*/  FMUL R5, R11.reuse, R11.reuse ;  /* 0x0000000b0b057220 */ /* 0x0c0fe20000400000 */
[----:B------:R-:W-:Y:S02]  /*0250*/  FFMA R7, R11, 1.4426950216293334961, R4 ;  /* 0x3fb8aa3b0b077823 */ /* 0x000fe40000000004 */
[----:B------:R-:W-:Y:S01]  /*0260*/  FADD R6, R6, R6 ;  /* 0x0000000606067221 */ /* 0x000fe20000000000 */
[----:B------:R-:W-:Y:S01]  /*0270*/  FFMA R8, R5, R8, 0.0032181653659790754318 ;  /* 0x3b52e7db05087423 */ /* 0x000fe20000000008 */
[----:B------:R-:W-:Y:S02]  /*0280*/  FADD R4, R4, -R7 ;  /* 0x8000000704047221 */ /* 0x000fe40000000000 */
[----:B------:R-:W-:Y:S01]  /*0290*/  FFMA R9, R9, -R11, R6 ;  /* 0x8000000b09097223 */ /* 0x000fe20000000006 */
[----:B------:R-:W-:Y:S01]  /*02a0*/  FFMA R8, R5, R8, 0.018033718690276145935 ;  /* 0x3c93bb7305087423 */ /* 0x000fe20000000008 */
[----:B------:R-:W-:-:S02]  /*02b0*/  FFMA R4, R11, 1.4426950216293334961, R4 ;  /* 0x3fb8aa3b0b047823 */ /* 0x000fc40000000004 */
[----:B------:R-:W-:Y:S01]  /*02c0*/  FMUL R9, R10, R9 ;  /* 0x000000090a097220 */ /* 0x000fe20000400000 */
[----:B------:R-:W-:-:S03]  /*02d0*/  FFMA R8, R5, R8, 0.12022458761930465698 ;  /* 0x3df6384f05087423 */ /* 0x000fc60000000008 */
[----:B------:R-:W-:Y:S01]  /*02e0*/  FFMA R4, R9, 1.4426950216293334961, R4 ;  /* 0x3fb8aa3b09047823 */ /* 0x000fe20000000004 */
[----:B------:R-:W-:-:S03]  /*02f0*/  FMUL R8, R5, R8 ;  /* 0x0000000805087220 */ /* 0x000fc60000400000 */
[----:B------:R-:W-:Y:S01]  /*0300*/  FFMA R4, R11, 1.9251366722983220825e-08, R4 ;  /* 0x32a55e340b047823 */ /* 0x000fe20000000004 */
[----:B------:R-:W-:-:S04]  /*0310*/  FMUL R5, R8, 3 ;  /* 0x4040000008057820 */ /* 0x000fc80000400000 */
[----:B------:R-:W-:-:S04]  /*0320*/  FFMA R5, R9, R5, R4 ;  /* 0x0000000509057223 */ /* 0x000fc80000000004 */
[----:B------:R-:W-:-:S04]  /*0330*/  FFMA R8, R11, R8, R5 ;  /* 0x000000080b087223 */ /* 0x000fc80000000005 */
[----:B------:R-:W-:-:S04]  /*0340*/  FADD R4, R7, R8 ;  /* 0x0000000807047221 */ /* 0x000fc80000000000 */
[----:B---3--:R-:W-:Y:S01]  /*0350*/  FMUL R6, R3, R4 ;  /* 0x0000000403067220 */ /* 0x008fe20000400000 */
[----:B------:R-:W-:-:S03]  /*0360*/  FADD R7, -R7, R4 ;  /* 0x0000000407077221 */ /* 0x000fc60000000100 */
[----:B------:R-:W0:Y:S01]  /*0370*/  FRND R9, R6 ;  /* 0x0000000600097307 */ /* 0x000e220000201000 */
[----:B------:R-:W-:Y:S01]  /*0380*/  FADD R8, R8, -R7 ;  /* 0x8000000708087221 */ /* 0x000fe20000000000 */
[C---:B------:R-:W-:Y:S01]  /*0390*/  FFMA R5, R3.reuse, R4, -R6 ;  /* 0x0000000403057223 */ /* 0x040fe20000000806 */
[----:B------:R-:W-:Y:S02]  /*03a0*/  MOV R7, 0x391fcb8e ;  /* 0x391fcb8e00077802 */ /* 0x000fe40000000f00 */
[C---:B------:R-:W-:Y:S01]  /*03b0*/  FSETP.GT.AND P1, PT, |R6|.reuse, 152, PT ;  /* 0x431800000600780b */ /* 0x040fe20003f24200 */
[----:B------:R-:W-:Y:S01]  /*03c0*/  FFMA R5, R3, R8, R5 ;  /* 0x0000000803057223 */ /* 0x000fe20000000005 */
[C---:B------:R-:W-:Y:S01]  /*03d0*/  FSETP.GEU.AND P2, PT, R6.reuse, RZ, PT ;  /* 0x000000ff0600720b */ /* 0x040fe20003f4e000 */
[----:B0-----:R-:W-:Y:S01]  /*03e0*/  FADD R4, R6, -R9 ;  /* 0x8000000906047221 */ /* 0x001fe20000000000 */
[----:B------:R-:W-:-:S03]  /*03f0*/  FSETP.GT.AND P0, PT, R9, RZ, PT ;  /* 0x000000ff0900720b */ /* 0x000fc60003f04000 */
[----:B------:R-:W-:Y:S01]  /*0400*/  FADD R4, R5, R4 ;  /* 0x0000000405047221 */ /* 0x000fe20000000000 */
[----:B------:R-:W-:Y:S02]  /*0410*/  SEL R8, RZ, 0x83000000, P0 ;  /* 0x83000000ff087807 */ /* 0x000fe40000000000 */
[----:B------:R-:W-:Y:S01]  /*0420*/  FSETP.NEU.AND P0, PT, R3, RZ, PT ;  /* 0x000000ff0300720b */ /* 0x000fe20003f0d000 */
[----:B------:R-:W-:Y:S01]  /*0430*/  FFMA R5, R4, R7, 0.0013391353422775864601 ;  /* 0x3aaf85ed04057423 */ /* 0x000fe20000000007 */
[----:B------:R-:W-:Y:S01]  /*0440*/  IADD3 R10, PT, PT, R8, 0x7f000000, RZ ;  /* 0x7f000000080a7810 */ /* 0x000fe20007ffe0ff */
[----:B------:R-:W0:Y:S01]  /*0450*/  F2I.NTZ R7, R6 ;  /* 0x0000000600077305 */ /* 0x000e220000203100 */
[----:B------:R-:W-:Y:S01]  /*0460*/  FSETP.EQ.OR P0, PT, R2, 1, !P0 ;  /* 0x3f8000000200780b */ /* 0x000fe20004702400 */
[----:B------:R-:W-:-:S04]  /*0470*/  FFMA R5, R4, R5, 0.0096188392490148544312 ;  /* 0x3c1d985604057423 */ /* 0x000fc80000000005 */
[----:B------:R-:W-:-:S04]  /*0480*/  FFMA R5, R4, R5, 0.055503588169813156128 ;  /* 0x3d6357bb04057423 */ /* 0x000fc80000000005 */
[----:B------:R-:W-:-:S04]  /*0490*/  FFMA R5, R4, R5, 0.24022644758224487305 ;  /* 0x3e75fdec04057423 */ /* 0x000fc80000000005 */
[----:B------:R-:W-:Y:S01]  /*04a0*/  FFMA R5, R4, R5, 0.69314718246459960938 ;  /* 0x3f31721804057423 */ /* 0x000fe20000000005 */
[----:B0-----:R-:W-:-:S03]  /*04b0*/  LEA R8, R7, -R8, 0x17 ;  /* 0x8000000807087211 */ /* 0x001fc600078eb8ff */
[----:B------:R-:W-:-:S04]  /*04c0*/  FFMA R5, R4, R5, 1 ;  /* 0x3f80000004057423 */ /* 0x000fc80000000005 */
[----:B------:R-:W-:-:S04]  /*04d0*/  FMUL R5, R5, R10 ;  /* 0x0000000a05057220 */ /* 0x000fc80000400000 */
[----:B------:R-:W-:Y:S01]  /*04e0*/  FMUL R8, R5, R8 ;  /* 0x0000000805087220 */ /* 0x000fe20000400000 */
[----:B------:R-:W-:Y:S01]  /*04f0*/  HFMA2 R5, -RZ, RZ, 1.875, 0 ;  /* 0x3f800000ff057431 */ /* 0x000fe200000001ff */
        /* <DEDUP_REMOVED lines=12> */
[----:B------:R-:W-:-:S04]  /*05c0*/  FADD R7, R3, -R4 ;  /* 0x8000000403077221 */ /* 0x000fc80000000000 */
        /* <DEDUP_REMOVED lines=16> */
.L_x_98:
[----:B------:R-:W-:Y:S05]  /*06d0*/  BSYNC.RECONVERGENT B0 ;  /* 0x0000000000007941 */ /* 0x000fea0003800200 */
.L_x_97:
[----:B------:R-:W0:Y:S08]  /*06e0*/  LDC.64 R6, c[0x0][0x3b0] ;  /* 0x0000ec00ff067b82 */ /* 0x000e300000000a00 */
[----:B------:R-:W1:Y:S01]  /*06f0*/  LDC.64 R2, c[0x0][0x3a8] ;  /* 0x0000ea00ff027b82 */ /* 0x000e620000000a00 */
[----:B0-----:R-:W-:-:S04]  /*0700*/  IMAD R7, R0, R7, R6 ;  /* 0x0000000700077224 */ /* 0x001fc800078e0206 */
[----:B-1----:R-:W-:-:S05]  /*0710*/  IMAD.WIDE R2, R7, 0x4, R2 ;  /* 0x0000000407027825 */ /* 0x002fca00078e0202 */
[----:B------:R-:W-:Y:S01]  /*0720*/  STG.E desc[UR4][R2.64], R5 ;  /* 0x0000000502007986 */ /* 0x000fe2000c101904 */
[----:B------:R-:W-:Y:S05]  /*0730*/  EXIT ;  /* 0x000000000000794d */ /* 0x000fea0003800000 */
.L_x_99:
        /* <DEDUP_REMOVED lines=12> */
.L_x_214:


//--------------------- .text.vector_pow3o2       --------------------------
	.section	.text.vector_pow3o2,"ax",@progbits
	.align	128
        .global         vector_pow3o2
        .type           vector_pow3o2,@function
        .size           vector_pow3o2,(.L_x_215 - vector_pow3o2)
        .other          vector_pow3o2,@"STO_CUDA_ENTRY STV_DEFAULT"
vector_pow3o2:
.text.vector_pow3o2:
        /* <DEDUP_REMOVED lines=15> */
[----:B------:R-:W-:Y:S01]  /*00f0*/  HFMA2 R5, -RZ, RZ, 1.875, 0 ;  /* 0x3f800000ff057431 */ /* 0x000fe200000001ff */
[----:B--2---:R-:W-:-:S13]  /*0100*/  FSETP.NEU.AND P0, PT, R2, 1, PT ;  /* 0x3f8000000200780b */ /* 0x004fda0003f0d000 */
[----:B------:R-:W-:Y:S05]  /*0110*/  @!P0 BRA `(.L_x_101) ;  /* 0x0000000400108947 */ /* 0x000fea0003800000 */
[----:B------:R-:W-:-:S13]  /*0120*/  FSETP.NAN.AND P0, PT, |R2|, |R2|, PT ;  /* 0x400000020200720b */ /* 0x000fda0003f08200 */
[----:B------:R-:W-:Y:S01]  /*0130*/  @P0 FADD R5, R2, 1.5 ;  /* 0x3fc0000002050421 */ /* 0x000fe20000000000 */
[----:B------:R-:W-:Y:S06]  /*0140*/  @P0 BRA `(.L_x_101) ;  /* 0x0000000400040947 */ /* 0x000fec0003800000 */
[----:B------:R-:W-:-:S04]  /*0150*/  FSETP.NEU.AND P0, PT, |R2|, +INF , PT ;  /* 0x7f8000000200780b */ /* 0x000fc80003f0d200 */
[----:B------:R-:W-:-:S13]  /*0160*/  FSETP.NEU.AND P0, PT, R2, RZ, P0 ;  /* 0x000000ff0200720b */ /* 0x000fda000070d000 */
[----:B------:R-:W-:-:S05]  /*0170*/  @!P0 FADD R5, R2, R2 ;  /* 0x0000000202058221 */ /* 0x000fca0000000000 */
[----:B------:R-:W-:Y:S01]  /*0180*/  @!P0 LOP3.LUT R5, R5, 0x7fffffff, RZ, 0xc0, !PT ;  /* 0x7fffffff05058812 */ /* 0x000fe200078ec0ff */
[----:B------:R-:W-:Y:S06]  /*0190*/  @!P0 BRA `(.L_x_101) ;  /* 0x0000000000f08947 */ /* 0x000fec0003800000 */
[C---:B------:R-:W-:Y:S01]  /*01a0*/  FMUL R3, |R2|.reuse, 16777216 ;  /* 0x4b80000002037820 */ /* 0x040fe20000400200 */
[C---:B------:R-:W-:Y:S02]  /*01b0*/  FSETP.GEU.AND P0, PT, |R2|.reuse, 1.175494350822287508e-38, PT ;  /* 0x008000000200780b */ /* 0x040fe40003f0e200 */
[----:B------:R-:W-:Y:S02]  /*01c0*/  MOV R9, 0x3a2c32e4 ;  /* 0x3a2c32e400097802 */ /* 0x000fe40000000f00 */
[----:B------:R-:W-:Y:S02]  /*01d0*/  FSEL R3, R3, |R2|, !P0 ;  /* 0x4000000203037208 */ /* 0x000fe40004000000 */
[----:B------:R-:W-:Y:S02]  /*01e0*/  FSETP.GEU.AND P2, PT, R2, RZ, PT ;  /* 0x000000ff0200720b */ /* 0x000fe40003f4e000 */
[----:B------:R-:W-:-:S04]  /*01f0*/  IADD3 R4, PT, PT, R3, -0x3f3504f3, RZ ;  /* 0xc0cafb0d03047810 */ /* 0x000fc80007ffe0ff */
[----:B------:R-:W-:-:S04]  /*0200*/  LOP3.LUT R4, R4, 0xff800000, RZ, 0xc0, !PT ;  /* 0xff80000004047812 */ /* 0x000fc800078ec0ff */
[-C--:B------:R-:W-:Y:S02]  /*0210*/  IADD3 R3, PT, PT, R3, -R4.reuse, RZ ;  /* 0x8000000403037210 */ /* 0x080fe40007ffe0ff */
[----:B------:R-:W-:-:S03]  /*0220*/  I2FP.F32.S32 R4, R4 ;  /* 0x0000000400047245 */ /* 0x000fc60000201400 */
[C---:B------:R-:W-:Y:S01]  /*0230*/  FADD R6, R3.reuse, 1 ;  /* 0x3f80000003067421 */ /* 0x040fe20000000000 */
[----:B------:R-:W-:Y:S01]  /*0240*/  FADD R5, R3, -1 ;  /* 0xbf80000003057421 */ /* 0x000fe20000000000 */
[----:B------:R-:W-:-:S03]  /*0250*/  FSEL R3, RZ, -24, P0 ;  /* 0xc1c00000ff037808 */ /* 0x000fc60000000000 */
[----:B------:R-:W-:Y:S01]  /*0260*/  FADD R7, R5, R5 ;  /* 0x0000000505077221 */ /* 0x000fe20000000000 */
[----:B------:R-:W0:Y:S01]  /*0270*/  MUFU.RCP R6, R6 ;  /* 0x0000000600067308 */ /* 0x000e220000001000 */
[----:B------:R-:W-:Y:S02]  /*0280*/  FFMA R3, R4, 1.1920928955078125e-07, R3 ;  /* 0x3400000004037823 */ /* 0x000fe40000000003 */
        /* <DEDUP_REMOVED lines=16> */
[----:B------:R-:W-:Y:S01]  /*0390*/  FFMA R4, R5, R4, R6 ;  /* 0x0000000405047223 */ /* 0x000fe20000000006 */
[----:B------:R-:W-:-:S03]  /*03a0*/  HFMA2 R6, -RZ, RZ, 0.64013671875, -15.109375 ;  /* 0x391fcb8eff067431 */ /* 0x000fc600000001ff */
[----:B------:R-:W-:-:S04]  /*03b0*/  FFMA R7, R8, R7, R4 ;  /* 0x0000000708077223 */ /* 0x000fc80000000004 */
[----:B------:R-:W-:-:S04]  /*03c0*/  FADD R3, R12, R7 ;  /* 0x000000070c037221 */ /* 0x000fc80000000000 */
[----:B------:R-:W-:Y:S01]  /*03d0*/  FMUL R4, R3, 1.5 ;  /* 0x3fc0000003047820 */ /* 0x000fe20000400000 */
[----:B------:R-:W-:-:S03]  /*03e0*/  FADD R12, -R12, R3 ;  /* 0x000000030c0c7221 */ /* 0x000fc60000000100 */
[----:B------:R-:W0:Y:S01]  /*03f0*/  FRND R5, R4 ;  /* 0x0000000400057307 */ /* 0x000e220000201000 */
[----:B------:R-:W-:Y:S01]  /*0400*/  FADD R12, R7, -R12 ;  /* 0x8000000c070c7221 */ /* 0x000fe20000000000 */
[----:B------:R-:W-:Y:S01]  /*0410*/  FFMA R3, R3, 1.5, -R4 ;  /* 0x3fc0000003037823 */ /* 0x000fe20000000804 */
[----:B------:R-:W-:-:S03]  /*0420*/  FSETP.GT.AND P0, PT, |R4|, 152, PT ;  /* 0x431800000400780b */ /* 0x000fc60003f04200 */
[----:B------:R-:W-:Y:S01]  /*0430*/  FFMA R12, R12, 1.5, R3 ;  /* 0x3fc000000c0c7823 */ /* 0x000fe20000000003 */
[----:B0-----:R-:W-:Y:S01]  /*0440*/  FADD R3, R4, -R5 ;  /* 0x8000000504037221 */ /* 0x001fe20000000000 */
[----:B------:R-:W-:-:S03]  /*0450*/  FSETP.GT.AND P1, PT, R5, RZ, PT ;  /* 0x000000ff0500720b */ /* 0x000fc60003f24000 */
[----:B------:R-:W-:Y:S01]  /*0460*/  FADD R3, R3, R12 ;  /* 0x0000000c03037221 */ /* 0x000fe20000000000 */
[----:B------:R-:W-:Y:S02]  /*0470*/  SEL R5, RZ, 0x83000000, P1 ;  /* 0x83000000ff057807 */ /* 0x000fe40000800000 */
[----:B------:R-:W-:Y:S01]  /*0480*/  FSETP.GEU.AND P1, PT, R4, RZ, PT ;  /* 0x000000ff0400720b */ /* 0x000fe20003f2e000 */
[----:B------:R-:W-:Y:S01]  /*0490*/  FFMA R6, R3, R6, 0.0013391353422775864601 ;  /* 0x3aaf85ed03067423 */ /* 0x000fe20000000006 */
[----:B------:R-:W-:-:S03]  /*04a0*/  IADD3 R2, PT, PT, R5, 0x7f000000, RZ ;  /* 0x7f00000005027810 */ /* 0x000fc60007ffe0ff */
[C---:B------:R-:W-:Y:S02]  /*04b0*/  FFMA R8, R3.reuse, R6, 0.0096188392490148544312 ;  /* 0x3c1d985603087423 */ /* 0x040fe40000000006 */
[----:B------:R-:W0:Y:S02]  /*04c0*/  F2I.NTZ R6, R4 ;  /* 0x0000000400067305 */ /* 0x000e240000203100 */
[----:B------:R-:W-:-:S04]  /*04d0*/  FFMA R8, R3, R8, 0.055503588169813156128 ;  /* 0x3d6357bb03087423 */ /* 0x000fc80000000008 */
[----:B------:R-:W-:-:S04]  /*04e0*/  FFMA R8, R3, R8, 0.24022644758224487305 ;  /* 0x3e75fdec03087423 */ /* 0x000fc80000000008 */
[----:B------:R-:W-:-:S04]  /*04f0*/  FFMA R8, R3, R8, 0.69314718246459960938 ;  /* 0x3f31721803087423 */ /* 0x000fc80000000008 */
[----:B------:R-:W-:Y:S01]  /*0500*/  FFMA R3, R3, R8, 1 ;  /* 0x3f80000003037423 */ /* 0x000fe20000000008 */
[----:B0-----:R-:W-:Y:S02]  /*0510*/  LEA R6, R6, -R5, 0x17 ;  /* 0x8000000506067211 */ /* 0x001fe400078eb8ff */
[----:B------:R-:W-:Y:S01]  /*0520*/  FSEL R5, RZ, +INF , !P1 ;  /* 0x7f800000ff057808 */ /* 0x000fe20004800000 */
[----:B------:R-:W-:-:S04]  /*0530*/  FMUL R3, R2, R3 ;  /* 0x0000000302037220 */ /* 0x000fc80000400000 */
[----:B------:R-:W-:Y:S01]  /*0540*/  @!P0 FMUL R5, R6, R3 ;  /* 0x0000000306058220 */ /* 0x000fe20000400000 */
[----:B------:R-:W-:-:S07]  /*0550*/  @!P2 MOV R5, 0x7fffffff ;  /* 0x7fffffff0005a802 */ /* 0x000fce0000000f00 */
.L_x_101:
[----:B------:R-:W-:Y:S05]  /*0560*/  BSYNC.RECONVERGENT B0 ;  /* 0x0000000000007941 */ /* 0x000fea0003800200 */
.L_x_100:
[----:B------:R-:W0:Y:S08]  /*0570*/  LDC.64 R6, c[0x0][0x3a0] ;  /* 0x0000e800ff067b82 */ /* 0x000e300000000a00 */
[----:B------:R-:W1:Y:S01]  /*0580*/  LDC.64 R2, c[0x0][0x398] ;  /* 0x0000e600ff027b82 */ /* 0x000e620000000a00 */
[----:B0-----:R-:W-:-:S04]  /*0590*/  IMAD R7, R0, R7, R6 ;  /* 0x0000000700077224 */ /* 0x001fc800078e0206 */
[----:B-1----:R-:W-:-:S05]  /*05a0*/  IMAD.WIDE R2, R7, 0x4, R2 ;  /* 0x0000000407027825 */ /* 0x002fca00078e0202 */
[----:B------:R-:W-:Y:S01]  /*05b0*/  STG.E desc[UR4][R2.64], R5 ;  /* 0x0000000502007986 */ /* 0x000fe2000c101904 */
[----:B------:R-:W-:Y:S05]  /*05c0*/  EXIT ;  /* 0x000000000000794d */ /* 0x000fea0003800000 */
.L_x_102:
        /* <DEDUP_REMOVED lines=11> */
.L_x_215:


//--------------------- .text.vector_pow2o3       --------------------------
	.section	.text.vector_pow2o3,"ax",@progbits
	.align	128
        .global         vector_pow2o3
        .type           vector_pow2o3,@function
        .size           vector_pow2o3,(.L_x_216 - vector_pow2o3)
        .other          vector_pow2o3,@"STO_CUDA_ENTRY STV_DEFAULT"
vector_pow2o3:
.text.vector_pow2o3:
        /* <DEDUP_REMOVED lines=19> */
[----:B------:R-:W-:Y:S01]  /*0130*/  @P0 FADD R5, R2, 0.6666666865348815918 ;  /* 0x3f2aaaab02050421 */ /* 0x000fe20000000000 */
        /* <DEDUP_REMOVED lines=41> */
[----:B------:R-:W-:Y:S01]  /*03d0*/  FMUL R4, R3, 0.6666666865348815918 ;  /* 0x3f2aaaab03047820 */ /* 0x000fe20000400000 */
[----:B------:R-:W-:-:S03]  /*03e0*/  FADD R12, -R12, R3 ;  /* 0x000000030c0c7221 */ /* 0x000fc60000000100 */
[----:B------:R-:W0:Y:S01]  /*03f0*/  FRND R5, R4 ;  /* 0x0000000400057307 */ /* 0x000e220000201000 */
[----:B------:R-:W-:Y:S01]  /*0400*/  FADD R12, R7, -R12 ;  /* 0x8000000c070c7221 */ /* 0x000fe20000000000 */
[----:B------:R-:W-:Y:S01]  /*0410*/  FFMA R3, R3, 0.6666666865348815918, -R4 ;  /* 0x3f2aaaab03037823 */ /* 0x000fe20000000804 */
[----:B------:R-:W-:-:S03]  /*0420*/  FSETP.GT.AND P0, PT, |R4|, 152, PT ;  /* 0x431800000400780b */ /* 0x000fc60003f04200 */
[----:B------:R-:W-:Y:S01]  /*0430*/  FFMA R12, R12, 0.6666666865348815918, R3 ;  /* 0x3f2aaaab0c0c7823 */ /* 0x000fe20000000003 */
        /* <DEDUP_REMOVED lines=18> */
.L_x_104:
[----:B------:R-:W-:Y:S05]  /*0560*/  BSYNC.RECONVERGENT B0 ;  /* 0x0000000000007941 */ /* 0x000fea0003800200 */
.L_x_103:
[----:B------:R-:W0:Y:S08]  /*0570*/  LDC.64 R6, c[0x0][0x3a0] ;  /* 0x0000e800ff067b82 */ /* 0x000e300000000a00 */
[----:B------:R-:W1:Y:S01]  /*0580*/  LDC.64 R2, c[0x0][0x398] ;  /* 0x0000e600ff027b82 */ /* 0x000e620000000a00 */
[----:B0-----:R-:W-:-:S04]  /*0590*/  IMAD R7, R0, R7, R6 ;  /* 0x0000000700077224 */ /* 0x001fc800078e0206 */
[----:B-1----:R-:W-:-:S05]  /*05a0*/  IMAD.WIDE R2, R7, 0x4, R2 ;  /* 0x0000000407027825 */ /* 0x002fca00078e0202 */
[----:B------:R-:W-:Y:S01]  /*05b0*/  STG.E desc[UR4][R2.64], R5 ;  /* 0x0000000502007986 */ /* 0x000fe2000c101904 */
[----:B------:R-:W-:Y:S05]  /*05c0*/  EXIT ;  /* 0x000000000000794d */ /* 0x000fea0003800000 */
.L_x_105:
        /* <DEDUP_REMOVED lines=11> */
.L_x_216:


//--------------------- .text.vector_inv_cbrt     --------------------------
	.section	.text.vector_inv_cbrt,"ax",@progbits
	.align	128
        .global         vector_inv_cbrt
        .type           vector_inv_cbrt,@function
        .size           vector_inv_cbrt,(.L_x_217 - vector_inv_cbrt)
        .other          vector_inv_cbrt,@"STO_CUDA_ENTRY STV_DEFAULT"
vector_inv_cbrt:
.text.vector_inv_cbrt:
        /* <DEDUP_REMOVED lines=15> */
[----:B---3--:R-:W-:Y:S02]  /*00f0*/  IMAD R11, R0, R11, R10 ;  /* 0x0000000b000b7224 */ /* 0x008fe400078e020a */
[C---:B--2---:R-:W-:Y:S01]  /*0100*/  FMUL R5, |R2|.reuse, 16777216 ;  /* 0x4b80000002057820 */ /* 0x044fe20000400200 */
[C---:B------:R-:W-:Y:S01]  /*0110*/  FSETP.GEU.AND P0, PT, |R2|.reuse, 1.175494350822287508e-38, PT ;  /* 0x008000000200780b */ /* 0x040fe20003f0e200 */
[----:B------:R-:W-:-:S03]  /*0120*/  FADD R9, R2, R2 ;  /* 0x0000000202097221 */ /* 0x000fc60000000000 */
[-C--:B------:R-:W-:Y:S02]  /*0130*/  FSEL R6, R5, |R2|.reuse, !P0 ;  /* 0x4000000205067208 */ /* 0x080fe40004000000 */
[----:B------:R-:W-:Y:S02]  /*0140*/  FSETP.NEU.AND P1, PT, R9, R2, PT ;  /* 0x000000020900720b */ /* 0x000fe40003f2d000 */
[----:B------:R-:W0:Y:S05]  /*0150*/  MUFU.LG2 R4, R6 ;  /* 0x0000000600047308 */ /* 0x000e2a0000000c00 */
[----:B0-----:R-:W-:Y:S01]  /*0160*/  @!P0 FADD R4, R4, -24 ;  /* 0xc1c0000004048421 */ /* 0x001fe20000000000 */
[----:B------:R-:W-:-:S03]  /*0170*/  FSETP.GEU.AND P0, PT, R2, RZ, PT ;  /* 0x000000ff0200720b */ /* 0x000fc60003f0e000 */
[----:B------:R-:W-:Y:S02]  /*0180*/  FMUL R7, R4, -0.3333333432674407959 ;  /* 0xbeaaaaab04077820 */ /* 0x000fe40000400000 */
[----:B------:R-:W0:Y:S04]  /*0190*/  LDC.64 R4, c[0x0][0x398] ;  /* 0x0000e600ff047b82 */ /* 0x000e280000000a00 */
[----:B------:R-:W1:Y:S02]  /*01a0*/  MUFU.EX2 R7, R7 ;  /* 0x0000000700077308 */ /* 0x000e640000000800 */
[-C--:B-1----:R-:W-:Y:S01]  /*01b0*/  FMUL R3, R7, R7.reuse ;  /* 0x0000000707037220 */ /* 0x082fe20000400000 */
[----:B------:R-:W-:-:S04]  /*01c0*/  FMUL R8, |R2|, -R7 ;  /* 0x8000000702087220 */ /* 0x000fc80000400200 */
[----:B------:R-:W-:Y:S01]  /*01d0*/  FFMA R8, R3, R8, 1 ;  /* 0x3f80000003087423 */ /* 0x000fe20000000008 */
[----:B------:R-:W-:-:S04]  /*01e0*/  FMUL R3, R7, 0.3333333432674407959 ;  /* 0x3eaaaaab07037820 */ /* 0x000fc80000400000 */
[----:B------:R-:W-:-:S05]  /*01f0*/  FFMA R3, R8, R3, R7 ;  /* 0x0000000308037223 */ /* 0x000fca0000000007 */
[----:B------:R-:W-:Y:S01]  /*0200*/  FSEL R7, -R3, R3, !P0 ;  /* 0x0000000303077208 */ /* 0x000fe20004000100 */
[----:B0-----:R-:W-:Y:S01]  /*0210*/  IMAD.WIDE R2, R11, 0x4, R4 ;  /* 0x000000040b027825 */ /* 0x001fe200078e0204 */
[----:B------:R-:W-:-:S05]  /*0220*/  @!P1 LOP3.LUT R7, R9, 0x7f800000, RZ, 0x3c, !PT ;  /* 0x7f80000009079812 */ /* 0x000fca00078e3cff */
[----:B------:R-:W-:Y:S01]  /*0230*/  STG.E desc[UR4][R2.64], R7 ;  /* 0x0000000702007986 */ /* 0x000fe2000c101904 */
[----:B------:R-:W-:Y:S05]  /*0240*/  EXIT ;  /* 0x000000000000794d */ /* 0x000fea0003800000 */
.L_x_106:
        /* <DEDUP_REMOVED lines=11> */
.L_x_217:


//--------------------- .text.vector_cbrt         --------------------------
	.section	.text.vector_cbrt,"ax",@progbits
	.align	128
        .global         vector_cbrt
        .type           vector_cbrt,@function
        .size           vector_cbrt,(.L_x_218 - vector_cbrt)
        .other          vector_cbrt,@"STO_CUDA_ENTRY STV_DEFAULT"
vector_cbrt:
.text.vector_cbrt:
        /* <DEDUP_REMOVED lines=23> */
[----:B------:R-:W-:Y:S02]  /*0170*/  FMUL R7, R4, -0.6666666865348815918 ;  /* 0xbf2aaaab04077820 */ /* 0x000fe40000400000 */
[----:B------:R-:W0:Y:S04]  /*0180*/  LDC.64 R4, c[0x0][0x398] ;  /* 0x0000e600ff047b82 */ /* 0x000e280000000a00 */
[----:B------:R-:W1:Y:S02]  /*0190*/  MUFU.EX2 R7, R7 ;  /* 0x0000000700077308 */ /* 0x000e640000000800 */
[----:B-1----:R-:W-:-:S04]  /*01a0*/  FMUL R8, |R2|, R7 ;  /* 0x0000000702087220 */ /* 0x002fc80000400200 */
[----:B------:R-:W-:-:S04]  /*01b0*/  FMUL R3, R7, -R8 ;  /* 0x8000000807037220 */ /* 0x000fc80000400000 */
[----:B------:R-:W-:-:S04]  /*01c0*/  FFMA R3, R8, R3, 1 ;  /* 0x3f80000008037423 */ /* 0x000fc80000000003 */
[----:B------:R-:W-:-:S04]  /*01d0*/  FMUL R3, R3, 0.3333333432674407959 ;  /* 0x3eaaaaab03037820 */ /* 0x000fc80000400000 */
[----:B------:R-:W-:Y:S01]  /*01e0*/  FFMA R8, R8, R3, R8 ;  /* 0x0000000308087223 */ /* 0x000fe20000000008 */
[----:B---3--:R-:W-:-:S04]  /*01f0*/  IMAD R3, R0, R11, R10 ;  /* 0x0000000b00037224 */ /* 0x008fc800078e020a */
[----:B0-----:R-:W-:Y:S01]  /*0200*/  IMAD.WIDE R2, R3, 0x4, R4 ;  /* 0x0000000403027825 */ /* 0x001fe200078e0204 */
[----:B------:R-:W-:-:S05]  /*0210*/  @P1 FSEL R9, -R8, R8, !P0 ;  /* 0x0000000808091208 */ /* 0x000fca0004000100 */
[----:B------:R-:W-:Y:S01]  /*0220*/  STG.E desc[UR4][R2.64], R9 ;  /* 0x0000000902007986 */ /* 0x000fe2000c101904 */
[----:B------:R-:W-:Y:S05]  /*0230*/  EXIT ;  /* 0x000000000000794d */ /* 0x000fea0003800000 */
.L_x_107:
        /* <DEDUP_REMOVED lines=12> */
.L_x_218:


//--------------------- .text.vector_inv_sqrt     --------------------------
	.section	.text.vector_inv_sqrt,"ax",@progbits
	.align	128
        .global         vector_inv_sqrt
        .type           vector_inv_sqrt,@function
        .size           vector_inv_sqrt,(.L_x_219 - vector_inv_sqrt)
        .other          vector_inv_sqrt,@"STO_CUDA_ENTRY STV_DEFAULT"
vector_inv_sqrt:
.text.vector_inv_sqrt:
        /* <DEDUP_REMOVED lines=14> */
[----:B------:R-:W0:Y:S02]  /*00e0*/  LDC.64 R4, c[0x0][0x398] ;  /* 0x0000e600ff047b82 */ /* 0x000e240000000a00 */
[----:B-1----:R-:W2:Y:S01]  /*00f0*/  LDG.E R6, desc[UR4][R2.64] ;  /* 0x0000000402067981 */ /* 0x002ea2000c1e1900 */
[----:B---3--:R-:W-:-:S04]  /*0100*/  IMAD R9, R0, R9, R8 ;  /* 0x0000000900097224 */ /* 0x008fc800078e0208 */
[----:B0-----:R-:W-:Y:S01]  /*0110*/  IMAD.WIDE R4, R9, 0x4, R4 ;  /* 0x0000000409047825 */ /* 0x001fe200078e0204 */
[----:B--2---:R-:W-:-:S13]  /*0120*/  FSETP.GEU.AND P0, PT, |R6|, 1.175494350822287508e-38, PT ;  /* 0x008000000600780b */ /* 0x004fda0003f0e200 */
[----:B------:R-:W-:-:S04]  /*0130*/  @!P0 FMUL R6, R6, 16777216 ;  /* 0x4b80000006068820 */ /* 0x000fc80000400000 */
[----:B------:R-:W0:Y:S02]  /*0140*/  MUFU.RSQ R7, R6 ;  /* 0x0000000600077308 */ /* 0x000e240000001400 */
[----:B0-----:R-:W-:-:S05]  /*0150*/  @!P0 FMUL R7, R7, 4096 ;  /* 0x4580000007078820 */ /* 0x001fca0000400000 */
[----:B------:R-:W-:Y:S01]  /*0160*/  STG.E desc[UR4][R4.64], R7 ;  /* 0x0000000704007986 */ /* 0x000fe2000c101904 */
[----:B------:R-:W-:Y:S05]  /*0170*/  EXIT ;  /* 0x000000000000794d */ /* 0x000fea0003800000 */
.L_x_108:
        /* <DEDUP_REMOVED lines=16> */
.L_x_219:


//--------------------- .text.vector_sqrt         --------------------------
	.section	.text.vector_sqrt,"ax",@progbits
	.align	128
        .global         vector_sqrt
        .type           vector_sqrt,@function
        .size           vector_sqrt,(.L_x_174 - vector_sqrt)
        .other          vector_sqrt,@"STO_CUDA_ENTRY STV_DEFAULT"
vector_sqrt:
.text.vector_sqrt:
        /* <DEDUP_REMOVED lines=15> */
[----:B--2---:R-:W-:Y:S01]  /*00f0*/  IADD3 R6, PT, PT, R0, -0xd000000, RZ ;  /* 0xf300000000067810 */ /* 0x004fe20007ffe0ff */
[----:B------:R0:W1:Y:S03]  /*0100*/  MUFU.RSQ R3, R0 ;  /* 0x0000000000037308 */ /* 0x0000660000001400 */
[----:B------:R-:W-:-:S13]  /*0110*/  ISETP.GT.U32.AND P0, PT, R6, 0x727fffff, PT ;  /* 0x727fffff0600780c */ /* 0x000fda0003f04070 */
[----:B0-----:R-:W-:Y:S05]  /*0120*/  @!P0 BRA `(.L_x_110) ;  /* 0x0000000000108947 */ /* 0x001fea0003800000 */
[----:B------:R-:W-:-:S07]  /*0130*/  MOV R8, 0x150 ;  /* 0x0000015000087802 */ /* 0x000fce0000000f00 */
[----:B-1----:R-:W-:Y:S05]  /*0140*/  CALL.REL.NOINC `($__internal_2_$__cuda_sm20_sqrt_rn_f32_slowpath) ;  /* 0x0000000000347944 */ /* 0x002fea0003c00000 */
[----:B------:R-:W-:Y:S01]  /*0150*/  MOV R7, R3 ;  /* 0x0000000300077202 */ /* 0x000fe20000000f00 */
[----:B------:R-:W-:Y:S06]  /*0160*/  BRA `(.L_x_111) ;  /* 0x0000000000107947 */ /* 0x000fec0003800000 */
.L_x_110:
[----:B-1----:R-:W-:Y:S01]  /*0170*/  FMUL.FTZ R7, R0, R3 ;  /* 0x0000000300077220 */ /* 0x002fe20000410000 */
[----:B------:R-:W-:-:S03]  /*0180*/  FMUL.FTZ R3, R3, 0.5 ;  /* 0x3f00000003037820 */ /* 0x000fc60000410000 */
[----:B------:R-:W-:-:S04]  /*0190*/  FFMA R0, -R7, R7, R0 ;  /* 0x0000000707007223 */ /* 0x000fc80000000100 */
[----:B------:R-:W-:-:S07]  /*01a0*/  FFMA R7, R0, R3, R7 ;  /* 0x0000000300077223 */ /* 0x000fce0000000007 */
.L_x_111:
[----:B------:R-:W-:Y:S05]  /*01b0*/  BSYNC.RECONVERGENT B0 ;  /* 0x0000000000007941 */ /* 0x000fea0003800200 */
.L_x_109:
[----:B------:R-:W0:Y:S08]  /*01c0*/  LDC.64 R8, c[0x0][0x3a0] ;  /* 0x0000e800ff087b82 */ /* 0x000e300000000a00 */
[----:B------:R-:W1:Y:S01]  /*01d0*/  LDC.64 R4, c[0x0][0x398] ;  /* 0x0000e600ff047b82 */ /* 0x000e620000000a00 */
[----:B0-----:R-:W-:-:S04]  /*01e0*/  IMAD R3, R2, R9, R8 ;  /* 0x0000000902037224 */ /* 0x001fc800078e0208 */
[----:B-1----:R-:W-:-:S05]  /*01f0*/  IMAD.WIDE R2, R3, 0x4, R4 ;  /* 0x0000000403027825 */ /* 0x002fca00078e0204 */
[----:B------:R-:W-:Y:S01]  /*0200*/  STG.E desc[UR4][R2.64], R7 ;  /* 0x0000000702007986 */ /* 0x000fe2000c101904 */
[----:B------:R-:W-:Y:S05]  /*0210*/  EXIT ;  /* 0x000000000000794d */ /* 0x000fea0003800000 */
        .weak           $__internal_2_$__cuda_sm20_sqrt_rn_f32_slowpath
        .type           $__internal_2_$__cuda_sm20_sqrt_rn_f32_slowpath,@function
        .size           $__internal_2_$__cuda_sm20_sqrt_rn_f32_slowpath,(.L_x_174 - $__internal_2_$__cuda_sm20_sqrt_rn_f32_slowpath)
$__internal_2_$__cuda_sm20_sqrt_rn_f32_slowpath:
        /* <DEDUP_REMOVED lines=19> */
.L_x_112:
[----:B------:R-:W-:Y:S01]  /*0350*/  HFMA2 R5, -RZ, RZ, 0, 0 ;  /* 0x00000000ff057431 */ /* 0x000fe200000001ff */
[----:B------:R-:W-:-:S04]  /*0360*/  MOV R4, R8 ;  /* 0x0000000800047202 */ /* 0x000fc80000000f00 */
[----:B------:R-:W-:Y:S05]  /*0370*/  RET.REL.NODEC R4 `(vector_sqrt) ;  /* 0xfffffffc04207950 */ /* 0x000fea0003c3ffff */
.L_x_113:
        /* <DEDUP_REMOVED lines=16> */
.L_x_174:


//--------------------- .text.vector_frem         --------------------------
	.section	.text.vector_frem,"ax",@progbits
	.align	128
        .global         vector_frem
        .type           vector_frem,@function
        .size           vector_frem,(.L_x_221 - vector_frem)
        .other          vector_frem,@"STO_CUDA_ENTRY STV_DEFAULT"
vector_frem:
.text.vector_frem:
        /* <DEDUP_REMOVED lines=20> */
[----:B------:R-:W-:Y:S01]  /*0140*/  IMAD.MOV.U32 R5, RZ, RZ, RZ ;  /* 0x000000ffff057224 */ /* 0x000fe200078e00ff */
[C---:B--2---:R-:W-:Y:S01]  /*0150*/  FSETP.GEU.AND P0, PT, |R2|.reuse, |R3|, PT ;  /* 0x400000030200720b */ /* 0x044fe20003f0e200 */
[----:B------:R-:W-:-:S12]  /*0160*/  FADD R4, |R2|, -RZ ;  /* 0x800000ff02047221 */ /* 0x000fd80000000200 */
[----:B------:R-:W-:Y:S05]  /*0170*/  @!P0 BRA `(.L_x_115) ;  /* 0x00000004002c8947 */ /* 0x000fea0003800000 */
[----:B------:R-:W-:-:S05]  /*0180*/  FMUL R5, |R3|, 8388608 ;  /* 0x4b00000003057820 */ /* 0x000fca0000400200 */
[----:B------:R-:W-:-:S13]  /*0190*/  FSETP.GTU.AND P0, PT, R4, R5, PT ;  /* 0x000000050400720b */ /* 0x000fda0003f0c000 */
[----:B------:R-:W-:Y:S05]  /*01a0*/  @P0 BRA `(.L_x_116) ;  /* 0x00000000007c0947 */ /* 0x000fea0003800000 */
[C---:B------:R-:W-:Y:S01]  /*01b0*/  FMUL R6, |R3|.reuse, 16777216 ;  /* 0x4b80000003067820 */ /* 0x040fe20000400200 */
[C---:B------:R-:W-:Y:S01]  /*01c0*/  FSETP.GEU.AND P0, PT, |R3|.reuse, 1.175494350822287508e-38, PT ;  /* 0x008000000300780b */ /* 0x040fe20003f0e200 */
[----:B------:R-:W-:Y:S01]  /*01d0*/  FMUL R5, R4, 16777216 ;  /* 0x4b80000004057820 */ /* 0x000fe20000400000 */
[----:B------:R-:W-:Y:S01]  /*01e0*/  FADD R8, |R3|, -RZ ;  /* 0x800000ff03087221 */ /* 0x000fe20000000200 */
[----:B------:R-:W-:Y:S01]  /*01f0*/  BSSY.RECONVERGENT B1, `(.L_x_117) ;  /* 0x0000017000017945 */ /* 0x000fe20003800200 */
[----:B------:R-:W-:Y:S02]  /*0200*/  FSEL R6, R6, |R3|, !P0 ;  /* 0x4000000306067208 */ /* 0x000fe40004000000 */
[----:B------:R-:W-:-:S04]  /*0210*/  FSEL R5, R5, R4, !P0 ;  /* 0x0000000405057208 */ /* 0x000fc80004000000 */
[----:B------:R-:W0:Y:S02]  /*0220*/  MUFU.RCP R6, R6 ;  /* 0x0000000600067308 */ /* 0x000e240000001000 */
[----:B0-----:R-:W-:-:S06]  /*0230*/  FMUL R5, R6, R5 ;  /* 0x0000000506057220 */ /* 0x001fcc0000400000 */
[----:B------:R-:W0:Y:S02]  /*0240*/  FRND.TRUNC R7, R5 ;  /* 0x0000000500077307 */ /* 0x000e24000020d000 */
[----:B0-----:R-:W-:-:S05]  /*0250*/  FFMA R10, -|R3|, R7, R4 ;  /* 0x00000007030a7223 */ /* 0x001fca0000000304 */
[----:B------:R-:W-:-:S13]  /*0260*/  ISETP.GE.U32.AND P0, PT, R10, R8, PT ;  /* 0x000000080a00720c */ /* 0x000fda0003f06070 */
[----:B------:R-:W-:Y:S05]  /*0270*/  @!P0 BRA `(.L_x_118) ;  /* 0x0000000000388947 */ /* 0x000fea0003800000 */
[----:B------:R-:W-:-:S04]  /*0280*/  ISETP.GE.U32.AND P0, PT, R10, -0x7fffffff, PT ;  /* 0x800000010a00780c */ /* 0x000fc80003f06070 */
[----:B------:R-:W-:-:S09]  /*0290*/  FSETP.GEU.OR P1, PT, R10, -|R3|, !P0 ;  /* 0xc00000030a00720b */ /* 0x000fd2000472e400 */
[----:B------:R-:W-:-:S04]  /*02a0*/  @P0 FADD R5, R7, -1 ;  /* 0xbf80000007050421 */ /* 0x000fc80000000000 */
[----:B------:R-:W-:-:S04]  /*02b0*/  @!P1 FADD R5, R5, -1 ;  /* 0xbf80000005059421 */ /* 0x000fc80000000000 */
[----:B------:R-:W-:Y:S01]  /*02c0*/  @P0 IMAD.MOV.U32 R7, RZ, RZ, R5 ;  /* 0x000000ffff070224 */ /* 0x000fe200078e0005 */
[----:B------:R-:W-:Y:S06]  /*02d0*/  @P0 BRA `(.L_x_118) ;  /* 0x0000000000200947 */ /* 0x000fec0003800000 */
[----:B------:R-:W-:Y:S01]  /*02e0*/  FADD R5, |R3|, |R3| ;  /* 0x4000000303057221 */ /* 0x000fe20000000200 */
[----:B------:R-:W-:-:S04]  /*02f0*/  FADD R7, R7, 1 ;  /* 0x3f80000007077421 */ /* 0x000fc80000000000 */
[----:B------:R-:W-:-:S13]  /*0300*/  FSETP.GE.AND P0, PT, R10, R5, PT ;  /* 0x000000050a00720b */ /* 0x000fda0003f06000 */
[----:B------:R-:W-:-:S05]  /*0310*/  @P0 FFMA R5, |R3|, -3, R10 ;  /* 0xc040000003050823 */ /* 0x000fca000000020a */
[----:B------:R-:W-:Y:S01]  /*0320*/  FSETP.GE.AND P1, PT, R5, RZ, P0 ;  /* 0x000000ff0500720b */ /* 0x000fe20000726000 */
[----:B------:R-:W-:-:S12]  /*0330*/  @P0 FADD R5, R7, 1 ;  /* 0x3f80000007050421 */ /* 0x000fd80000000000 */
[----:B------:R-:W-:-:S05]  /*0340*/  @P1 FADD R5, R5, 1 ;  /* 0x3f80000005051421 */ /* 0x000fca0000000000 */
[----:B------:R-:W-:-:S07]  /*0350*/  @P0 MOV R7, R5 ;  /* 0x0000000500070202 */ /* 0x000fce0000000f00 */
.L_x_118:
[----:B------:R-:W-:Y:S05]  /*0360*/  BSYNC.RECONVERGENT B1 ;  /* 0x0000000000017941 */ /* 0x000fea0003800200 */
.L_x_117:
[----:B------:R0:W1:Y:S01]  /*0370*/  F2I.U32.TRUNC.NTZ R5, R7 ;  /* 0x0000000700057305 */ /* 0x000062000020f000 */
[----:B------:R-:W-:Y:S01]  /*0380*/  FFMA R4, -|R3|, R7, R4 ;  /* 0x0000000703047223 */ /* 0x000fe20000000304 */
[----:B------:R-:W-:Y:S06]  /*0390*/  BRA `(.L_x_115) ;  /* 0x0000000000a47947 */ /* 0x000fec0003800000 */
.L_x_116:
[----:B------:R-:W-:Y:S01]  /*03a0*/  LOP3.LUT R7, R5, 0xff800000, RZ, 0xc0, !PT ;  /* 0xff80000005077812 */ /* 0x000fe200078ec0ff */
[----:B------:R-:W-:Y:S01]  /*03b0*/  BSSY.RECONVERGENT B1, `(.L_x_119) ;  /* 0x0000021000017945 */ /* 0x000fe20003800200 */
[C---:B------:R-:W-:Y:S02]  /*03c0*/  LOP3.LUT R6, R4.reuse, 0x7fffff, RZ, 0xc0, !PT ;  /* 0x007fffff04067812 */ /* 0x040fe400078ec0ff */
[C---:B------:R-:W-:Y:S02]  /*03d0*/  IADD3 R8, PT, PT, R4.reuse, 0xb800000, -R7 ;  /* 0x0b80000004087810 */ /* 0x040fe40007ffe807 */
[----:B------:R-:W-:Y:S01]  /*03e0*/  ISETP.GT.U32.AND P1, PT, R4, 0x7f7fffff, PT ;  /* 0x7f7fffff0400780c */ /* 0x000fe20003f24070 */
[----:B------:R-:W-:Y:S01]  /*03f0*/  IMAD.MOV.U32 R4, RZ, RZ, RZ ;  /* 0x000000ffff047224 */ /* 0x000fe200078e00ff */
[----:B------:R-:W-:Y:S01]  /*0400*/  LOP3.LUT P2, R9, R8, 0xff800000, RZ, 0xc0, !PT ;  /* 0xff80000008097812 */ /* 0x000fe2000784c0ff */
[----:B------:R-:W-:Y:S01]  /*0410*/  IMAD.MOV.U32 R8, RZ, RZ, RZ ;  /* 0x000000ffff087224 */ /* 0x000fe200078e00ff */
[----:B------:R-:W-:-:S02]  /*0420*/  FSETP.GT.AND P0, PT, |R3|, RZ, PT ;  /* 0x000000ff0300720b */ /* 0x000fc40003f04200 */
[----:B------:R-:W-:Y:S02]  /*0430*/  LOP3.LUT R6, R6, 0x3f800000, RZ, 0xfc, !PT ;  /* 0x3f80000006067812 */ /* 0x000fe400078efcff */
[----:B------:R-:W-:-:S07]  /*0440*/  FSEL R12, R7, +QNAN , !P1 ;  /* 0x7fffffff070c7808 */ /* 0x000fce0004800000 */
[----:B------:R-:W-:Y:S05]  /*0450*/  @!P2 BRA `(.L_x_120) ;  /* 0x000000000058a947 */ /* 0x000fea0003800000 */
[----:B------:R-:W-:Y:S01]  /*0460*/  LOP3.LUT R5, R5, 0x7fffff, RZ, 0xc0, !PT ;  /* 0x007fffff05057812 */ /* 0x000fe200078ec0ff */
[----:B------:R-:W-:Y:S01]  /*0470*/  IMAD.MOV.U32 R8, RZ, RZ, RZ ;  /* 0x000000ffff087224 */ /* 0x000fe200078e00ff */
[----:B------:R-:W-:Y:S02]  /*0480*/  MOV R4, R9 ;  /* 0x0000000900047202 */ /* 0x000fe40000000f00 */
[----:B------:R-:W-:-:S04]  /*0490*/  LOP3.LUT R5, R5, 0x3f800000, RZ, 0xfc, !PT ;  /* 0x3f80000005057812 */ /* 0x000fc800078efcff */
[----:B------:R0:W1:Y:S03]  /*04a0*/  MUFU.RCP R7, R5 ;  /* 0x0000000500077308 */ /* 0x0000660000001000 */
.L_x_121:
[----:B------:R-:W-:-:S04]  /*04b0*/  VIMNMX.U32 R9, PT, PT, R4, 0xb800000, PT ;  /* 0x0b80000004097848 */ /* 0x000fc80003fe0000 */
[----:B------:R-:W-:Y:S01]  /*04c0*/  IADD3 R6, PT, PT, R9, R6, RZ ;  /* 0x0000000609067210 */ /* 0x000fe20007ffe0ff */
[--C-:B------:R-:W-:Y:S01]  /*04d0*/  IMAD.IADD R4, R4, 0x1, -R9.reuse ;  /* 0x0000000104047824 */ /* 0x100fe200078e0a09 */
[----:B------:R-:W-:-:S03]  /*04e0*/  SHF.R.U32.HI R9, RZ, 0x17, R9 ;  /* 0x00000017ff097819 */ /* 0x000fc60000011609 */
[----:B-1----:R-:W-:Y:S01]  /*04f0*/  FMUL R10, R7, R6 ;  /* 0x00000006070a7220 */ /* 0x002fe20000400000 */
[----:B------:R-:W-:Y:S02]  /*0500*/  ISETP.NE.AND P2, PT, R4, RZ, PT ;  /* 0x000000ff0400720c */ /* 0x000fe40003f45270 */
[----:B------:R-:W-:Y:S01]  /*0510*/  SHF.L.U32 R8, R8, R9, RZ ;  /* 0x0000000908087219 */ /* 0x000fe200000006ff */
[----:B------:R-:W-:-:S04]  /*0520*/  FFMA R11, -R5, R10, R6 ;  /* 0x0000000a050b7223 */ /* 0x000fc80000000106 */
[----:B------:R-:W-:-:S04]  /*0530*/  FFMA R11, R7, R11, R10 ;  /* 0x0000000b070b7223 */ /* 0x000fc8000000000a */
[----:B------:R-:W-:-:S04]  /*0540*/  FFMA R10, -R5, R11, R6 ;  /* 0x0000000b050a7223 */ /* 0x000fc80000000106 */
[----:B------:R-:W-:-:S04]  /*0550*/  FFMA.RZ R10, R7, R10, R11 ;  /* 0x0000000a070a7223 */ /* 0x000fc8000000c00b */
[----:B------:R-:W1:Y:S08]  /*0560*/  FRND.TRUNC R11, R10 ;  /* 0x0000000a000b7307 */ /* 0x000e70000020d000 */
[----:B------:R-:W2:Y:S01]  /*0570*/  F2I.U32.TRUNC.NTZ R13, R10 ;  /* 0x0000000a000d7305 */ /* 0x000ea2000020f000 */
[----:B-1----:R-:W-:-:S05]  /*0580*/  FFMA R6, -R5, R11, R6 ;  /* 0x0000000b05067223 */ /* 0x002fca0000000106 */
[----:B------:R-:W-:Y:S02]  /*0590*/  ISETP.NE.AND P1, PT, R6, RZ, PT ;  /* 0x000000ff0600720c */ /* 0x000fe40003f25270 */
[----:B--2---:R-:W-:-:S11]  /*05a0*/  IADD3 R8, PT, PT, R8, R13, RZ ;  /* 0x0000000d08087210 */ /* 0x004fd60007ffe0ff */
[----:B------:R-:W-:Y:S05]  /*05b0*/  @P1 BRA P2, `(.L_x_121) ;  /* 0xfffffffc00bc1947 */ /* 0x000fea000103ffff */
.L_x_120:
[----:B------:R-:W-:Y:S05]  /*05c0*/  BSYNC.RECONVERGENT B1 ;  /* 0x0000000000017941 */ /* 0x000fea0003800200 */
.L_x_119:
[----:B------:R-:W-:Y:S01]  /*05d0*/  VIMNMX.U32 R4, PT, PT, R4, 0x1ffffff, PT ;  /* 0x01ffffff04047848 */ /* 0x000fe20003fe0000 */
[----:B------:R-:W-:Y:S01]  /*05e0*/  FMUL R7, R6, 1.1920928955078125e-07 ;  /* 0x3400000006077820 */ /* 0x000fe20000400000 */
[----:B------:R-:W-:Y:S02]  /*05f0*/  FSEL R12, R12, +QNAN , P0 ;  /* 0x7fffffff0c0c7808 */ /* 0x000fe40000000000 */
[----:B0-----:R-:W-:-:S03]  /*0600*/  SHF.R.U32.HI R5, RZ, 0x17, R4 ;  /* 0x00000017ff057819 */ /* 0x001fc60000011604 */
[----:B------:R-:W-:Y:S01]  /*0610*/  FMUL R4, R12, R7 ;  /* 0x000000070c047220 */ /* 0x000fe20000400000 */
[----:B------:R-:W-:-:S07]  /*0620*/  SHF.L.U32 R5, R8, R5, RZ ;  /* 0x0000000508057219 */ /* 0x000fce00000006ff */
.L_x_115:
[----:B------:R-:W-:Y:S05]  /*0630*/  BSYNC.RECONVERGENT B0 ;  /* 0x0000000000007941 */ /* 0x000fea0003800200 */
.L_x_114:
[----:B-1----:R-:W-:Y:S01]  /*0640*/  LOP3.LUT R5, R5, 0x1, RZ, 0xc0, !PT ;  /* 0x0000000105057812 */ /* 0x002fe200078ec0ff */
[----:B------:R-:W-:Y:S01]  /*0650*/  FADD R6, R4, R4 ;  /* 0x0000000404067221 */ /* 0x000fe20000000000 */
[----:B------:R-:W1:Y:S01]  /*0660*/  LDC.64 R8, c[0x0][0x3b0] ;  /* 0x0000ec00ff087b82 */ /* 0x000e620000000a00 */
[----:B------:R-:W-:Y:S02]  /*0670*/  ISETP.GE.AND P1, PT, R2, RZ, PT ;  /* 0x000000ff0200720c */ /* 0x000fe40003f26270 */
[----:B------:R-:W-:-:S04]  /*0680*/  ISETP.NE.U32.AND P0, PT, R5, 0x1, PT ;  /* 0x000000010500780c */ /* 0x000fc80003f05070 */
[----:B------:R-:W-:-:S04]  /*0690*/  FSETP.NEU.OR P0, PT, R6, |R3|, P0 ;  /* 0x400000030600720b */ /* 0x000fc8000070d400 */
[----:B------:R-:W-:Y:S02]  /*06a0*/  FSETP.LEU.AND P0, PT, R6, |R3|, P0 ;  /* 0x400000030600720b */ /* 0x000fe4000070b000 */
[----:B0-----:R-:W0:Y:S11]  /*06b0*/  LDC.64 R6, c[0x0][0x3a8] ;  /* 0x0000ea00ff067b82 */ /* 0x001e360000000a00 */
[----:B------:R-:W-:Y:S01]  /*06c0*/  @!P0 FADD R4, -|R3|, R4 ;  /* 0x0000000403048221 */ /* 0x000fe20000000300 */
[----:B-1----:R-:W-:-:S04]  /*06d0*/  IMAD R3, R0, R9, R8 ;  /* 0x0000000900037224 */ /* 0x002fc800078e0208 */
[----:B------:R-:W-:-:S04]  /*06e0*/  FSETP.NAN.AND P0, PT, |R4|, |R4|, PT ;  /* 0x400000040400720b */ /* 0x000fc80003f08200 */
[----:B------:R-:W-:Y:S01]  /*06f0*/  @!P1 FSEL R4, -R4, R4, !P0 ;  /* 0x0000000404049208 */ /* 0x000fe20004000100 */
[----:B0-----:R-:W-:-:S05]  /*0700*/  IMAD.WIDE R2, R3, 0x4, R6 ;  /* 0x0000000403027825 */ /* 0x001fca00078e0206 */
[----:B------:R-:W-:Y:S01]  /*0710*/  STG.E desc[UR4][R2.64], R4 ;  /* 0x0000000402007986 */ /* 0x000fe2000c101904 */
[----:B------:R-:W-:Y:S05]  /*0720*/  EXIT ;  /* 0x000000000000794d */ /* 0x000fea0003800000 */
.L_x_122:
        /* <DEDUP_REMOVED lines=13> */
.L_x_221:


//--------------------- .text.vector_fmod         --------------------------
	.section	.text.vector_fmod,"ax",@progbits
	.align	128
        .global         vector_fmod
        .type           vector_fmod,@function
        .size           vector_fmod,(.L_x_222 - vector_fmod)
        .other          vector_fmod,@"STO_CUDA_ENTRY STV_DEFAULT"
vector_fmod:
.text.vector_fmod:
        /* <DEDUP_REMOVED lines=18> */
[----:B------:R-:W2:Y:S01]  /*0120*/  LDG.E R5, desc[UR4][R4.64] ;  /* 0x0000000404057981 */ /* 0x000ea2000c1e1900 */
[----:B------:R-:W-:Y:S01]  /*0130*/  BSSY.RECONVERGENT B0, `(.L_x_123) ;  /* 0x0000043000007945 */ /* 0x000fe20003800200 */
        /* <DEDUP_REMOVED lines=22> */
[----:B------:R-:W-:-:S05]  /*02a0*/  @!P1 FADD R4, R4, -1 ;  /* 0xbf80000004049421 */ /* 0x000fca0000000000 */
[----:B------:R-:W-:Y:S01]  /*02b0*/  @P0 MOV R3, R4 ;  /* 0x0000000400030202 */ /* 0x000fe20000000f00 */
        /* <DEDUP_REMOVED lines=9> */
.L_x_127:
[----:B------:R-:W-:Y:S05]  /*0350*/  BSYNC.RECONVERGENT B1 ;  /* 0x0000000000017941 */ /* 0x000fea0003800200 */
.L_x_126:
[----:B------:R-:W-:Y:S01]  /*0360*/  FFMA R6, -|R5|, R3, R6 ;  /* 0x0000000305067223 */ /* 0x000fe20000000306 */
[----:B------:R-:W-:Y:S06]  /*0370*/  BRA `(.L_x_124) ;  /* 0x0000000000787947 */ /* 0x000fec0003800000 */
.L_x_125:
[----:B------:R-:W-:Y:S01]  /*0380*/  LOP3.LUT R7, R3, 0xff800000, RZ, 0xc0, !PT ;  /* 0xff80000003077812 */ /* 0x000fe200078ec0ff */
[----:B------:R-:W-:Y:S01]  /*0390*/  BSSY.RECONVERGENT B1, `(.L_x_128) ;  /* 0x000001a000017945 */ /* 0x000fe20003800200 */
[C---:B------:R-:W-:Y:S02]  /*03a0*/  ISETP.GT.U32.AND P0, PT, R6.reuse, 0x7f7fffff, PT ;  /* 0x7f7fffff0600780c */ /* 0x040fe40003f04070 */
[C---:B------:R-:W-:Y:S02]  /*03b0*/  IADD3 R4, PT, PT, R6.reuse, 0xb800000, -R7 ;  /* 0x0b80000006047810 */ /* 0x040fe40007ffe807 */
[----:B------:R-:W-:Y:S02]  /*03c0*/  LOP3.LUT R6, R6, 0x7fffff, RZ, 0xc0, !PT ;  /* 0x007fffff06067812 */ /* 0x000fe400078ec0ff */
[----:B------:R-:W-:Y:S02]  /*03d0*/  LOP3.LUT P1, R4, R4, 0xff800000, RZ, 0xc0, !PT ;  /* 0xff80000004047812 */ /* 0x000fe4000782c0ff */
[----:B------:R-:W-:-:S02]  /*03e0*/  FSETP.GT.AND P2, PT, |R5|, RZ, PT ;  /* 0x000000ff0500720b */ /* 0x000fc40003f44200 */
[----:B------:R-:W-:Y:S02]  /*03f0*/  FSEL R7, R7, +QNAN , !P0 ;  /* 0x7fffffff07077808 */ /* 0x000fe40004000000 */
[----:B------:R-:W-:Y:S02]  /*0400*/  LOP3.LUT R6, R6, 0x3f800000, RZ, 0xfc, !PT ;  /* 0x3f80000006067812 */ /* 0x000fe400078efcff */
[----:B------:R-:W-:-:S05]  /*0410*/  FSEL R10, R7, +QNAN , P2 ;  /* 0x7fffffff070a7808 */ /* 0x000fca0001000000 */
[----:B------:R-:W-:Y:S05]  /*0420*/  @!P1 BRA `(.L_x_129) ;  /* 0x0000000000409947 */ /* 0x000fea0003800000 */
[----:B------:R-:W-:-:S04]  /*0430*/  LOP3.LUT R3, R3, 0x7fffff, RZ, 0xc0, !PT ;  /* 0x007fffff03037812 */ /* 0x000fc800078ec0ff */
[----:B------:R-:W-:-:S04]  /*0440*/  LOP3.LUT R3, R3, 0x3f800000, RZ, 0xfc, !PT ;  /* 0x3f80000003037812 */ /* 0x000fc800078efcff */
[----:B------:R0:W1:Y:S03]  /*0450*/  MUFU.RCP R5, R3 ;  /* 0x0000000300057308 */ /* 0x0000660000001000 */
.L_x_130:
[----:B------:R-:W-:-:S04]  /*0460*/  VIMNMX.U32 R7, PT, PT, R4, 0xb800000, PT ;  /* 0x0b80000004077848 */ /* 0x000fc80003fe0000 */
[C---:B------:R-:W-:Y:S02]  /*0470*/  IADD3 R6, PT, PT, R7.reuse, R6, RZ ;  /* 0x0000000607067210 */ /* 0x040fe40007ffe0ff */
[----:B------:R-:W-:-:S03]  /*0480*/  IADD3 R4, PT, PT, -R7, R4, RZ ;  /* 0x0000000407047210 */ /* 0x000fc60007ffe1ff */
[----:B-1----:R-:W-:Y:S01]  /*0490*/  FMUL R8, R5, R6 ;  /* 0x0000000605087220 */ /* 0x002fe20000400000 */
[----:B------:R-:W-:-:S03]  /*04a0*/  ISETP.NE.AND P1, PT, R4, RZ, PT ;  /* 0x000000ff0400720c */ /* 0x000fc60003f25270 */
[----:B------:R-:W-:-:S04]  /*04b0*/  FFMA R9, -R3, R8, R6 ;  /* 0x0000000803097223 */ /* 0x000fc80000000106 */
[----:B------:R-:W-:-:S04]  /*04c0*/  FFMA R9, R5, R9, R8 ;  /* 0x0000000905097223 */ /* 0x000fc80000000008 */
[----:B------:R-:W-:-:S04]  /*04d0*/  FFMA R8, -R3, R9, R6 ;  /* 0x0000000903087223 */ /* 0x000fc80000000106 */
[----:B------:R-:W-:-:S06]  /*04e0*/  FFMA.RZ R8, R5, R8, R9 ;  /* 0x0000000805087223 */ /* 0x000fcc000000c009 */
[----:B------:R-:W1:Y:S02]  /*04f0*/  FRND.TRUNC R8, R8 ;  /* 0x0000000800087307 */ /* 0x000e64000020d000 */
[----:B-1----:R-:W-:-:S05]  /*0500*/  FFMA R6, -R3, R8, R6 ;  /* 0x0000000803067223 */ /* 0x002fca0000000106 */
[----:B------:R-:W-:-:S13]  /*0510*/  ISETP.NE.AND P0, PT, R6, RZ, PT ;  /* 0x000000ff0600720c */ /* 0x000fda0003f05270 */
[----:B------:R-:W-:Y:S05]  /*0520*/  @P0 BRA P1, `(.L_x_130) ;  /* 0xfffffffc00cc0947 */ /* 0x000fea000083ffff */
.L_x_129:
[----:B------:R-:W-:Y:S05]  /*0530*/  BSYNC.RECONVERGENT B1 ;  /* 0x0000000000017941 */ /* 0x000fea0003800200 */
.L_x_128:
[----:B0-----:R-:W-:-:S04]  /*0540*/  FMUL R3, R6, 1.1920928955078125e-07 ;  /* 0x3400000006037820 */ /* 0x001fc80000400000 */
[----:B------:R-:W-:-:S07]  /*0550*/  FMUL R6, R10, R3 ;  /* 0x000000030a067220 */ /* 0x000fce0000400000 */
.L_x_124:
[----:B------:R-:W-:Y:S05]  /*0560*/  BSYNC.RECONVERGENT B0 ;  /* 0x0000000000007941 */ /* 0x000fea0003800200 */
.L_x_123:
[----:B------:R-:W0:Y:S01]  /*0570*/  LDC.64 R8, c[0x0][0x3b0] ;  /* 0x0000ec00ff087b82 */ /* 0x000e220000000a00 */
[C---:B------:R-:W-:Y:S02]  /*0580*/  FSETP.NAN.AND P0, PT, |R6|.reuse, |R6|, PT ;  /* 0x400000060600720b */ /* 0x040fe40003f08200 */
[----:B------:R-:W-:-:S04]  /*0590*/  LOP3.LUT R3, R6, 0x80000000, R2, 0xb8, !PT ;  /* 0x8000000006037812 */ /* 0x000fc800078eb802 */
[----:B------:R-:W-:Y:S01]  /*05a0*/  FSEL R7, R6, R3, P0 ;  /* 0x0000000306077208 */ /* 0x000fe20000000000 */
[----:B------:R-:W1:Y:S01]  /*05b0*/  LDC.64 R4, c[0x0][0x3a8] ;  /* 0x0000ea00ff047b82 */ /* 0x000e620000000a00 */
[----:B0-----:R-:W-:-:S04]  /*05c0*/  IMAD R9, R0, R9, R8 ;  /* 0x0000000900097224 */ /* 0x001fc800078e0208 */
[----:B-1----:R-:W-:-:S05]  /*05d0*/  IMAD.WIDE R2, R9, 0x4, R4 ;  /* 0x0000000409027825 */ /* 0x002fca00078e0204 */
[----:B------:R-:W-:Y:S01]  /*05e0*/  STG.E desc[UR4][R2.64], R7 ;  /* 0x0000000702007986 */ /* 0x000fe2000c101904 */
[----:B------:R-:W-:Y:S05]  /*05f0*/  EXIT ;  /* 0x000000000000794d */ /* 0x000fea0003800000 */
.L_x_131:
        /* <DEDUP_REMOVED lines=16> */
.L_x_222:


//--------------------- .text.vector_scale_shift  --------------------------
	.section	.text.vector_scale_shift,"ax",@progbits
	.align	128
        .global         vector_scale_shift
        .type           vector_scale_shift,@function
        .size           vector_scale_shift,(.L_x_223 - vector_scale_shift)
        .other          vector_scale_shift,@"STO_CUDA_ENTRY STV_DEFAULT"
vector_scale_shift:
.text.vector_scale_shift:
        /* <DEDUP_REMOVED lines=16> */
[----:B-1----:R-:W0:Y:S01]  /*0100*/  LDG.E R2, desc[UR4][R2.64] ;  /* 0x0000000402027981 */ /* 0x002e22000c1e1900 */
[----:B---3--:R-:W-:-:S04]  /*0110*/  IMAD R7, R0, R7, R6 ;  /* 0x0000000700077224 */ /* 0x008fc800078e0206 */
[----:B--2---:R-:W-:-:S04]  /*0120*/  IMAD.WIDE R4, R7, 0x4, R4 ;  /* 0x0000000407047825 */ /* 0x004fc800078e0204 */
[----:B0-----:R-:W-:-:S05]  /*0130*/  FFMA R7, R2, R8, R9 ;  /* 0x0000000802077223 */ /* 0x001fca0000000009 */
[----:B------:R-:W-:Y:S01]  /*0140*/  STG.E desc[UR4][R4.64], R7 ;  /* 0x0000000704007986 */ /* 0x000fe2000c101904 */
[----:B------:R-:W-:Y:S05]  /*0150*/  EXIT ;  /* 0x000000000000794d */ /* 0x000fea0003800000 */
.L_x_132:
        /* <DEDUP_REMOVED lines=10> */
.L_x_223:


//--------------------- .text.vector_linear_frac  --------------------------
	.section	.text.vector_linear_frac,"ax",@progbits
	.align	128
        .global         vector_linear_frac
        .type           vector_linear_frac,@function
        .size           vector_linear_frac,(.L_x_175 - vector_linear_frac)
        .other          vector_linear_frac,@"STO_CUDA_ENTRY STV_DEFAULT"
vector_linear_frac:
.text.vector_linear_frac:
        /* <DEDUP_REMOVED lines=16> */
[----:B-1----:R-:W4:Y:S01]  /*0100*/  LDG.E R6, desc[UR4][R6.64] ;  /* 0x0000000406067981 */ /* 0x002f22000c1e1900 */
[----:B---3--:R-:W-:-:S06]  /*0110*/  IMAD R3, R2, R9, R8 ;  /* 0x0000000902037224 */ /* 0x008fcc00078e0208 */
[----:B------:R-:W4:Y:S01]  /*0120*/  LDC.64 R8, c[0x0][0x3b0] ;  /* 0x0000ec00ff087b82 */ /* 0x000f220000000a00 */
[----:B--2---:R-:W-:-:S05]  /*0130*/  IMAD.WIDE R4, R3, 0x4, R4 ;  /* 0x0000000403047825 */ /* 0x004fca00078e0204 */
[----:B------:R-:W0:Y:S01]  /*0140*/  LDG.E R0, desc[UR4][R4.64] ;  /* 0x0000000404007981 */ /* 0x000e22000c1e1900 */
[----:B------:R-:W-:Y:S01]  /*0150*/  BSSY.RECONVERGENT B0, `(.L_x_133) ;  /* 0x000000e000007945 */ /* 0x000fe20003800200 */
[----:B----4-:R-:W-:-:S04]  /*0160*/  FFMA R3, R6, R8, R9 ;  /* 0x0000000806037223 */ /* 0x010fc80000000009 */
[----:B------:R-:W1:Y:S02]  /*0170*/  MUFU.RCP R8, R3 ;  /* 0x0000000300087308 */ /* 0x000e640000001000 */
[----:B-1----:R-:W-:Y:S01]  /*0180*/  FFMA R9, -R3, R8, 1 ;  /* 0x3f80000003097423 */ /* 0x002fe20000000108 */
[----:B0-----:R-:W-:-:S03]  /*0190*/  FFMA R0, R0, R10, R11 ;  /* 0x0000000a00007223 */ /* 0x001fc6000000000b */
[----:B------:R-:W-:Y:S02]  /*01a0*/  FFMA R9, R8, R9, R8 ;  /* 0x0000000908097223 */ /* 0x000fe40000000008 */
[----:B------:R-:W0:Y:S02]  /*01b0*/  FCHK P0, R0, R3 ;  /* 0x0000000300007302 */ /* 0x000e240000000000 */
[----:B------:R-:W-:-:S04]  /*01c0*/  FFMA R6, R0, R9, RZ ;  /* 0x0000000900067223 */ /* 0x000fc800000000ff */
[----:B------:R-:W-:-:S04]  /*01d0*/  FFMA R7, -R3, R6, R0 ;  /* 0x0000000603077223 */ /* 0x000fc80000000100 */
[----:B------:R-:W-:Y:S01]  /*01e0*/  FFMA R7, R9, R7, R6 ;  /* 0x0000000709077223 */ /* 0x000fe20000000006 */
[----:B0-----:R-:W-:Y:S06]  /*01f0*/  @!P0 BRA `(.L_x_134) ;  /* 0x00000000000c8947 */ /* 0x001fec0003800000 */
[----:B------:R-:W-:-:S07]  /*0200*/  MOV R4, 0x220 ;  /* 0x0000022000047802 */ /* 0x000fce0000000f00 */
[----:B------:R-:W-:Y:S05]  /*0210*/  CALL.REL.NOINC `($__internal_3_$__cuda_sm3x_div_rn_noftz_f32_slowpath) ;  /* 0x0000000000207944 */ /* 0x000fea0003c00000 */
[----:B------:R-:W-:-:S07]  /*0220*/  IMAD.MOV.U32 R7, RZ, RZ, R0 ;  /* 0x000000ffff077224 */ /* 0x000fce00078e0000 */
.L_x_134:
[----:B------:R-:W-:Y:S05]  /*0230*/  BSYNC.RECONVERGENT B0 ;  /* 0x0000000000007941 */ /* 0x000fea0003800200 */
.L_x_133:
[----:B------:R-:W0:Y:S08]  /*0240*/  LDC.64 R8, c[0x0][0x3c0] ;  /* 0x0000f000ff087b82 */ /* 0x000e300000000a00 */
[----:B------:R-:W1:Y:S01]  /*0250*/  LDC.64 R4, c[0x0][0x3b8] ;  /* 0x0000ee00ff047b82 */ /* 0x000e620000000a00 */
[----:B0-----:R-:W-:-:S04]  /*0260*/  IMAD R3, R2, R9, R8 ;  /* 0x0000000902037224 */ /* 0x001fc800078e0208 */
[----:B-1----:R-:W-:-:S05]  /*0270*/  IMAD.WIDE R2, R3, 0x4, R4 ;  /* 0x0000000403027825 */ /* 0x002fca00078e0204 */
[----:B------:R-:W-:Y:S01]  /*0280*/  STG.E desc[UR4][R2.64], R7 ;  /* 0x0000000702007986 */ /* 0x000fe2000c101904 */
[----:B------:R-:W-:Y:S05]  /*0290*/  EXIT ;  /* 0x000000000000794d */ /* 0x000fea0003800000 */
        .weak           $__internal_3_$__cuda_sm3x_div_rn_noftz_f32_slowpath
        .type           $__internal_3_$__cuda_sm3x_div_rn_noftz_f32_slowpath,@function
        .size           $__internal_3_$__cuda_sm3x_div_rn_noftz_f32_slowpath,(.L_x_175 - $__internal_3_$__cuda_sm3x_div_rn_noftz_f32_slowpath)
$__internal_3_$__cuda_sm3x_div_rn_noftz_f32_slowpath:
        /* <DEDUP_REMOVED lines=36> */
.L_x_136:
[----:B------:R-:W-:Y:S01]  /*04e0*/  LEA R3, R6, 0xc0800000, 0x17 ;  /* 0xc080000006037811 */ /* 0x000fe200078eb8ff */
[----:B------:R-:W-:Y:S01]  /*04f0*/  VIADD R5, R5, 0xffffff81 ;  /* 0xffffff8105057836 */ /* 0x000fe20000000000 */
[----:B------:R-:W-:Y:S03]  /*0500*/  BSSY.RECONVERGENT B2, `(.L_x_141) ;  /* 0x0000035000027945 */ /* 0x000fe60003800200 */
[----:B------:R-:W-:Y:S01]  /*0510*/  IMAD.IADD R3, R8, 0x1, -R3 ;  /* 0x0000000108037824 */ /* 0x000fe200078e0a03 */
[C---:B------:R-:W-:Y:S01]  /*0520*/  IADD3 R6, PT, PT, R5.reuse, 0x7f, -R6 ;  /* 0x0000007f05067810 */ /* 0x040fe20007ffe806 */
[----:B------:R-:W-:Y:S02]  /*0530*/  IMAD R0, R5, -0x800000, R7 ;  /* 0xff80000005007824 */ /* 0x000fe400078e0207 */
[----:B------:R-:W0:Y:S01]  /*0540*/  MUFU.RCP R8, R3 ;  /* 0x0000000300087308 */ /* 0x000e220000001000 */
[----:B------:R-:W-:Y:S01]  /*0550*/  FADD.FTZ R11, -R3, -RZ ;  /* 0x800000ff030b7221 */ /* 0x000fe20000010100 */
[----:B------:R-:W-:-:S03]  /*0560*/  IMAD.IADD R6, R6, 0x1, R9 ;  /* 0x0000000106067824 */ /* 0x000fc600078e0209 */
[----:B0-----:R-:W-:-:S04]  /*0570*/  FFMA R13, R8, R11, 1 ;  /* 0x3f800000080d7423 */ /* 0x001fc8000000000b */
[----:B------:R-:W-:-:S04]  /*0580*/  FFMA R10, R8, R13, R8 ;  /* 0x0000000d080a7223 */ /* 0x000fc80000000008 */
[----:B------:R-:W-:-:S04]  /*0590*/  FFMA R7, R0, R10, RZ ;  /* 0x0000000a00077223 */ /* 0x000fc800000000ff */
[----:B------:R-:W-:-:S04]  /*05a0*/  FFMA R8, R11, R7, R0 ;  /* 0x000000070b087223 */ /* 0x000fc80000000000 */
[----:B------:R-:W-:-:S04]  /*05b0*/  FFMA R7, R10, R8, R7 ;  /* 0x000000080a077223 */ /* 0x000fc80000000007 */
[----:B------:R-:W-:-:S04]  /*05c0*/  FFMA R8, R11, R7, R0 ;  /* 0x000000070b087223 */ /* 0x000fc80000000000 */
        /* <DEDUP_REMOVED lines=14> */
[CCC-:B------:R-:W-:Y:S01]  /*06b0*/  FFMA.RZ R3, R10.reuse, R8.reuse, R7.reuse ;  /* 0x000000080a037223 */ /* 0x1c0fe2000000c007 */
[CCC-:B------:R-:W-:Y:S01]  /*06c0*/  FFMA.RM R6, R10.reuse, R8.reuse, R7.reuse ;  /* 0x000000080a067223 */ /* 0x1c0fe20000004007 */
[C---:B------:R-:W-:Y:S02]  /*06d0*/  ISETP.NE.AND P2, PT, R9.reuse, RZ, PT ;  /* 0x000000ff0900720c */ /* 0x040fe40003f45270 */
[----:B------:R-:W-:Y:S02]  /*06e0*/  ISETP.NE.AND P1, PT, R9, RZ, PT ;  /* 0x000000ff0900720c */ /* 0x000fe40003f25270 */
[----:B------:R-:W-:Y:S01]  /*06f0*/  LOP3.LUT R5, R3, 0x7fffff, RZ, 0xc0, !PT ;  /* 0x007fffff03057812 */ /* 0x000fe200078ec0ff */
[----:B------:R-:W-:Y:S01]  /*0700*/  FFMA.RP R3, R10, R8, R7 ;  /* 0x000000080a037223 */ /* 0x000fe20000008007 */
[----:B------:R-:W-:Y:S02]  /*0710*/  VIADD R8, R9, 0x20 ;  /* 0x0000002009087836 */ /* 0x000fe40000000000 */
[----:B------:R-:W-:Y:S01]  /*0720*/  LOP3.LUT R5, R5, 0x800000, RZ, 0xfc, !PT ;  /* 0x0080000005057812 */ /* 0x000fe200078efcff */
[----:B------:R-:W-:Y:S01]  /*0730*/  IMAD.MOV R7, RZ, RZ, -R9 ;  /* 0x000000ffff077224 */ /* 0x000fe200078e0a09 */
[----:B------:R-:W-:-:S02]  /*0740*/  FSETP.NEU.FTZ.AND P0, PT, R3, R6, PT ;  /* 0x000000060300720b */ /* 0x000fc40003f1d000 */
[----:B------:R-:W-:Y:S02]  /*0750*/  SHF.L.U32 R8, R5, R8, RZ ;  /* 0x0000000805087219 */ /* 0x000fe400000006ff */
[----:B------:R-:W-:Y:S02]  /*0760*/  SEL R6, R7, RZ, P2 ;  /* 0x000000ff07067207 */ /* 0x000fe40001000000 */
[----:B------:R-:W-:Y:S02]  /*0770*/  ISETP.NE.AND P1, PT, R8, RZ, P1 ;  /* 0x000000ff0800720c */ /* 0x000fe40000f25270 */
[----:B------:R-:W-:Y:S02]  /*0780*/  SHF.R.U32.HI R6, RZ, R6, R5 ;  /* 0x00000006ff067219 */ /* 0x000fe40000011605 */
[----:B------:R-:W-:Y:S02]  /*0790*/  PLOP3.LUT P0, PT, P0, P1, PT, 0xf8, 0x8f ;  /* 0x00000000008f781c */ /* 0x000fe40000703f70 */
[----:B------:R-:W-:-:S02]  /*07a0*/  SHF.R.U32.HI R8, RZ, 0x1, R6 ;  /* 0x00000001ff087819 */ /* 0x000fc40000011606 */
[----:B------:R-:W-:-:S04]  /*07b0*/  SEL R3, RZ, 0x1, !P0 ;  /* 0x00000001ff037807 */ /* 0x000fc80004000000 */
[----:B------:R-:W-:-:S04]  /*07c0*/  LOP3.LUT R3, R3, 0x1, R8, 0xf8, !PT ;  /* 0x0000000103037812 */ /* 0x000fc800078ef808 */
[----:B------:R-:W-:-:S05]  /*07d0*/  LOP3.LUT R3, R3, R6, RZ, 0xc0, !PT ;  /* 0x0000000603037212 */ /* 0x000fca00078ec0ff */
[----:B------:R-:W-:-:S05]  /*07e0*/  IMAD.IADD R3, R8, 0x1, R3 ;  /* 0x0000000108037824 */ /* 0x000fca00078e0203 */
[----:B------:R-:W-:Y:S01]  /*07f0*/  LOP3.LUT R0, R3, R0, RZ, 0xfc, !PT ;  /* 0x0000000003007212 */ /* 0x000fe200078efcff */
[----:B------:R-:W-:Y:S06]  /*0800*/  BRA `(.L_x_144) ;  /* 0x0000000000107947 */ /* 0x000fec0003800000 */
.L_x_143:
[----:B------:R-:W-:-:S04]  /*0810*/  LOP3.LUT R0, R0, 0x80000000, RZ, 0xc0, !PT ;  /* 0x8000000000007812 */ /* 0x000fc800078ec0ff */
[----:B------:R-:W-:Y:S01]  /*0820*/  LOP3.LUT R0, R0, 0x7f800000, RZ, 0xfc, !PT ;  /* 0x7f80000000007812 */ /* 0x000fe200078efcff */
[----:B------:R-:W-:Y:S06]  /*0830*/  BRA `(.L_x_144) ;  /* 0x0000000000047947 */ /* 0x000fec0003800000 */
.L_x_142:
[----:B------:R-:W-:-:S07]  /*0840*/  IMAD R0, R6, 0x800000, R0 ;  /* 0x0080000006007824 */ /* 0x000fce00078e0200 */
.L_x_144:
[----:B------:R-:W-:Y:S05]  /*0850*/  BSYNC.RECONVERGENT B2 ;  /* 0x0000000000027941 */ /* 0x000fea0003800200 */
.L_x_141:
[----:B------:R-:W-:Y:S05]  /*0860*/  BRA `(.L_x_145) ;  /* 0x0000000000207947 */ /* 0x000fea0003800000 */
.L_x_140:
[----:B------:R-:W-:-:S04]  /*0870*/  LOP3.LUT R0, R8, 0x80000000, R7, 0x48, !PT ;  /* 0x8000000008007812 */ /* 0x000fc800078e4807 */
[----:B------:R-:W-:Y:S01]  /*0880*/  LOP3.LUT R0, R0, 0x7f800000, RZ, 0xfc, !PT ;  /* 0x7f80000000007812 */ /* 0x000fe200078efcff */
[----:B------:R-:W-:Y:S06]  /*0890*/  BRA `(.L_x_145) ;  /* 0x0000000000147947 */ /* 0x000fec0003800000 */
.L_x_139:
[----:B------:R-:W-:Y:S01]  /*08a0*/  LOP3.LUT R0, R8, 0x80000000, R7, 0x48, !PT ;  /* 0x8000000008007812 */ /* 0x000fe200078e4807 */
[----:B------:R-:W-:Y:S06]  /*08b0*/  BRA `(.L_x_145) ;  /* 0x00000000000c7947 */ /* 0x000fec0003800000 */
.L_x_138:
[----:B------:R-:W0:Y:S01]  /*08c0*/  MUFU.RSQ R0, -QNAN ;  /* 0xffc0000000007908 */ /* 0x000e220000001400 */
[----:B------:R-:W-:Y:S05]  /*08d0*/  BRA `(.L_x_145) ;  /* 0x0000000000047947 */ /* 0x000fea0003800000 */
.L_x_137:
[----:B------:R-:W-:-:S07]  /*08e0*/  FADD.FTZ R0, R0, R3 ;  /* 0x0000000300007221 */ /* 0x000fce0000010000 */
.L_x_145:
[----:B------:R-:W-:Y:S05]  /*08f0*/  BSYNC.RECONVERGENT B1 ;  /* 0x0000000000017941 */ /* 0x000fea0003800200 */
.L_x_135:
[----:B------:R-:W-:-:S04]  /*0900*/  IMAD.MOV.U32 R5, RZ, RZ, 0x0 ;  /* 0x00000000ff057424 */ /* 0x000fc800078e00ff */
[----:B0-----:R-:W-:Y:S05]  /*0910*/  RET.REL.NODEC R4 `(vector_linear_frac) ;  /* 0xfffffff404b87950 */ /* 0x001fea0003c3ffff */
.L_x_146:
        /* <DEDUP_REMOVED lines=14> */
.L_x_175:


//--------------------- .text.vector_abs          --------------------------
	.section	.text.vector_abs,"ax",@progbits
	.align	128
        .global         vector_abs
        .type           vector_abs,@function
        .size           vector_abs,(.L_x_225 - vector_abs)
        .other          vector_abs,@"STO_CUDA_ENTRY STV_DEFAULT"
vector_abs:
.text.vector_abs:
        /* <DEDUP_REMOVED lines=17> */
[----:B0-----:R-:W-:-:S04]  /*0110*/  IMAD.WIDE R4, R7, 0x4, R4 ;  /* 0x0000000407047825 */ /* 0x001fc800078e0204 */
[----:B--2---:R-:W-:-:S05]  /*0120*/  FADD R7, |R2|, -RZ ;  /* 0x800000ff02077221 */ /* 0x004fca0000000200 */
[----:B------:R-:W-:Y:S01]  /*0130*/  STG.E desc[UR4][R4.64], R7 ;  /* 0x0000000704007986 */ /* 0x000fe2000c101904 */
[----:B------:R-:W-:Y:S05]  /*0140*/  EXIT ;  /* 0x000000000000794d */ /* 0x000fea0003800000 */
.L_x_147:
        /* <DEDUP_REMOVED lines=11> */
.L_x_225:


//--------------------- .text.vector_inv          --------------------------
	.section	.text.vector_inv,"ax",@progbits
	.align	128
        .global         vector_inv
        .type           vector_inv,@function
        .size           vector_inv,(.L_x_176 - vector_inv)
        .other          vector_inv,@"STO_CUDA_ENTRY STV_DEFAULT"
vector_inv:
.text.vector_inv:
        /* <DEDUP_REMOVED lines=15> */
[----:B--2---:R-:W-:-:S05]  /*00f0*/  VIADD R2, R0, 0x1800000 ;  /* 0x0180000000027836 */ /* 0x004fca0000000000 */
[----:B------:R-:W-:-:S04]  /*0100*/  LOP3.LUT R2, R2, 0x7f800000, RZ, 0xc0, !PT ;  /* 0x7f80000002027812 */ /* 0x000fc800078ec0ff */
[----:B------:R-:W-:-:S13]  /*0110*/  ISETP.GT.U32.AND P0, PT, R2, 0x1ffffff, PT ;  /* 0x01ffffff0200780c */ /* 0x000fda0003f04070 */
[----:B------:R-:W-:Y:S05]  /*0120*/  @P0 BRA `(.L_x_149) ;  /* 0x00000000000c0947 */ /* 0x000fea0003800000 */
[----:B------:R-:W-:-:S07]  /*0130*/  MOV R4, 0x150 ;  /* 0x0000015000047802 */ /* 0x000fce0000000f00 */
[----:B------:R-:W-:Y:S05]  /*0140*/  CALL.REL.NOINC `($__internal_4_$__cuda_sm20_rcp_rn_f32_slowpath) ;  /* 0x0000000000307944 */ /* 0x000fea0003c00000 */
[----:B------:R-:W-:Y:S05]  /*0150*/  BRA `(.L_x_150) ;  /* 0x0000000000107947 */ /* 0x000fea0003800000 */
.L_x_149:
[----:B------:R-:W0:Y:S02]  /*0160*/  MUFU.RCP R7, R0 ;  /* 0x0000000000077308 */ /* 0x000e240000001000 */
[----:B0-----:R-:W-:-:S04]  /*0170*/  FFMA R2, R0, R7, -1 ;  /* 0xbf80000000027423 */ /* 0x001fc80000000007 */
[----:B------:R-:W-:-:S04]  /*0180*/  FADD.FTZ R2, -R2, -RZ ;  /* 0x800000ff02027221 */ /* 0x000fc80000010100 */
[----:B------:R-:W-:-:S07]  /*0190*/  FFMA R7, R7, R2, R7 ;  /* 0x0000000207077223 */ /* 0x000fce0000000007 */
.L_x_150:
[----:B------:R-:W-:Y:S05]  /*01a0*/  BSYNC.RECONVERGENT B0 ;  /* 0x0000000000007941 */ /* 0x000fea0003800200 */
.L_x_148:
[----:B------:R-:W0:Y:S08]  /*01b0*/  LDC.64 R8, c[0x0][0x3a0] ;  /* 0x0000e800ff087b82 */ /* 0x000e300000000a00 */
[----:B------:R-:W1:Y:S01]  /*01c0*/  LDC.64 R4, c[0x0][0x398] ;  /* 0x0000e600ff047b82 */ /* 0x000e620000000a00 */
[----:B0-----:R-:W-:-:S04]  /*01d0*/  IMAD R3, R3, R9, R8 ;  /* 0x0000000903037224 */ /* 0x001fc800078e0208 */
[----:B-1----:R-:W-:-:S05]  /*01e0*/  IMAD.WIDE R2, R3, 0x4, R4 ;  /* 0x0000000403027825 */ /* 0x002fca00078e0204 */
[----:B------:R-:W-:Y:S01]  /*01f0*/  STG.E desc[UR4][R2.64], R7 ;  /* 0x0000000702007986 */ /* 0x000fe2000c101904 */
[----:B------:R-:W-:Y:S05]  /*0200*/  EXIT ;  /* 0x000000000000794d */ /* 0x000fea0003800000 */
        .weak           $__internal_4_$__cuda_sm20_rcp_rn_f32_slowpath
        .type           $__internal_4_$__cuda_sm20_rcp_rn_f32_slowpath,@function
        .size           $__internal_4_$__cuda_sm20_rcp_rn_f32_slowpath,(.L_x_176 - $__internal_4_$__cuda_sm20_rcp_rn_f32_slowpath)
$__internal_4_$__cuda_sm20_rcp_rn_f32_slowpath:
[----:B------:R-:W-:Y:S01]  /*0210*/  IMAD.SHL.U32 R2, R0, 0x2, RZ ;  /* 0x0000000200027824 */ /* 0x000fe200078e00ff */
[----:B------:R-:W-:Y:S04]  /*0220*/  BSSY.RECONVERGENT B1, `(.L_x_151) ;  /* 0x0000030000017945 */ /* 0x000fe80003800200 */
[----:B------:R-:W-:-:S04]  /*0230*/  SHF.R.U32.HI R2, RZ, 0x18, R2 ;  /* 0x00000018ff027819 */ /* 0x000fc80000011602 */
[----:B------:R-:W-:-:S13]  /*0240*/  ISETP.NE.U32.AND P0, PT, R2, RZ, PT ;  /* 0x000000ff0200720c */ /* 0x000fda0003f05070 */
[----:B------:R-:W-:Y:S05]  /*0250*/  @P0 BRA `(.L_x_152) ;  /* 0x0000000000280947 */ /* 0x000fea0003800000 */
[----:B------:R-:W-:-:S05]  /*0260*/  IMAD.SHL.U32 R2, R0, 0x2, RZ ;  /* 0x0000000200027824 */ /* 0x000fca00078e00ff */
[----:B------:R-:W-:-:S13]  /*0270*/  ISETP.NE.AND P0, PT, R2, RZ, PT ;  /* 0x000000ff0200720c */ /* 0x000fda0003f05270 */
[----:B------:R-:W-:Y:S01]  /*0280*/  @P0 FFMA R6, R0, 1.84467440737095516160e+19, RZ ;  /* 0x5f80000000060823 */ /* 0x000fe200000000ff */
[----:B------:R-:W-:Y:S08]  /*0290*/  @!P0 MUFU.RCP R5, R0 ;  /* 0x0000000000058308 */ /* 0x000ff00000001000 */
[----:B------:R-:W0:Y:S02]  /*02a0*/  @P0 MUFU.RCP R7, R6 ;  /* 0x0000000600070308 */ /* 0x000e240000001000 */
[----:B0-----:R-:W-:-:S04]  /*02b0*/  @P0 FFMA R2, R6, R7, -1 ;  /* 0xbf80000006020423 */ /* 0x001fc80000000007 */
[----:B------:R-:W-:-:S04]  /*02c0*/  @P0 FADD.FTZ R2, -R2, -RZ ;  /* 0x800000ff02020221 */ /* 0x000fc80000010100 */
[----:B------:R-:W-:-:S04]  /*02d0*/  @P0 FFMA R2, R7, R2, R7 ;  /* 0x0000000207020223 */ /* 0x000fc80000000007 */
[----:B------:R-:W-:Y:S01]  /*02e0*/  @P0 FFMA R5, R2, 1.84467440737095516160e+19, RZ ;  /* 0x5f80000002050823 */ /* 0x000fe200000000ff */
[----:B------:R-:W-:Y:S06]  /*02f0*/  BRA `(.L_x_153) ;  /* 0x0000000000887947 */ /* 0x000fec0003800000 */
.L_x_152:
[----:B------:R-:W-:-:S05]  /*0300*/  VIADD R5, R2, 0xffffff03 ;  /* 0xffffff0302057836 */ /* 0x000fca0000000000 */
[----:B------:R-:W-:-:S13]  /*0310*/  ISETP.GT.U32.AND P0, PT, R5, 0x1, PT ;  /* 0x000000010500780c */ /* 0x000fda0003f04070 */
[----:B------:R-:W-:Y:S05]  /*0320*/  @P0 BRA `(.L_x_154) ;  /* 0x0000000000780947 */ /* 0x000fea0003800000 */
[----:B------:R-:W-:Y:S01]  /*0330*/  LOP3.LUT R6, R0, 0x7fffff, RZ, 0xc0, !PT ;  /* 0x007fffff00067812 */ /* 0x000fe200078ec0ff */
[----:B------:R-:W-:-:S03]  /*0340*/  HFMA2 R10, -RZ, RZ, 0, 1.78813934326171875e-07 ;  /* 0x00000003ff0a7431 */ /* 0x000fc600000001ff */
[----:B------:R-:W-:-:S04]  /*0350*/  LOP3.LUT R6, R6, 0x3f800000, RZ, 0xfc, !PT ;  /* 0x3f80000006067812 */ /* 0x000fc800078efcff */
[----:B------:R-:W0:Y:S01]  /*0360*/  MUFU.RCP R7, R6 ;  /* 0x0000000600077308 */ /* 0x000e220000001000 */
[----:B------:R-:W-:Y:S01]  /*0370*/  SHF.L.U32 R11, R10, R5, RZ ;  /* 0x000000050a0b7219 */ /* 0x000fe200000006ff */
[----:B0-----:R-:W-:-:S04]  /*0380*/  FFMA R8, R6, R7, -1 ;  /* 0xbf80000006087423 */ /* 0x001fc80000000007 */
[----:B------:R-:W-:-:S04]  /*0390*/  FADD.FTZ R8, -R8, -RZ ;  /* 0x800000ff08087221 */ /* 0x000fc80000010100 */
[CCC-:B------:R-:W-:Y:S01]  /*03a0*/  FFMA.RM R9, R7.reuse, R8.reuse, R7.reuse ;  /* 0x0000000807097223 */ /* 0x1c0fe20000004007 */
[----:B------:R-:W-:-:S04]  /*03b0*/  FFMA.RP R8, R7, R8, R7 ;  /* 0x0000000807087223 */ /* 0x000fc80000008007 */
[C---:B------:R-:W-:Y:S02]  /*03c0*/  LOP3.LUT R7, R9.reuse, 0x7fffff, RZ, 0xc0, !PT ;  /* 0x007fffff09077812 */ /* 0x040fe400078ec0ff */
[----:B------:R-:W-:Y:S02]  /*03d0*/  FSETP.NEU.FTZ.AND P0, PT, R9, R8, PT ;  /* 0x000000080900720b */ /* 0x000fe40003f1d000 */
[----:B------:R-:W-:Y:S02]  /*03e0*/  LOP3.LUT R8, R7, 0x800000, RZ, 0xfc, !PT ;  /* 0x0080000007087812 */ /* 0x000fe400078efcff */
[----:B------:R-:W-:Y:S02]  /*03f0*/  SEL R7, RZ, 0xffffffff, !P0 ;  /* 0xffffffffff077807 */ /* 0x000fe40004000000 */
[----:B------:R-:W-:-:S03]  /*0400*/  LOP3.LUT R6, R11, R8, RZ, 0xc0, !PT ;  /* 0x000000080b067212 */ /* 0x000fc600078ec0ff */
[----:B------:R-:W-:Y:S01]  /*0410*/  IMAD.MOV R7, RZ, RZ, -R7 ;  /* 0x000000ffff077224 */ /* 0x000fe200078e0a07 */
[----:B------:R-:W-:-:S04]  /*0420*/  SHF.R.U32.HI R6, RZ, R5, R6 ;  /* 0x00000005ff067219 */ /* 0x000fc80000011606 */
[----:B------:R-:W-:Y:S02]  /*0430*/  LOP3.LUT P1, RZ, R7, R5, R8, 0xf8, !PT ;  /* 0x0000000507ff7212 */ /* 0x000fe4000782f808 */
[C---:B------:R-:W-:Y:S02]  /*0440*/  LOP3.LUT P0, RZ, R6.reuse, 0x1, RZ, 0xc0, !PT ;  /* 0x0000000106ff7812 */ /* 0x040fe4000780c0ff */
[----:B------:R-:W-:-:S04]  /*0450*/  LOP3.LUT P2, RZ, R6, 0x2, RZ, 0xc0, !PT ;  /* 0x0000000206ff7812 */ /* 0x000fc8000784c0ff */
[----:B------:R-:W-:Y:S02]  /*0460*/  PLOP3.LUT P0, PT, P0, P1, P2, 0xe0, 0x0 ;  /* 0x000000000000781c */ /* 0x000fe40000703c20 */
[----:B------:R-:W-:Y:S02]  /*0470*/  LOP3.LUT P1, RZ, R0, 0x7fffff, RZ, 0xc0, !PT ;  /* 0x007fffff00ff7812 */ /* 0x000fe4000782c0ff */
[----:B------:R-:W-:-:S05]  /*0480*/  SEL R5, RZ, 0x1, !P0 ;  /* 0x00000001ff057807 */ /* 0x000fca0004000000 */
[----:B------:R-:W-:-:S05]  /*0490*/  IMAD.MOV R5, RZ, RZ, -R5 ;  /* 0x000000ffff057224 */ /* 0x000fca00078e0a05 */
[----:B------:R-:W-:Y:S02]  /*04a0*/  ISETP.GE.AND P0, PT, R5, RZ, PT ;  /* 0x000000ff0500720c */ /* 0x000fe40003f06270 */
[----:B------:R-:W-:-:S04]  /*04b0*/  IADD3 R5, PT, PT, R2, -0xfc, RZ ;  /* 0xffffff0402057810 */ /* 0x000fc80007ffe0ff */
[----:B------:R-:W-:-:S07]  /*04c0*/  SHF.R.U32.HI R5, RZ, R5, R8 ;  /* 0x00000005ff057219 */ /* 0x000fce0000011608 */
[----:B------:R-:W-:-:S04]  /*04d0*/  @!P0 VIADD R5, R5, 0x1 ;  /* 0x0000000105058836 */ /* 0x000fc80000000000 */
[----:B------:R-:W-:-:S05]  /*04e0*/  @!P1 IMAD.SHL.U32 R5, R5, 0x2, RZ ;  /* 0x0000000205059824 */ /* 0x000fca00078e00ff */
[----:B------:R-:W-:Y:S01]  /*04f0*/  LOP3.LUT R5, R5, 0x80000000, R0, 0xf8, !PT ;  /* 0x8000000005057812 */ /* 0x000fe200078ef800 */
[----:B------:R-:W-:Y:S06]  /*0500*/  BRA `(.L_x_153) ;  /* 0x0000000000047947 */ /* 0x000fec0003800000 */
.L_x_154:
[----:B------:R0:W1:Y:S02]  /*0510*/  MUFU.RCP R5, R0 ;  /* 0x0000000000057308 */ /* 0x0000640000001000 */
.L_x_153:
[----:B------:R-:W-:Y:S05]  /*0520*/  BSYNC.RECONVERGENT B1 ;  /* 0x0000000000017941 */ /* 0x000fea0003800200 */
.L_x_151:
[----:B-1----:R-:W-:Y:S01]  /*0530*/  MOV R7, R5 ;  /* 0x0000000500077202 */ /* 0x002fe20000000f00 */
[----:B------:R-:W-:-:S04]  /*0540*/  IMAD.MOV.U32 R5, RZ, RZ, 0x0 ;  /* 0x00000000ff057424 */ /* 0x000fc800078e00ff */
[----:B0-----:R-:W-:Y:S05]  /*0550*/  RET.REL.NODEC R4 `(vector_inv) ;  /* 0xfffffff804a87950 */ /* 0x001fea0003c3ffff */
.L_x_155:
        /* <DEDUP_REMOVED lines=10> */
.L_x_176:


//--------------------- .text.vector_div          --------------------------
	.section	.text.vector_div,"ax",@progbits
	.align	128
        .global         vector_div
        .type           vector_div,@function
        .size           vector_div,(.L_x_177 - vector_div)
        .other          vector_div,@"STO_CUDA_ENTRY STV_DEFAULT"
vector_div:
.text.vector_div:
        /* <DEDUP_REMOVED lines=17> */
[----:B0-----:R-:W-:-:S05]  /*0110*/  IMAD.WIDE R4, R3, 0x4, R4 ;  /* 0x0000000403047825 */ /* 0x001fca00078e0204 */
[----:B------:R-:W3:Y:S01]  /*0120*/  LDG.E R0, desc[UR4][R4.64] ;  /* 0x0000000404007981 */ /* 0x000ee2000c1e1900 */
[----:B------:R-:W-:Y:S01]  /*0130*/  BSSY.RECONVERGENT B0, `(.L_x_156) ;  /* 0x000000c000007945 */ /* 0x000fe20003800200 */
[----:B--2---:R-:W0:Y:S08]  /*0140*/  MUFU.RCP R8, R7 ;  /* 0x0000000700087308 */ /* 0x004e300000001000 */
[----:B---3--:R-:W1:Y:S01]  /*0150*/  FCHK P0, R0, R7 ;  /* 0x0000000700007302 */ /* 0x008e620000000000 */
[----:B0-----:R-:W-:-:S04]  /*0160*/  FFMA R3, -R7, R8, 1 ;  /* 0x3f80000007037423 */ /* 0x001fc80000000108 */
[----:B------:R-:W-:-:S04]  /*0170*/  FFMA R3, R8, R3, R8 ;  /* 0x0000000308037223 */ /* 0x000fc80000000008 */
[----:B------:R-:W-:-:S04]  /*0180*/  FFMA R8, R0, R3, RZ ;  /* 0x0000000300087223 */ /* 0x000fc800000000ff */
[----:B------:R-:W-:-:S04]  /*0190*/  FFMA R9, -R7, R8, R0 ;  /* 0x0000000807097223 */ /* 0x000fc80000000100 */
[----:B------:R-:W-:Y:S01]  /*01a0*/  FFMA R9, R3, R9, R8 ;  /* 0x0000000903097223 */ /* 0x000fe20000000008 */
[----:B-1----:R-:W-:Y:S06]  /*01b0*/  @!P0 BRA `(.L_x_157) ;  /* 0x00000000000c8947 */ /* 0x002fec0003800000 */
[----:B------:R-:W-:-:S07]  /*01c0*/  MOV R4, 0x1e0 ;  /* 0x000001e000047802 */ /* 0x000fce0000000f00 */
[----:B------:R-:W-:Y:S05]  /*01d0*/  CALL.REL.NOINC `($__internal_5_$__cuda_sm3x_div_rn_noftz_f32_slowpath) ;  /* 0x0000000000207944 */ /* 0x000fea0003c00000 */
[----:B------:R-:W-:-:S07]  /*01e0*/  IMAD.MOV.U32 R9, RZ, RZ, R0 ;  /* 0x000000ffff097224 */ /* 0x000fce00078e0000 */
.L_x_157:
[----:B------:R-:W-:Y:S05]  /*01f0*/  BSYNC.RECONVERGENT B0 ;  /* 0x0000000000007941 */ /* 0x000fea0003800200 */
.L_x_156:
[----:B------:R-:W0:Y:S08]  /*0200*/  LDC.64 R6, c[0x0][0x3b0] ;  /* 0x0000ec00ff067b82 */ /* 0x000e300000000a00 */
[----:B------:R-:W1:Y:S01]  /*0210*/  LDC.64 R4, c[0x0][0x3a8] ;  /* 0x0000ea00ff047b82 */ /* 0x000e620000000a00 */
[----:B0-----:R-:W-:-:S04]  /*0220*/  IMAD R3, R2, R7, R6 ;  /* 0x0000000702037224 */ /* 0x001fc800078e0206 */
[----:B-1----:R-:W-:-:S05]  /*0230*/  IMAD.WIDE R2, R3, 0x4, R4 ;  /* 0x0000000403027825 */ /* 0x002fca00078e0204 */
[----:B------:R-:W-:Y:S01]  /*0240*/  STG.E desc[UR4][R2.64], R9 ;  /* 0x0000000902007986 */ /* 0x000fe2000c101904 */
[----:B------:R-:W-:Y:S05]  /*0250*/  EXIT ;  /* 0x000000000000794d */ /* 0x000fea0003800000 */
        .weak           $__internal_5_$__cuda_sm3x_div_rn_noftz_f32_slowpath
        .type           $__internal_5_$__cuda_sm3x_div_rn_noftz_f32_slowpath,@function
        .size           $__internal_5_$__cuda_sm3x_div_rn_noftz_f32_slowpath,(.L_x_177 - $__internal_5_$__cuda_sm3x_div_rn_noftz_f32_slowpath)
$__internal_5_$__cuda_sm3x_div_rn_noftz_f32_slowpath:
[----:B------:R-:W-:Y:S01]  /*0260*/  SHF.R.U32.HI R5, RZ, 0x17, R7 ;  /* 0x00000017ff057819 */ /* 0x000fe20000011607 */
[----:B------:R-:W-:Y:S01]  /*0270*/  BSSY.RECONVERGENT B1, `(.L_x_158) ;  /* 0x0000064000017945 */ /* 0x000fe20003800200 */
[--C-:B------:R-:W-:Y:S01]  /*0280*/  SHF.R.U32.HI R3, RZ, 0x17, R0.reuse ;  /* 0x00000017ff037819 */ /* 0x100fe20000011600 */
[----:B------:R-:W-:Y:S01]  /*0290*/  IMAD.MOV.U32 R8, RZ, RZ, R0 ;  /* 0x000000ffff087224 */ /* 0x000fe200078e0000 */
[----:B------:R-:W-:Y:S02]  /*02a0*/  LOP3.LUT R6, R5, 0xff, RZ, 0xc0, !PT ;  /* 0x000000ff05067812 */ /* 0x000fe400078ec0ff */
[----:B------:R-:W-:-:S03]  /*02b0*/  LOP3.LUT R5, R3, 0xff, RZ, 0xc0, !PT ;  /* 0x000000ff03057812 */ /* 0x000fc600078ec0ff */
[----:B------:R-:W-:Y:S02]  /*02c0*/  VIADD R11, R6, 0xffffffff ;  /* 0xffffffff060b7836 */ /* 0x000fe40000000000 */
[----:B------:R-:W-:-:S03]  /*02d0*/  VIADD R10, R5, 0xffffffff ;  /* 0xffffffff050a7836 */ /* 0x000fc60000000000 */
[----:B------:R-:W-:-:S04]  /*02e0*/  ISETP.GT.U32.AND P0, PT, R11, 0xfd, PT ;  /* 0x000000fd0b00780c */ /* 0x000fc80003f04070 */
[----:B------:R-:W-:-:S13]  /*02f0*/  ISETP.GT.U32.OR P0, PT, R10, 0xfd, P0 ;  /* 0x000000fd0a00780c */ /* 0x000fda0000704470 */
[----:B------:R-:W-:Y:S01]  /*0300*/  @!P0 IMAD.MOV.U32 R9, RZ, RZ, RZ ;  /* 0x000000ffff098224 */ /* 0x000fe200078e00ff */
[----:B------:R-:W-:Y:S06]  /*0310*/  @!P0 BRA `(.L_x_159) ;  /* 0x0000000000608947 */ /* 0x000fec0003800000 */
[----:B------:R-:W-:Y:S01]  /*0320*/  FSETP.GTU.FTZ.AND P0, PT, |R0|, +INF , PT ;  /* 0x7f8000000000780b */ /* 0x000fe20003f1c200 */
[----:B------:R-:W-:Y:S01]  /*0330*/  IMAD.MOV.U32 R3, RZ, RZ, R7 ;  /* 0x000000ffff037224 */ /* 0x000fe200078e0007 */
        /* <DEDUP_REMOVED lines=22> */
.L_x_159:
        /* <DEDUP_REMOVED lines=51> */
.L_x_166:
[----:B------:R-:W-:-:S04]  /*07d0*/  LOP3.LUT R0, R0, 0x80000000, RZ, 0xc0, !PT ;  /* 0x8000000000007812 */ /* 0x000fc800078ec0ff */
[----:B------:R-:W-:Y:S01]  /*07e0*/  LOP3.LUT R0, R0, 0x7f800000, RZ, 0xfc, !PT ;  /* 0x7f80000000007812 */ /* 0x000fe200078efcff */
[----:B------:R-:W-:Y:S06]  /*07f0*/  BRA `(.L_x_167) ;  /* 0x0000000000047947 */ /* 0x000fec0003800000 */
.L_x_165:
[----:B------:R-:W-:-:S07]  /*0800*/  IMAD R0, R6, 0x800000, R0 ;  /* 0x0080000006007824 */ /* 0x000fce00078e0200 */
.L_x_167:
[----:B------:R-:W-:Y:S05]  /*0810*/  BSYNC.RECONVERGENT B2 ;  /* 0x0000000000027941 */ /* 0x000fea0003800200 */
.L_x_164:
[----:B------:R-:W-:Y:S05]  /*0820*/  BRA `(.L_x_168) ;  /* 0x0000000000207947 */ /* 0x000fea0003800000 */
.L_x_163:
[----:B------:R-:W-:-:S04]  /*0830*/  LOP3.LUT R0, R7, 0x80000000, R8, 0x48, !PT ;  /* 0x8000000007007812 */ /* 0x000fc800078e4808 */
[----:B------:R-:W-:Y:S01]  /*0840*/  LOP3.LUT R0, R0, 0x7f800000, RZ, 0xfc, !PT ;  /* 0x7f80000000007812 */ /* 0x000fe200078efcff */
[----:B------:R-:W-:Y:S06]  /*0850*/  BRA `(.L_x_168) ;  /* 0x0000000000147947 */ /* 0x000fec0003800000 */
.L_x_162:
[----:B------:R-:W-:Y:S01]  /*0860*/  LOP3.LUT R0, R7, 0x80000000, R8, 0x48, !PT ;  /* 0x8000000007007812 */ /* 0x000fe200078e4808 */
[----:B------:R-:W-:Y:S06]  /*0870*/  BRA `(.L_x_168) ;  /* 0x00000000000c7947 */ /* 0x000fec0003800000 */
.L_x_161:
[----:B------:R-:W0:Y:S01]  /*0880*/  MUFU.RSQ R0, -QNAN ;  /* 0xffc0000000007908 */ /* 0x000e220000001400 */
[----:B------:R-:W-:Y:S05]  /*0890*/  BRA `(.L_x_168) ;  /* 0x0000000000047947 */ /* 0x000fea0003800000 */
.L_x_160:
[----:B------:R-:W-:-:S07]  /*08a0*/  FADD.FTZ R0, R0, R3 ;  /* 0x0000000300007221 */ /* 0x000fce0000010000 */
.L_x_168:
[----:B------:R-:W-:Y:S05]  /*08b0*/  BSYNC.RECONVERGENT B1 ;  /* 0x0000000000017941 */ /* 0x000fea0003800200 */
.L_x_158:
[----:B------:R-:W-:-:S04]  /*08c0*/  IMAD.MOV.U32 R5, RZ, RZ, 0x0 ;  /* 0x00000000ff057424 */ /* 0x000fc800078e00ff */
[----:B0-----:R-:W-:Y:S05]  /*08d0*/  RET.REL.NODEC R4 `(vector_div) ;  /* 0xfffffff404c87950 */ /* 0x001fea0003c3ffff */
.L_x_169:
        /* <DEDUP_REMOVED lines=10> */
.L_x_177:


//--------------------- .text.vector_mul          --------------------------
	.section	.text.vector_mul,"ax",@progbits
	.align	128
        .global         vector_mul
        .type           vector_mul,@function
        .size           vector_mul,(.L_x_228 - vector_mul)
        .other          vector_mul,@"STO_CUDA_ENTRY STV_DEFAULT"
vector_mul:
.text.vector_mul:
        /* <DEDUP_REMOVED lines=22> */
[----:B0-----:R-:W-:-:S04]  /*0160*/  IMAD.WIDE R6, R9, 0x4, R6 ;  /* 0x0000000409067825 */ /* 0x001fc800078e0206 */
[----:B--2---:R-:W-:-:S05]  /*0170*/  FMUL R9, R2, R5 ;  /* 0x0000000502097220 */ /* 0x004fca0000400000 */
[----:B------:R-:W-:Y:S01]  /*0180*/  STG.E desc[UR4][R6.64], R9 ;  /* 0x0000000906007986 */ /* 0x000fe2000c101904 */
[----:B------:R-:W-:Y:S05]  /*0190*/  EXIT ;  /* 0x000000000000794d */ /* 0x000fea0003800000 */
.L_x_170:
        /* <DEDUP_REMOVED lines=14> */
.L_x_228:


//--------------------- .text.vector_sqr          --------------------------
	.section	.text.vector_sqr,"ax",@progbits
	.align	128
        .global         vector_sqr
        .type           vector_sqr,@function
        .size           vector_sqr,(.L_x_229 - vector_sqr)
        .other          vector_sqr,@"STO_CUDA_ENTRY STV_DEFAULT"
vector_sqr:
.text.vector_sqr:
        /* <DEDUP_REMOVED lines=18> */
[----:B--2---:R-:W-:-:S05]  /*0120*/  FMUL R7, R2, R2 ;  /* 0x0000000202077220 */ /* 0x004fca0000400000 */
[----:B------:R-:W-:Y:S01]  /*0130*/  STG.E desc[UR4][R4.64], R7 ;  /* 0x0000000704007986 */ /* 0x000fe2000c101904 */
[----:B------:R-:W-:Y:S05]  /*0140*/  EXIT ;  /* 0x000000000000794d */ /* 0x000fea0003800000 */
.L_x_171:
        /* <DEDUP_REMOVED lines=11> */
.L_x_229:


//--------------------- .nv.global.init           --------------------------
	.section	.nv.global.init,"aw",@progbits
	.align	4
.nv.global.init:
	.type		__cudart_i2opi_f,@object
	.size		__cudart_i2opi_f,(.L_0 - __cudart_i2opi_f)
__cudart_i2opi_f:
        /*0000*/ 	.byte	0x41, 0x90, 0x43, 0x3c, 0x99, 0x95, 0x62, 0xdb, 0xc0, 0xdd, 0x34, 0xf5, 0xd1, 0x57, 0x27, 0xfc
        /*0010*/ 	.byte	0x29, 0x15, 0x44, 0x4e, 0x6e, 0x83, 0xf9, 0xa2
.L_0:


//--------------------- .nv.shared.reserved.0     --------------------------
	.section	.nv.shared.reserved.0,"aw",@nobits
	.weak		__nv_reservedSMEM_offset_0_alias
	.size		__nv_reservedSMEM_offset_0_alias, 0, 64
	.other		__nv_reservedSMEM_offset_0_alias,@"STO_CUDA_RESERVED_SHARED STV_DEFAULT"
__nv_reservedSMEM_offset_0_alias:
	.zero		0
	.zero		64


//--------------------- .nv.constant0.vector_fmin --------------------------
	.section	.nv.constant0.vector_fmin,"a",@progbits
	.sectionflags	@""
	.align	4
.nv.constant0.vector_fmin:
	.zero		952


//--------------------- .nv.constant0.vector_fmax --------------------------
	.section	.nv.constant0.vector_fmax,"a",@progbits
	.sectionflags	@""
	.align	4
.nv.constant0.vector_fmax:
	.zero		952


//--------------------- .nv.constant0.vector_frac --------------------------
	.section	.nv.constant0.vector_frac,"a",@progbits
	.sectionflags	@""
	.align	4
.nv.constant0.vector_frac:
	.zero		936


//--------------------- .nv.constant0.vector_modf --------------------------
	.section	.nv.constant0.vector_modf,"a",@progbits
	.sectionflags	@""
	.align	4
.nv.constant0.vector_modf:
	.zero		952


//--------------------- .nv.constant0.vector_round --------------------------
	.section	.nv.constant0.vector_round,"a",@progbits
	.sectionflags	@""
	.align	4
.nv.constant0.vector_round:
	.zero		936


//--------------------- .nv.constant0.vector_trunc --------------------------
	.section	.nv.constant0.vector_trunc,"a",@progbits
	.sectionflags	@""
	.align	4
.nv.constant0.vector_trunc:
	.zero		936


//--------------------- .nv.constant0.vector_ceil --------------------------
	.section	.nv.constant0.vector_ceil,"a",@progbits
	.sectionflags	@""
	.align	4
.nv.constant0.vector_ceil:
	.zero		936


//--------------------- .nv.constant0.vector_floor --------------------------
	.section	.nv.constant0.vector_floor,"a",@progbits
	.sectionflags	@""
	.align	4
.nv.constant0.vector_floor:
	.zero		936


//--------------------- .nv.constant0.vector_lgamma --------------------------
	.section	.nv.constant0.vector_lgamma,"a",@progbits
	.sectionflags	@""
	.align	4
.nv.constant0.vector_lgamma:
	.zero		936


//--------------------- .nv.constant0.vector_gamma --------------------------
	.section	.nv.constant0.vector_gamma,"a",@progbits
	.sectionflags	@""
	.align	4
.nv.constant0.vector_gamma:
	.zero		936


//--------------------- .nv.constant0.vector_cdf_norm_inv --------------------------
	.section	.nv.constant0.vector_cdf_norm_inv,"a",@progbits
	.sectionflags	@""
	.align	4
.nv.constant0.vector_cdf_norm_inv:
	.zero		936


//--------------------- .nv.constant0.vector_cdf_norm --------------------------
	.section	.nv.constant0.vector_cdf_norm,"a",@progbits
	.sectionflags	@""
	.align	4
.nv.constant0.vector_cdf_norm:
	.zero		936


//--------------------- .nv.constant0.vector_erfc_inv --------------------------
	.section	.nv.constant0.vector_erfc_inv,"a",@progbits
	.sectionflags	@""
	.align	4
.nv.constant0.vector_erfc_inv:
	.zero		936


//--------------------- .nv.constant0.vector_erfc --------------------------
	.section	.nv.constant0.vector_erfc,"a",@progbits
	.sectionflags	@""
	.align	4
.nv.constant0.vector_erfc:
	.zero		936


//--------------------- .nv.constant0.vector_erf_inv --------------------------
	.section	.nv.constant0.vector_erf_inv,"a",@progbits
	.sectionflags	@""
	.align	4
.nv.constant0.vector_erf_inv:
	.zero		936


//--------------------- .nv.constant0.vector_erf  --------------------------
	.section	.nv.constant0.vector_erf,"a",@progbits
	.sectionflags	@""
	.align	4
.nv.constant0.vector_erf:
	.zero		936


//--------------------- .nv.constant0.vector_atanh --------------------------
	.section	.nv.constant0.vector_atanh,"a",@progbits
	.sectionflags	@""
	.align	4
.nv.constant0.vector_atanh:
	.zero		936


//--------------------- .nv.constant0.vector_acosh --------------------------
	.section	.nv.constant0.vector_acosh,"a",@progbits
	.sectionflags	@""
	.align	4
.nv.constant0.vector_acosh:
	.zero		936


//--------------------- .nv.constant0.vector_asinh --------------------------
	.section	.nv.constant0.vector_asinh,"a",@progbits
	.sectionflags	@""
	.align	4
.nv.constant0.vector_asinh:
	.zero		936


//--------------------- .nv.constant0.vector_tanh --------------------------
	.section	.nv.constant0.vector_tanh,"a",@progbits
	.sectionflags	@""
	.align	4
.nv.constant0.vector_tanh:
	.zero		936


//--------------------- .nv.constant0.vector_cosh --------------------------
	.section	.nv.constant0.vector_cosh,"a",@progbits
	.sectionflags	@""
	.align	4
.nv.constant0.vector_cosh:
	.zero		936


//--------------------- .nv.constant0.vector_sinh --------------------------
	.section	.nv.constant0.vector_sinh,"a",@progbits
	.sectionflags	@""
	.align	4
.nv.constant0.vector_sinh:
	.zero		936


//--------------------- .nv.constant0.vector_atan2 --------------------------
	.section	.nv.constant0.vector_atan2,"a",@progbits
	.sectionflags	@""
	.align	4
.nv.constant0.vector_atan2:
	.zero		952


//--------------------- .nv.constant0.vector_atan --------------------------
	.section	.nv.constant0.vector_atan,"a",@progbits
	.sectionflags	@""
	.align	4
.nv.constant0.vector_atan:
	.zero		936


//--------------------- .nv.constant0.vector_acos --------------------------
	.section	.nv.constant0.vector_acos,"a",@progbits
	.sectionflags	@""
	.align	4
.nv.constant0.vector_acos:
	.zero		936


//--------------------- .nv.constant0.vector_asin --------------------------
	.section	.nv.constant0.vector_asin,"a",@progbits
	.sectionflags	@""
	.align	4
.nv.constant0.vector_asin:
	.zero		936


//--------------------- .nv.constant0.vector_sincos --------------------------
	.section	.nv.constant0.vector_sincos,"a",@progbits
	.sectionflags	@""
	.align	4
.nv.constant0.vector_sincos:
	.zero		952


//--------------------- .nv.constant0.vector_tan  --------------------------
	.section	.nv.constant0.vector_tan,"a",@progbits
	.sectionflags	@""
	.align	4
.nv.constant0.vector_tan:
	.zero		936


//--------------------- .nv.constant0.vector_cos  --------------------------
	.section	.nv.constant0.vector_cos,"a",@progbits
	.sectionflags	@""
	.align	4
.nv.constant0.vector_cos:
	.zero		936


//--------------------- .nv.constant0.vector_sin  --------------------------
	.section	.nv.constant0.vector_sin,"a",@progbits
	.sectionflags	@""
	.align	4
.nv.constant0.vector_sin:
	.zero		936


//--------------------- .nv.constant0.vector_log10 --------------------------
	.section	.nv.constant0.vector_log10,"a",@progbits
	.sectionflags	@""
	.align	4
.nv.constant0.vector_log10:
	.zero		936


//--------------------- .nv.constant0.vector_log  --------------------------
	.section	.nv.constant0.vector_log,"a",@progbits
	.sectionflags	@""
	.align	4
.nv.constant0.vector_log:
	.zero		936


//--------------------- .nv.constant0.vector_expm1 --------------------------
	.section	.nv.constant0.vector_expm1,"a",@progbits
	.sectionflags	@""
	.align	4
.nv.constant0.vector_expm1:
	.zero		936


//--------------------- .nv.constant0.vector_exp  --------------------------
	.section	.nv.constant0.vector_exp,"a",@progbits
	.sectionflags	@""
	.align	4
.nv.constant0.vector_exp:
	.zero		936


//--------------------- .nv.constant0.vector_hypot --------------------------
	.section	.nv.constant0.vector_hypot,"a",@progbits
	.sectionflags	@""
	.align	4
.nv.constant0.vector_hypot:
	.zero		952


//--------------------- .nv.constant0.vector_powx --------------------------
	.section	.nv.constant0.vector_powx,"a",@progbits
	.sectionflags	@""
	.align	4
.nv.constant0.vector_powx:
	.zero		944


//--------------------- .nv.constant0.vector_pow  --------------------------
	.section	.nv.constant0.vector_pow,"a",@progbits
	.sectionflags	@""
	.align	4
.nv.constant0.vector_pow:
	.zero		952


//--------------------- .nv.constant0.vector_pow3o2 --------------------------
	.section	.nv.constant0.vector_pow3o2,"a",@progbits
	.sectionflags	@""
	.align	4
.nv.constant0.vector_pow3o2:
	.zero		936


//--------------------- .nv.constant0.vector_pow2o3 --------------------------
	.section	.nv.constant0.vector_pow2o3,"a",@progbits
	.sectionflags	@""
	.align	4
.nv.constant0.vector_pow2o3:
	.zero		936


//--------------------- .nv.constant0.vector_inv_cbrt --------------------------
	.section	.nv.constant0.vector_inv_cbrt,"a",@progbits
	.sectionflags	@""
	.align	4
.nv.constant0.vector_inv_cbrt:
	.zero		936


//--------------------- .nv.constant0.vector_cbrt --------------------------
	.section	.nv.constant0.vector_cbrt,"a",@progbits
	.sectionflags	@""
	.align	4
.nv.constant0.vector_cbrt:
	.zero		936


//--------------------- .nv.constant0.vector_inv_sqrt --------------------------
	.section	.nv.constant0.vector_inv_sqrt,"a",@progbits
	.sectionflags	@""
	.align	4
.nv.constant0.vector_inv_sqrt:
	.zero		936


//--------------------- .nv.constant0.vector_sqrt --------------------------
	.section	.nv.constant0.vector_sqrt,"a",@progbits
	.sectionflags	@""
	.align	4
.nv.constant0.vector_sqrt:
	.zero		936


//--------------------- .nv.constant0.vector_frem --------------------------
	.section	.nv.constant0.vector_frem,"a",@progbits
	.sectionflags	@""
	.align	4
.nv.constant0.vector_frem:
	.zero		952


//--------------------- .nv.constant0.vector_fmod --------------------------
	.section	.nv.constant0.vector_fmod,"a",@progbits
	.sectionflags	@""
	.align	4
.nv.constant0.vector_fmod:
	.zero		952


//--------------------- .nv.constant0.vector_scale_shift --------------------------
	.section	.nv.constant0.vector_scale_shift,"a",@progbits
	.sectionflags	@""
	.align	4
.nv.constant0.vector_scale_shift:
	.zero		952


//--------------------- .nv.constant0.vector_linear_frac --------------------------
	.section	.nv.constant0.vector_linear_frac,"a",@progbits
	.sectionflags	@""
	.align	4
.nv.constant0.vector_linear_frac:
	.zero		968


//--------------------- .nv.constant0.vector_abs  --------------------------
	.section	.nv.constant0.vector_abs,"a",@progbits
	.sectionflags	@""
	.align	4
.nv.constant0.vector_abs:
	.zero		936


//--------------------- .nv.constant0.vector_inv  --------------------------
	.section	.nv.constant0.vector_inv,"a",@progbits
	.sectionflags	@""
	.align	4
.nv.constant0.vector_inv:
	.zero		936


//--------------------- .nv.constant0.vector_div  --------------------------
	.section	.nv.constant0.vector_div,"a",@progbits
	.sectionflags	@""
	.align	4
.nv.constant0.vector_div:
	.zero		952


//--------------------- .nv.constant0.vector_mul  --------------------------
	.section	.nv.constant0.vector_mul,"a",@progbits
	.sectionflags	@""
	.align	4
.nv.constant0.vector_mul:
	.zero		952


//--------------------- .nv.constant0.vector_sqr  --------------------------
	.section	.nv.constant0.vector_sqr,"a",@progbits
	.sectionflags	@""
	.align	4
.nv.constant0.vector_sqr:
	.zero		936


//--------------------- SYMBOLS --------------------------

	.type		.nv.reservedSmem.offset0,@object
	.size		.nv.reservedSmem.offset0,0x4
